	.target	sm_80

	.elftype	@"ET_EXEC"


//--------------------- .note.nv.tkinfo           --------------------------
	.section	.note.nv.tkinfo,"",@"SHT_NOTE"
	.sectionflags	@"SHF_NOTE_NV_TKINFO"
	.tkinfo
        /*0018*/ 	.word	0x00000002
        /*0030*/ 	.string	""
        /*0030*/ 	.string	"ptxas"
        /*0030*/ 	.string	"Cuda compilation tools, release 13.0, V13.0.88"
        /*0030*/ 	.string	"Build cuda_13.0.r13.0/compiler.36424714_0"
        /*0030*/ 	.string	"-v  -suppress-debug-info  -lineinfo  -arch sm_80 "



//--------------------- .note.nv.cuinfo           --------------------------
	.section	.note.nv.cuinfo,"",@"SHT_NOTE"
	.sectionflags	@"SHF_NOTE_NV_CUINFO"
        /*0018*/ 	.short	0x0002
        /*001a*/ 	.short	0x0050
        /*001c*/ 	.short	0x0082
	.zero		2


//--------------------- .nv.info                  --------------------------
	.section	.nv.info,"",@"SHT_CUDA_INFO"
	.align	4


	//----- nvinfo : EIATTR_REGCOUNT
	.align		4
        /*0000*/ 	.byte	0x04, 0x2f
        /*0002*/ 	.short	(.L_1 - .L_0)
	.align		4
.L_0:
        /*0004*/ 	.word	index@(matmul_kernel)
        /*0008*/ 	.word	0x00000020


	//----- nvinfo : EIATTR_FRAME_SIZE
	.align		4
.L_1:
        /*000c*/ 	.byte	0x04, 0x11
        /*000e*/ 	.short	(.L_3 - .L_2)
	.align		4
.L_2:
        /*0010*/ 	.word	index@(matmul_kernel)
        /*0014*/ 	.word	0x000010a8


	//----- nvinfo : EIATTR_MIN_STACK_SIZE
	.align		4
.L_3:
        /*0018*/ 	.byte	0x04, 0x12
        /*001a*/ 	.short	(.L_5 - .L_4)
	.align		4
.L_4:
        /*001c*/ 	.word	index@(matmul_kernel)
        /*0020*/ 	.word	0x000010a8
.L_5:


//--------------------- .nv.info.matmul_kernel    --------------------------
	.section	.nv.info.matmul_kernel,"",@"SHT_CUDA_INFO"
	.sectionflags	@""
	.align	4


	//----- nvinfo : EIATTR_CUDA_API_VERSION
	.align		4
        /*0000*/ 	.byte	0x04, 0x37
        /*0002*/ 	.short	(.L_7 - .L_6)
.L_6:
        /*0004*/ 	.word	0x00000082


	//----- nvinfo : EIATTR_SW2861232_WAR
	.align		4
.L_7:
        /*0008*/ 	.byte	0x01, 0x35
	.zero		2


	//----- nvinfo : EIATTR_PARAM_CBANK
	.align		4
        /*000c*/ 	.byte	0x04, 0x0a
        /*000e*/ 	.short	(.L_9 - .L_8)
	.align		4
.L_8:
        /*0010*/ 	.word	index@(.nv.constant0.matmul_kernel)
        /*0014*/ 	.short	0x0160
        /*0016*/ 	.short	0x0050


	//----- nvinfo : EIATTR_CBANK_PARAM_SIZE
	.align		4
.L_9:
        /*0018*/ 	.byte	0x03, 0x19
        /*001a*/ 	.short	0x0050


	//----- nvinfo : EIATTR_KPARAM_INFO
	.align		4
        /*001c*/ 	.byte	0x04, 0x17
        /*001e*/ 	.short	(.L_11 - .L_10)
.L_10:
        /*0020*/ 	.word	0x00000000
        /*0024*/ 	.short	0x000d
        /*0026*/ 	.short	0x0048
        /*0028*/ 	.byte	0x00, 0xf4, 0x21, 0x00


	//----- nvinfo : EIATTR_KPARAM_INFO
	.align		4
.L_11:
        /*002c*/ 	.byte	0x04, 0x17
        /*002e*/ 	.short	(.L_13 - .L_12)
.L_12:
        /*0030*/ 	.word	0x00000000
        /*0034*/ 	.short	0x000c
        /*0036*/ 	.short	0x0040
        /*0038*/ 	.byte	0x00, 0xf4, 0x21, 0x00


	//----- nvinfo : EIATTR_KPARAM_INFO
	.align		4
.L_13:
        /*003c*/ 	.byte	0x04, 0x17
        /*003e*/ 	.short	(.L_15 - .L_14)
.L_14:
        /*0040*/ 	.word	0x00000000
        /*0044*/ 	.short	0x000b
        /*0046*/ 	.short	0x0038
        /*0048*/ 	.byte	0x00, 0xf0, 0x11, 0x00


	//----- nvinfo : EIATTR_KPARAM_INFO
	.align		4
.L_15:
        /*004c*/ 	.byte	0x04, 0x17
        /*004e*/ 	.short	(.L_17 - .L_16)
.L_16:
        /*0050*/ 	.word	0x00000000
        /*0054*/ 	.short	0x000a
        /*0056*/ 	.short	0x0034
        /*0058*/ 	.byte	0x00, 0xf0, 0x11, 0x00


	//----- nvinfo : EIATTR_KPARAM_INFO
	.align		4
.L_17:
        /*005c*/ 	.byte	0x04, 0x17
        /*005e*/ 	.short	(.L_19 - .L_18)
.L_18:
        /*0060*/ 	.word	0x00000000
        /*0064*/ 	.short	0x0009
        /*0066*/ 	.short	0x0030
        /*0068*/ 	.byte	0x00, 0xf0, 0x11, 0x00


	//----- nvinfo : EIATTR_KPARAM_INFO
	.align		4
.L_19:
        /*006c*/ 	.byte	0x04, 0x17
        /*006e*/ 	.short	(.L_21 - .L_20)
.L_20:
        /*0070*/ 	.word	0x00000000
        /*0074*/ 	.short	0x0008
        /*0076*/ 	.short	0x002c
        /*0078*/ 	.byte	0x00, 0xf0, 0x11, 0x00


	//----- nvinfo : EIATTR_KPARAM_INFO
	.align		4
.L_21:
        /*007c*/ 	.byte	0x04, 0x17
        /*007e*/ 	.short	(.L_23 - .L_22)
.L_22:
        /*0080*/ 	.word	0x00000000
        /*0084*/ 	.short	0x0007
        /*0086*/ 	.short	0x0028
        /*0088*/ 	.byte	0x00, 0xf0, 0x11, 0x00


	//----- nvinfo : EIATTR_KPARAM_INFO
	.align		4
.L_23:
        /*008c*/ 	.byte	0x04, 0x17
        /*008e*/ 	.short	(.L_25 - .L_24)
.L_24:
        /*0090*/ 	.word	0x00000000
        /*0094*/ 	.short	0x0006
        /*0096*/ 	.short	0x0024
        /*0098*/ 	.byte	0x00, 0xf0, 0x11, 0x00


	//----- nvinfo : EIATTR_KPARAM_INFO
	.align		4
.L_25:
        /*009c*/ 	.byte	0x04, 0x17
        /*009e*/ 	.short	(.L_27 - .L_26)
.L_26:
        /*00a0*/ 	.word	0x00000000
        /*00a4*/ 	.short	0x0005
        /*00a6*/ 	.short	0x0020
        /*00a8*/ 	.byte	0x00, 0xf0, 0x11, 0x00


	//----- nvinfo : EIATTR_KPARAM_INFO
	.align		4
.L_27:
        /*00ac*/ 	.byte	0x04, 0x17
        /*00ae*/ 	.short	(.L_29 - .L_28)
.L_28:
        /*00b0*/ 	.word	0x00000000
        /*00b4*/ 	.short	0x0004
        /*00b6*/ 	.short	0x001c
        /*00b8*/ 	.byte	0x00, 0xf0, 0x11, 0x00


	//----- nvinfo : EIATTR_KPARAM_INFO
	.align		4
.L_29:
        /*00bc*/ 	.byte	0x04, 0x17
        /*00be*/ 	.short	(.L_31 - .L_30)
.L_30:
        /*00c0*/ 	.word	0x00000000
        /*00c4*/ 	.short	0x0003
        /*00c6*/ 	.short	0x0018
        /*00c8*/ 	.byte	0x00, 0xf0, 0x11, 0x00


	//----- nvinfo : EIATTR_KPARAM_INFO
	.align		4
.L_31:
        /*00cc*/ 	.byte	0x04, 0x17
        /*00ce*/ 	.short	(.L_33 - .L_32)
.L_32:
        /*00d0*/ 	.word	0x00000000
        /*00d4*/ 	.short	0x0002
        /*00d6*/ 	.short	0x0010
        /*00d8*/ 	.byte	0x00, 0xf4, 0x21, 0x00


	//----- nvinfo : EIATTR_KPARAM_INFO
	.align		4
.L_33:
        /*00dc*/ 	.byte	0x04, 0x17
        /*00de*/ 	.short	(.L_35 - .L_34)
.L_34:
        /*00e0*/ 	.word	0x00000000
        /*00e4*/ 	.short	0x0001
        /*00e6*/ 	.short	0x0008
        /*00e8*/ 	.byte	0x00, 0xf4, 0x21, 0x00


	//----- nvinfo : EIATTR_KPARAM_INFO
	.align		4
.L_35:
        /*00ec*/ 	.byte	0x04, 0x17
        /*00ee*/ 	.short	(.L_37 - .L_36)
.L_36:
        /*00f0*/ 	.word	0x00000000
        /*00f4*/ 	.short	0x0000
        /*00f6*/ 	.short	0x0000
        /*00f8*/ 	.byte	0x00, 0xf4, 0x21, 0x00


	//----- nvinfo : EIATTR_MAXREG_COUNT
	.align		4
.L_37:
        /*00fc*/ 	.byte	0x03, 0x1b
        /*00fe*/ 	.short	0x00ff


	//----- nvinfo : EIATTR_NUM_BARRIERS
	.align		4
        /*0100*/ 	.byte	0x02, 0x4c
        /*0102*/ 	.byte	0x01
	.zero		1


	//----- nvinfo : EIATTR_ANNOTATIONS
	.align		4
        /*0104*/ 	.byte	0x04, 0x55
        /*0106*/ 	.short	(.L_39 - .L_38)


	//   ....[0]....
.L_38:
        /*0108*/ 	.word	0x00000001
        /*010c*/ 	.byte	0xe0, 0x04, 0x00, 0x00, 0x01, 0x00, 0x00, 0x00, 0x10, 0x05, 0x00, 0x00, 0x01, 0x00, 0x00, 0x00
        /* <DEDUP_REMOVED lines=1624> */
        /*669c*/ 	.byte	0xc0, 0xaf, 0x01, 0x00, 0x01, 0x00, 0x00, 0x00, 0x80, 0xb4, 0x01, 0x00


	//----- nvinfo : EIATTR_MERCURY_ISA_VERSION
	.align		4
.L_39:
        /*66a8*/ 	.byte	0x03, 0x5f
        /*66aa*/ 	.short	0x0000


	//----- nvinfo : EIATTR_EXIT_INSTR_OFFSETS
	.align		4
        /*66ac*/ 	.byte	0x04, 0x1c
        /*66ae*/ 	.short	(.L_41 - .L_40)


	//   ....[0]....
.L_40:
        /*66b0*/ 	.word	0x0001b5c0


	//   ....[1]....
        /*66b4*/ 	.word	0x0001b5f0


	//----- nvinfo : EIATTR_REQNTID
	.align		4
.L_41:
        /*66b8*/ 	.byte	0x04, 0x10
        /*66ba*/ 	.short	(.L_43 - .L_42)
.L_42:
        /*66bc*/ 	.word	0x00000080
        /*66c0*/ 	.word	0x00000001
        /*66c4*/ 	.word	0x00000001
.L_43:


//--------------------- .nv.callgraph             --------------------------
	.section	.nv.callgraph,"",@"SHT_CUDA_CALLGRAPH"
	.align	4
	.sectionentsize	8
	.align		4
        /*0000*/ 	.word	0x00000000
	.align		4
        /*0004*/ 	.word	0xffffffff
	.align		4
        /*0008*/ 	.word	0x00000000
	.align		4
        /*000c*/ 	.word	0xfffffffe
	.align		4
        /*0010*/ 	.word	0x00000000
	.align		4
        /*0014*/ 	.word	0xfffffffd
	.align		4
        /*0018*/ 	.word	0x00000000
	.align		4
        /*001c*/ 	.word	0xfffffffc


//--------------------- .nv.rel.action            --------------------------
	.section	.nv.rel.action,"",@"SHT_CUDA_RELOCINFO"
	.align	8
	.sectionentsize	8
        /*0000*/ 	.byte	0x73, 0x00, 0x00, 0x00, 0x00, 0x00, 0x00, 0x00, 0x00, 0x00, 0x00, 0x11, 0x25, 0x00, 0x05, 0x36


//--------------------- .nv.constant0.matmul_kernel --------------------------
	.section	.nv.constant0.matmul_kernel,"a",@progbits
	.sectionflags	@""
	.align	4
.nv.constant0.matmul_kernel:
	.zero		432


//--------------------- .text.matmul_kernel       --------------------------
	.section	.text.matmul_kernel,"ax",@progbits
	.sectioninfo	@"SHI_REGISTERS=32"
	.align	128
        .global         matmul_kernel
        .type           matmul_kernel,@function
        .size           matmul_kernel,(.L_x_5 - matmul_kernel)
        .other          matmul_kernel,@"STO_CUDA_ENTRY STV_DEFAULT"
matmul_kernel:
.text.matmul_kernel:
[----:B------:R-:W-:-:S03]  /*0000*/  IMAD.MOV.U32 R1, RZ, RZ, c[0x0][0x28] ;  /* 0x00000a00ff017624 */ /* 0x000fc600078e00ff */
[----:B------:R-:W-:Y:S01]  /*0010*/  IMAD.MOV.U32 R7, RZ, RZ, 0x7f ;  /* 0x0000007fff077424 */ /* 0x000fe200078e00ff */
[----:B------:R-:W0:Y:S01]  /*0020*/  S2R R12, SR_TID.X ;  /* 0x00000000000c7919 */ /* 0x000e220000002100 */
[----:B------:R-:W-:Y:S01]  /*0030*/  IADD3 R1, R1, -0x10a8, RZ ;  /* 0xffffef5801017810 */ /* 0x000fe20007ffe0ff */
[----:B------:R-:W-:Y:S02]  /*0040*/  ULDC.64 UR4, c[0x0][0x118] ;  /* 0x0000460000047ab9 */ /* 0x000fe40000000a00 */
[----:B------:R-:W-:-:S04]  /*0050*/  IADD3 R0, R7, c[0x0][0x17c], RZ ;  /* 0x00005f0007007a10 */ /* 0x000fc80007ffe0ff */
[----:B------:R-:W-:-:S04]  /*0060*/  SHF.R.S32.HI R3, RZ, 0x1f, R0 ;  /* 0x0000001fff037819 */ /* 0x000fc80000011400 */
[----:B------:R-:W-:-:S04]  /*0070*/  LEA.HI R3, R3, R0, RZ, 0x7 ;  /* 0x0000000003037211 */ /* 0x000fc800078f38ff */
[----:B------:R-:W-:Y:S02]  /*0080*/  SHF.R.S32.HI R0, RZ, 0x7, R3 ;  /* 0x00000007ff007819 */ /* 0x000fe40000011403 */
[----:B------:R-:W1:Y:S03]  /*0090*/  S2R R3, SR_CTAID.X ;  /* 0x0000000000037919 */ /* 0x000e660000002500 */
[----:B------:R-:W-:Y:S01]  /*00a0*/  IMAD.SHL.U32 R0, R0, 0x8, RZ ;  /* 0x0000000800007824 */ /* 0x000fe200078e00ff */
[----:B0-----:R-:W-:-:S04]  /*00b0*/  LOP3.LUT R13, R12, 0x7f, RZ, 0xc0, !PT ;  /* 0x0000007f0c0d7812 */ /* 0x001fc800078ec0ff */
[-C--:B------:R-:W-:Y:S02]  /*00c0*/  IABS R9, R0.reuse ;  /* 0x0000000000097213 */ /* 0x080fe40000000000 */
[----:B------:R-:W-:Y:S02]  /*00d0*/  IABS R10, R0 ;  /* 0x00000000000a7213 */ /* 0x000fe40000000000 */
[----:B------:R-:W0:Y:S01]  /*00e0*/  I2F.RP R2, R9 ;  /* 0x0000000900027306 */ /* 0x000e220000209400 */
[----:B-1----:R-:W-:-:S07]  /*00f0*/  IABS R8, R3 ;  /* 0x0000000300087213 */ /* 0x002fce0000000000 */
[----:B0-----:R-:W0:Y:S02]  /*0100*/  MUFU.RCP R2, R2 ;  /* 0x0000000200027308 */ /* 0x001e240000001000 */
[----:B0-----:R-:W-:Y:S01]  /*0110*/  IADD3 R4, R2, 0xffffffe, RZ ;  /* 0x0ffffffe02047810 */ /* 0x001fe20007ffe0ff */
[----:B------:R-:W-:-:S05]  /*0120*/  IMAD.MOV R2, RZ, RZ, -R10 ;  /* 0x000000ffff027224 */ /* 0x000fca00078e0a0a */
[----:B------:R0:W1:Y:S02]  /*0130*/  F2I.FTZ.U32.TRUNC.NTZ R5, R4 ;  /* 0x0000000400057305 */ /* 0x000064000021f000 */
[----:B0-----:R-:W-:Y:S02]  /*0140*/  IMAD.MOV.U32 R4, RZ, RZ, RZ ;  /* 0x000000ffff047224 */ /* 0x001fe400078e00ff */
[----:B-1----:R-:W-:-:S04]  /*0150*/  IMAD.MOV R6, RZ, RZ, -R5 ;  /* 0x000000ffff067224 */ /* 0x002fc800078e0a05 */
[----:B------:R-:W-:Y:S02]  /*0160*/  IMAD R11, R6, R9, RZ ;  /* 0x00000009060b7224 */ /* 0x000fe400078e02ff */
[----:B------:R-:W-:Y:S02]  /*0170*/  IMAD.MOV.U32 R6, RZ, RZ, R8 ;  /* 0x000000ffff067224 */ /* 0x000fe400078e0008 */
[----:B------:R-:W-:-:S06]  /*0180*/  IMAD.HI.U32 R5, R5, R11, R4 ;  /* 0x0000000b05057227 */ /* 0x000fcc00078e0004 */
[----:B------:R-:W-:-:S04]  /*0190*/  IMAD.HI.U32 R5, R5, R6, RZ ;  /* 0x0000000605057227 */ /* 0x000fc800078e00ff */
[----:B------:R-:W-:-:S05]  /*01a0*/  IMAD R2, R5, R2, R6 ;  /* 0x0000000205027224 */ /* 0x000fca00078e0206 */
[----:B------:R-:W-:-:S13]  /*01b0*/  ISETP.GT.U32.AND P1, PT, R9, R2, PT ;  /* 0x000000020900720c */ /* 0x000fda0003f24070 */
[----:B------:R-:W-:Y:S01]  /*01c0*/  @!P1 IMAD.IADD R2, R2, 0x1, -R9 ;  /* 0x0000000102029824 */ /* 0x000fe200078e0a09 */
[----:B------:R-:W-:Y:S02]  /*01d0*/  @!P1 IADD3 R5, R5, 0x1, RZ ;  /* 0x0000000105059810 */ /* 0x000fe40007ffe0ff */
[----:B------:R-:W-:Y:S02]  /*01e0*/  ISETP.NE.AND P1, PT, R0, RZ, PT ;  /* 0x000000ff0000720c */ /* 0x000fe40003f25270 */
[----:B------:R-:W-:Y:S02]  /*01f0*/  ISETP.GE.U32.AND P0, PT, R2, R9, PT ;  /* 0x000000090200720c */ /* 0x000fe40003f06070 */
[----:B------:R-:W-:-:S04]  /*0200*/  LOP3.LUT R2, R3, R0, RZ, 0x3c, !PT ;  /* 0x0000000003027212 */ /* 0x000fc800078e3cff */
[----:B------:R-:W-:Y:S02]  /*0210*/  ISETP.GE.AND P2, PT, R2, RZ, PT ;  /* 0x000000ff0200720c */ /* 0x000fe40003f46270 */
[----:B------:R-:W-:-:S05]  /*0220*/  IADD3 R2, R7, c[0x0][0x178], RZ ;  /* 0x00005e0007027a10 */ /* 0x000fca0007ffe0ff */
[----:B------:R-:W-:-:S05]  /*0230*/  @P0 IADD3 R5, R5, 0x1, RZ ;  /* 0x0000000105050810 */ /* 0x000fca0007ffe0ff */
[----:B------:R-:W-:Y:S01]  /*0240*/  IMAD.MOV.U32 R6, RZ, RZ, R5 ;  /* 0x000000ffff067224 */ /* 0x000fe200078e0005 */
[----:B------:R-:W-:-:S03]  /*0250*/  SHF.R.S32.HI R5, RZ, 0x1f, R2 ;  /* 0x0000001fff057819 */ /* 0x000fc60000011402 */
[----:B------:R-:W-:Y:S01]  /*0260*/  @!P2 IMAD.MOV R6, RZ, RZ, -R6 ;  /* 0x000000ffff06a224 */ /* 0x000fe200078e0a06 */
[----:B------:R-:W-:Y:S02]  /*0270*/  @!P1 LOP3.LUT R6, RZ, R0, RZ, 0x33, !PT ;  /* 0x00000000ff069212 */ /* 0x000fe400078e33ff */
[----:B------:R-:W-:-:S03]  /*0280*/  LEA.HI R5, R5, R2, RZ, 0x7 ;  /* 0x0000000205057211 */ /* 0x000fc600078f38ff */
[----:B------:R-:W-:Y:S02]  /*0290*/  IMAD.SHL.U32 R4, R6, 0x8, RZ ;  /* 0x0000000806047824 */ /* 0x000fe400078e00ff */
[----:B------:R-:W-:-:S03]  /*02a0*/  IMAD.MOV R6, RZ, RZ, -R6 ;  /* 0x000000ffff067224 */ /* 0x000fc600078e0a06 */
[----:B------:R-:W-:Y:S01]  /*02b0*/  LEA.HI.SX32 R5, R5, -R4, 0x19 ;  /* 0x8000000405057211 */ /* 0x000fe200078fcaff */
[----:B------:R-:W-:Y:S02]  /*02c0*/  IMAD R8, R0, R6, R3 ;  /* 0x0000000600087224 */ /* 0x000fe400078e0203 */
[----:B------:R-:W-:Y:S01]  /*02d0*/  IMAD.MOV.U32 R6, RZ, RZ, RZ ;  /* 0x000000ffff067224 */ /* 0x000fe200078e00ff */
[----:B------:R-:W-:Y:S02]  /*02e0*/  IMNMX R5, R5, 0x8, PT ;  /* 0x0000000805057817 */ /* 0x000fe40003800200 */
[----:B------:R-:W-:Y:S02]  /*02f0*/  IABS R11, R8 ;  /* 0x00000008000b7213 */ /* 0x000fe40000000000 */
[----:B------:R-:W-:-:S04]  /*0300*/  IABS R9, R5 ;  /* 0x0000000500097213 */ /* 0x000fc80000000000 */
[----:B------:R-:W0:Y:S08]  /*0310*/  I2F.RP R2, R9 ;  /* 0x0000000900027306 */ /* 0x000e300000209400 */
[----:B0-----:R-:W0:Y:S02]  /*0320*/  MUFU.RCP R2, R2 ;  /* 0x0000000200027308 */ /* 0x001e240000001000 */
[----:B0-----:R-:W-:Y:S01]  /*0330*/  IADD3 R7, R2, 0xffffffe, RZ ;  /* 0x0ffffffe02077810 */ /* 0x001fe20007ffe0ff */
[----:B------:R-:W-:-:S05]  /*0340*/  IMAD.MOV.U32 R2, RZ, RZ, c[0x0][0x180] ;  /* 0x00006000ff027624 */ /* 0x000fca00078e00ff */
[----:B------:R-:W0:Y:S01]  /*0350*/  F2I.FTZ.U32.TRUNC.NTZ R7, R7 ;  /* 0x0000000700077305 */ /* 0x000e22000021f000 */
[----:B------:R-:W-:Y:S01]  /*0360*/  IADD3 R2, R2, 0x3f, RZ ;  /* 0x0000003f02027810 */ /* 0x000fe20007ffe0ff */
[----:B0-----:R-:W-:-:S04]  /*0370*/  IMAD.MOV R10, RZ, RZ, -R7 ;  /* 0x000000ffff0a7224 */ /* 0x001fc800078e0a07 */
[----:B------:R-:W-:-:S04]  /*0380*/  IMAD.MOV.U32 R0, RZ, RZ, R10 ;  /* 0x000000ffff007224 */ /* 0x000fc800078e000a */
[----:B------:R-:W-:Y:S01]  /*0390*/  IMAD R3, R0, R9, RZ ;  /* 0x0000000900037224 */ /* 0x000fe200078e02ff */
[----:B------:R-:W-:-:S03]  /*03a0*/  IABS R0, R5 ;  /* 0x0000000500007213 */ /* 0x000fc60000000000 */
[----:B------:R-:W-:-:S04]  /*03b0*/  IMAD.HI.U32 R6, R7, R3, R6 ;  /* 0x0000000307067227 */ /* 0x000fc800078e0006 */
[----:B------:R-:W-:Y:S02]  /*03c0*/  IMAD.MOV R0, RZ, RZ, -R0 ;  /* 0x000000ffff007224 */ /* 0x000fe400078e0a00 */
        /* <DEDUP_REMOVED lines=8> */
[----:B------:R-:W-:-:S07]  /*0450*/  ISETP.GE.AND P2, PT, R0, RZ, PT ;  /* 0x000000ff0000720c */ /* 0x000fce0003f46270 */
[----:B------:R-:W-:Y:S02]  /*0460*/  @P0 IADD3 R6, R6, 0x1, RZ ;  /* 0x0000000106060810 */ /* 0x000fe40007ffe0ff */
[----:B------:R-:W-:-:S04]  /*0470*/  ISETP.GT.AND P0, PT, R2, 0x3f, PT ;  /* 0x0000003f0200780c */ /* 0x000fc80003f04270 */
[----:B------:R-:W-:Y:S01]  /*0480*/  @!P2 IMAD.MOV R6, RZ, RZ, -R6 ;  /* 0x000000ffff06a224 */ /* 0x000fe200078e0a06 */
[----:B------:R-:W-:-:S05]  /*0490*/  @!P1 LOP3.LUT R6, RZ, R5, RZ, 0x33, !PT ;  /* 0x00000005ff069212 */ /* 0x000fca00078e33ff */
[----:B------:R-:W-:Y:S02]  /*04a0*/  IMAD.MOV R0, RZ, RZ, -R6 ;  /* 0x000000ffff007224 */ /* 0x000fe400078e0a06 */
[----:B------:R-:W-:Y:S02]  /*04b0*/  IMAD.SHL.U32 R28, R6, 0x80, RZ ;  /* 0x00000080061c7824 */ /* 0x000fe400078e00ff */
[----:B------:R-:W-:Y:S02]  /*04c0*/  IMAD R5, R5, R0, R8 ;  /* 0x0000000005057224 */ /* 0x000fe400078e0208 */
[----:B------:R-:W-:Y:S01]  /*04d0*/  IMAD.MOV.U32 R0, RZ, RZ, c[0x0][0x180] ;  /* 0x00006000ff007624 */ /* 0x000fe200078e00ff */
[----:B------:R0:W-:Y:S01]  /*04e0*/  STL [R1+0x3a4], R28 ;  /* 0x0003a41c01007387 */ /* 0x0001e20000100800 */
[----:B------:R-:W-:-:S04]  /*04f0*/  IMAD.IADD R5, R4, 0x1, R5 ;  /* 0x0000000104057824 */ /* 0x000fc800078e0205 */
[----:B------:R-:W-:-:S05]  /*0500*/  IMAD R3, R5, 0x80, R13 ;  /* 0x0000008005037824 */ /* 0x000fca00078e020d */
[----:B------:R0:W-:Y:S01]  /*0510*/  STL [R1+0x5dc], R3 ;  /* 0x0005dc0301007387 */ /* 0x0001e20000100800 */
[----:B------:R-:W-:Y:S05]  /*0520*/  @P0 BRA `(.L_x_0) ;  /* 0x0000037000000947 */ /* 0x000fea0003800000 */
[----:B------:R-:W-:Y:S01]  /*0530*/  IMAD.SHL.U32 R0, R12, 0x20, RZ ;  /* 0x000000200c007824 */ /* 0x000fe200078e00ff */
[----:B------:R-:W-:Y:S01]  /*0540*/  CS2R R24, SRZ ;  /* 0x0000000000187805 */ /* 0x000fe2000001ff00 */
[----:B------:R-:W-:Y:S01]  /*0550*/  CS2R R26, SRZ ;  /* 0x00000000001a7805 */ /* 0x000fe2000001ff00 */
[----:B------:R-:W-:Y:S01]  /*0560*/  CS2R R20, SRZ ;  /* 0x0000000000147805 */ /* 0x000fe2000001ff00 */
[----:B------:R-:W-:Y:S01]  /*0570*/  CS2R R22, SRZ ;  /* 0x0000000000167805 */ /* 0x000fe2000001ff00 */
[----:B------:R1:W-:Y:S01]  /*0580*/  STL [R1+0x5e0], R0 ;  /* 0x0005e00001007387 */ /* 0x0003e20000100800 */
[----:B------:R-:W-:Y:S01]  /*0590*/  CS2R R16, SRZ ;  /* 0x0000000000107805 */ /* 0x000fe2000001ff00 */
[----:B------:R-:W-:Y:S01]  /*05a0*/  CS2R R18, SRZ ;  /* 0x0000000000127805 */ /* 0x000fe2000001ff00 */
[----:B------:R-:W-:Y:S01]  /*05b0*/  CS2R R12, SRZ ;  /* 0x00000000000c7805 */ /* 0x000fe2000001ff00 */
[----:B------:R1:W-:Y:S01]  /*05c0*/  STL [R1], RZ ;  /* 0x000000ff01007387 */ /* 0x0003e20000100800 */
[----:B------:R-:W-:Y:S01]  /*05d0*/  CS2R R14, SRZ ;  /* 0x00000000000e7805 */ /* 0x000fe2000001ff00 */
[----:B------:R-:W-:Y:S01]  /*05e0*/  CS2R R8, SRZ ;  /* 0x0000000000087805 */ /* 0x000fe2000001ff00 */
[----:B------:R-:W-:Y:S01]  /*05f0*/  CS2R R10, SRZ ;  /* 0x00000000000a7805 */ /* 0x000fe2000001ff00 */
[----:B------:R1:W-:Y:S01]  /*0600*/  STL [R1+0x4], RZ ;  /* 0x000004ff01007387 */ /* 0x0003e20000100800 */
[----:B------:R-:W-:Y:S01]  /*0610*/  CS2R R4, SRZ ;  /* 0x0000000000047805 */ /* 0x000fe2000001ff00 */
[----:B------:R-:W-:-:S02]  /*0620*/  CS2R R6, SRZ ;  /* 0x0000000000067805 */ /* 0x000fc4000001ff00 */
[----:B------:R1:W-:Y:S04]  /*0630*/  STL [R1+0x8], RZ ;  /* 0x000008ff01007387 */ /* 0x0003e80000100800 */
        /* <DEDUP_REMOVED lines=36> */
[----:B------:R1:W-:Y:S01]  /*0880*/  STL [R1+0x9c], RZ ;  /* 0x00009cff01007387 */ /* 0x0003e20000100800 */
[----:B------:R-:W-:Y:S05]  /*0890*/  BRA `(.L_x_1) ;  /* 0x00016cb000007947 */ /* 0x000fea0003800000 */
.L_x_0:
[----:B------:R-:W-:Y:S01]  /*08a0*/  IABS R21, c[0x0][0x17c] ;  /* 0x00005f0000157a13 */ /* 0x000fe20000000000 */
[----:B------:R1:W-:Y:S03]  /*08b0*/  STL [R1+0x5e4], R0 ;  /* 0x0005e40001007387 */ /* 0x0003e60000100800 */
[----:B------:R-:W2:Y:S01]  /*08c0*/  I2F.RP R5, R21 ;  /* 0x0000001500057306 */ /* 0x000ea20000209400 */
[----:B-1----:R-:W1:Y:S07]  /*08d0*/  S2R R0, SR_TID.X ;  /* 0x0000000000007919 */ /* 0x002e6e0000002100 */
[----:B--2---:R-:W2:Y:S01]  /*08e0*/  MUFU.RCP R5, R5 ;  /* 0x0000000500057308 */ /* 0x004ea20000001000 */
[----:B-1----:R-:W-:Y:S01]  /*08f0*/  SHF.R.U32.HI R22, RZ, 0x6, R0 ;  /* 0x00000006ff167819 */ /* 0x002fe20000011600 */
[----:B------:R-:W-:Y:S01]  /*0900*/  IMAD.SHL.U32 R9, R0, 0x2, RZ ;  /* 0x0000000200097824 */ /* 0x000fe200078e00ff */
[----:B--2---:R-:W-:-:S02]  /*0910*/  IADD3 R6, R5, 0xffffffe, RZ ;  /* 0x0ffffffe05067810 */ /* 0x004fc40007ffe0ff */
[----:B------:R-:W-:-:S03]  /*0920*/  SGXT.U32 R22, R22, 0x1 ;  /* 0x000000011616781a */ /* 0x000fc60000000000 */
[----:B------:R1:W2:Y:S01]  /*0930*/  F2I.FTZ.U32.TRUNC.NTZ R7, R6 ;  /* 0x0000000600077305 */ /* 0x0002a2000021f000 */
[----:B------:R-:W-:Y:S02]  /*0940*/  SHF.R.S32.HI R5, RZ, 0x1f, R2 ;  /* 0x0000001fff057819 */ /* 0x000fe40000011402 */
[----:B------:R-:W-:Y:S02]  /*0950*/  LOP3.LUT R22, R28, R22, RZ, 0xfc, !PT ;  /* 0x000000161c167212 */ /* 0x000fe400078efcff */
[----:B------:R-:W-:Y:S02]  /*0960*/  LEA.HI R5, R5, R2, RZ, 0x6 ;  /* 0x0000000205057211 */ /* 0x000fe400078f30ff */
[C---:B------:R-:W-:Y:S01]  /*0970*/  LOP3.LUT R4, R22.reuse, 0x7e, RZ, 0xfc, !PT ;  /* 0x0000007e16047812 */ /* 0x040fe200078efcff */
[----:B-1----:R-:W-:Y:S01]  /*0980*/  IMAD.MOV.U32 R6, RZ, RZ, RZ ;  /* 0x000000ffff067224 */ /* 0x002fe200078e00ff */
[----:B0-----:R-:W-:Y:S01]  /*0990*/  LOP3.LUT R3, R22, 0x7c, RZ, 0xfc, !PT ;  /* 0x0000007c16037812 */ /* 0x001fe200078efcff */
[----:B------:R0:W-:Y:S01]  /*09a0*/  STL [R1+0xe4], R5 ;  /* 0x0000e40501007387 */ /* 0x0001e20000100800 */
[----:B------:R-:W-:-:S02]  /*09b0*/  LOP3.LUT R14, R0, 0x7, RZ, 0xc0, !PT ;  /* 0x00000007000e7812 */ /* 0x000fc400078ec0ff */
[----:B------:R-:W-:Y:S01]  /*09c0*/  IABS R10, R3 ;  /* 0x00000003000a7213 */ /* 0x000fe20000000000 */
[--C-:B--2---:R-:W-:Y:S01]  /*09d0*/  IMAD.MOV R8, RZ, RZ, -R7.reuse ;  /* 0x000000ffff087224 */ /* 0x104fe200078e0a07 */
[----:B------:R-:W-:Y:S01]  /*09e0*/  LOP3.LUT R12, R9, 0x10, RZ, 0xc0, !PT ;  /* 0x00000010090c7812 */ /* 0x000fe200078ec0ff */
[----:B------:R-:W-:Y:S01]  /*09f0*/  IMAD R14, R14, 0x90, RZ ;  /* 0x000000900e0e7824 */ /* 0x000fe200078e02ff */
[----:B------:R-:W-:Y:S01]  /*0a00*/  LOP3.LUT R13, R22, 0x7a, RZ, 0xfc, !PT ;  /* 0x0000007a160d7812 */ /* 0x000fe200078efcff */
[----:B------:R-:W-:Y:S01]  /*0a10*/  IMAD R23, R8, R21, RZ ;  /* 0x0000001508177224 */ /* 0x000fe200078e02ff */
[----:B------:R-:W-:Y:S02]  /*0a20*/  IABS R8, R4 ;  /* 0x0000000400087213 */ /* 0x000fe40000000000 */
[C---:B0-----:R-:W-:Y:S01]  /*0a30*/  LOP3.LUT R5, R0.reuse, 0x40, RZ, 0xc0, !PT ;  /* 0x0000004000057812 */ /* 0x041fe200078ec0ff */
[----:B------:R-:W-:Y:S01]  /*0a40*/  IMAD.HI.U32 R23, R7, R23, R6 ;  /* 0x0000001707177227 */ /* 0x000fe200078e0006 */
[----:B------:R-:W-:-:S02]  /*0a50*/  LOP3.LUT R15, R0, 0x3f, RZ, 0xc0, !PT ;  /* 0x0000003f000f7812 */ /* 0x000fc400078ec0ff */
[----:B------:R-:W-:Y:S02]  /*0a60*/  LEA.HI R16, R5, R12, RZ, 0x1f ;  /* 0x0000000c05107211 */ /* 0x000fe400078ff8ff */
[----:B------:R-:W-:Y:S01]  /*0a70*/  LOP3.LUT R5, R14, 0x30, R9, 0x78, !PT ;  /* 0x000000300e057812 */ /* 0x000fe200078e7809 */
[----:B------:R-:W-:Y:S01]  /*0a80*/  IMAD.HI.U32 R6, R23, R8, RZ ;  /* 0x0000000817067227 */ /* 0x000fe200078e00ff */
[----:B------:R-:W-:Y:S01]  /*0a90*/  LOP3.LUT R11, R22, 0x78, RZ, 0xfc, !PT ;  /* 0x00000078160b7812 */ /* 0x000fe200078efcff */
[----:B------:R-:W-:Y:S01]  /*0aa0*/  STL [R1+0xe0], R16 ;  /* 0x0000e01001007387 */ /* 0x000fe20000100800 */
[----:B------:R-:W-:Y:S01]  /*0ab0*/  ISETP.GE.AND P2, PT, R4, RZ, PT ;  /* 0x000000ff0400720c */ /* 0x000fe20003f46270 */
[----:B------:R-:W-:Y:S01]  /*0ac0*/  IMAD.MOV R6, RZ, RZ, -R6 ;  /* 0x000000ffff067224 */ /* 0x000fe200078e0a06 */
[----:B------:R-:W-:Y:S01]  /*0ad0*/  ISETP.GE.AND P6, PT, R3, RZ, PT ;  /* 0x000000ff0300720c */ /* 0x000fe20003fc6270 */
[----:B------:R-:W-:Y:S01]  /*0ae0*/  IMAD.HI.U32 R7, R23, R10, RZ ;  /* 0x0000000a17077227 */ /* 0x000fe200078e00ff */
[----:B------:R0:W-:Y:S01]  /*0af0*/  STL [R1+0xe8], R5 ;  /* 0x0000e80501007387 */ /* 0x0001e20000100800 */
[----:B------:R-:W-:-:S02]  /*0b00*/  LOP3.LUT R3, R22, 0x76, RZ, 0xfc, !PT ;  /* 0x0000007616037812 */ /* 0x000fc400078efcff */
[----:B------:R-:W-:Y:S01]  /*0b10*/  IMAD R6, R21, R6, R8 ;  /* 0x0000000615067224 */ /* 0x000fe200078e0208 */
[----:B------:R-:W-:Y:S01]  /*0b20*/  LOP3.LUT R9, R22, 0x72, RZ, 0xfc, !PT ;  /* 0x0000007216097812 */ /* 0x000fe200078efcff */
[----:B------:R-:W-:Y:S01]  /*0b30*/  IMAD.MOV R7, RZ, RZ, -R7 ;  /* 0x000000ffff077224 */ /* 0x000fe200078e0a07 */
[----:B------:R-:W-:Y:S01]  /*0b40*/  ISETP.GE.AND P5, PT, R11, RZ, PT ;  /* 0x000000ff0b00720c */ /* 0x000fe20003fa6270 */
[----:B------:R-:W-:Y:S01]  /*0b50*/  IMAD.SHL.U32 R8, R15, 0x2, RZ ;  /* 0x000000020f087824 */ /* 0x000fe200078e00ff */
[C---:B------:R-:W-:Y:S01]  /*0b60*/  ISETP.GT.U32.AND P0, PT, R21.reuse, R6, PT ;  /* 0x000000061500720c */ /* 0x040fe20003f04070 */
[C---:B------:R-:W-:Y:S01]  /*0b70*/  IMAD R2, R21.reuse, R7, R10 ;  /* 0x0000000715027224 */ /* 0x040fe200078e020a */
[----:B------:R-:W-:Y:S02]  /*0b80*/  IABS R10, R13 ;  /* 0x0000000d000a7213 */ /* 0x000fe40000000000 */
[----:B------:R-:W-:Y:S02]  /*0b90*/  IABS R15, R11 ;  /* 0x0000000b000f7213 */ /* 0x000fe40000000000 */
[----:B------:R-:W-:Y:S01]  /*0ba0*/  ISETP.GT.U32.AND P1, PT, R21, R2, PT ;  /* 0x000000021500720c */ /* 0x000fe20003f24070 */
[----:B0-----:R-:W-:Y:S01]  /*0bb0*/  IMAD.HI.U32 R5, R23, R10, RZ ;  /* 0x0000000a17057227 */ /* 0x001fe200078e00ff */
[----:B------:R-:W-:-:S02]  /*0bc0*/  SHF.R.S32.HI R7, RZ, 0x6, R0 ;  /* 0x00000006ff077819 */ /* 0x000fc40000011400 */
[----:B------:R-:W-:Y:S01]  /*0bd0*/  LOP3.LUT R20, R22, 0x22, RZ, 0xfc, !PT ;  /* 0x0000002216147812 */ /* 0x000fe200078efcff */
[----:B------:R-:W-:Y:S01]  /*0be0*/  IMAD.MOV R5, RZ, RZ, -R5 ;  /* 0x000000ffff057224 */ /* 0x000fe200078e0a05 */
[----:B------:R-:W-:Y:S01]  /*0bf0*/  SGXT R7, R7, 0x1 ;  /* 0x000000010707781a */ /* 0x000fe20000000200 */
[----:B------:R-:W-:Y:S01]  /*0c00*/  @!P0 IMAD.IADD R6, R6, 0x1, -R21 ;  /* 0x0000000106068824 */ /* 0x000fe200078e0a15 */
[----:B------:R-:W-:Y:S01]  /*0c10*/  LOP3.LUT R24, R22, 0x1c, RZ, 0xfc, !PT ;  /* 0x0000001c16187812 */ /* 0x000fe200078efcff */
[C---:B------:R-:W-:Y:S01]  /*0c20*/  IMAD R10, R21.reuse, R5, R10 ;  /* 0x00000005150a7224 */ /* 0x040fe200078e020a */
[----:B------:R-:W-:Y:S01]  /*0c30*/  LOP3.LUT R7, R8, 0x90, R7, 0x78, !PT ;  /* 0x0000009008077812 */ /* 0x000fe200078e7807 */
[----:B------:R-:W-:Y:S01]  /*0c40*/  IMAD.MOV.U32 R12, RZ, RZ, R15 ;  /* 0x000000ffff0c7224 */ /* 0x000fe200078e000f */
[C---:B------:R-:W-:Y:S01]  /*0c50*/  ISETP.GT.U32.AND P0, PT, R21.reuse, R6, PT ;  /* 0x000000061500720c */ /* 0x040fe20003f04070 */
[----:B------:R-:W-:Y:S01]  /*0c60*/  @!P1 IMAD.IADD R2, R2, 0x1, -R21 ;  /* 0x0000000102029824 */ /* 0x000fe200078e0a15 */
[----:B------:R-:W-:Y:S01]  /*0c70*/  ISETP.GT.U32.AND P3, PT, R21, R10, PT ;  /* 0x0000000a1500720c */ /* 0x000fe20003f64070 */
[----:B------:R-:W-:Y:S01]  /*0c80*/  IMAD.HI.U32 R4, R23, R12, RZ ;  /* 0x0000000c17047227 */ /* 0x000fe200078e00ff */
[----:B------:R-:W-:Y:S01]  /*0c90*/  IABS R8, R3 ;  /* 0x0000000300087213 */ /* 0x000fe20000000000 */
[----:B------:R0:W-:Y:S01]  /*0ca0*/  STL [R1+0x350], R7 ;  /* 0x0003500701007387 */ /* 0x0001e20000100800 */
[----:B------:R-:W-:Y:S01]  /*0cb0*/  ISETP.GT.U32.AND P4, PT, R21, R2, PT ;  /* 0x000000021500720c */ /* 0x000fe20003f84070 */
[----:B------:R-:W-:Y:S01]  /*0cc0*/  IMAD.MOV R4, RZ, RZ, -R4 ;  /* 0x000000ffff047224 */ /* 0x000fe200078e0a04 */
[----:B------:R-:W-:-:S02]  /*0cd0*/  ISETP.GE.AND P1, PT, R13, RZ, PT ;  /* 0x000000ff0d00720c */ /* 0x000fc40003f26270 */
[C---:B------:R-:W-:Y:S01]  /*0ce0*/  LOP3.LUT R5, R22.reuse, 0x74, RZ, 0xfc, !PT ;  /* 0x0000007416057812 */ /* 0x040fe200078efcff */
[----:B------:R-:W-:Y:S01]  /*0cf0*/  IMAD R13, R21, R4, R12 ;  /* 0x00000004150d7224 */ /* 0x000fe200078e020c */
[----:B------:R-:W-:Y:S01]  /*0d00*/  LOP3.LUT R12, R22, 0x6e, RZ, 0xfc, !PT ;  /* 0x0000006e160c7812 */ /* 0x000fe200078efcff */
[--C-:B------:R-:W-:Y:S01]  /*0d10*/  @!P0 IMAD.IADD R6, R6, 0x1, -R21.reuse ;  /* 0x0000000106068824 */ /* 0x100fe200078e0a15 */
[----:B------:R-:W-:Y:S01]  /*0d20*/  ISETP.GE.AND P0, PT, R3, RZ, PT ;  /* 0x000000ff0300720c */ /* 0x000fe20003f06270 */
[--C-:B------:R-:W-:Y:S01]  /*0d30*/  @!P3 IMAD.IADD R10, R10, 0x1, -R21.reuse ;  /* 0x000000010a0ab824 */ /* 0x100fe200078e0a15 */
[----:B------:R-:W-:Y:S01]  /*0d40*/  IABS R3, R9 ;  /* 0x0000000900037213 */ /* 0x000fe20000000000 */
[----:B------:R-:W-:Y:S01]  /*0d50*/  IMAD.MOV.U32 R14, RZ, RZ, R6 ;  /* 0x000000ffff0e7224 */ /* 0x000fe200078e0006 */
[----:B------:R-:W-:Y:S01]  /*0d60*/  IABS R4, R5 ;  /* 0x0000000500047213 */ /* 0x000fe20000000000 */
[----:B------:R-:W-:Y:S01]  /*0d70*/  @!P4 IMAD.IADD R2, R2, 0x1, -R21 ;  /* 0x000000010202c824 */ /* 0x000fe200078e0a15 */
[C---:B------:R-:W-:Y:S01]  /*0d80*/  ISETP.GT.U32.AND P4, PT, R21.reuse, R13, PT ;  /* 0x0000000d1500720c */ /* 0x040fe20003f84070 */
[----:B------:R-:W-:Y:S01]  /*0d90*/  @!P2 IMAD.MOV R14, RZ, RZ, -R14 ;  /* 0x000000ffff0ea224 */ /* 0x000fe200078e0a0e */
[----:B------:R-:W-:Y:S01]  /*0da0*/  ISETP.GT.U32.AND P2, PT, R21, R10, PT ;  /* 0x0000000a1500720c */ /* 0x000fe20003f44070 */
[----:B------:R-:W-:Y:S01]  /*0db0*/  IMAD.MOV.U32 R6, RZ, RZ, R3 ;  /* 0x000000ffff067224 */ /* 0x000fe200078e0003 */
[----:B------:R-:W-:Y:S01]  /*0dc0*/  ISETP.GE.AND P3, PT, R5, RZ, PT ;  /* 0x000000ff0500720c */ /* 0x000fe20003f66270 */
[----:B------:R-:W-:Y:S01]  /*0dd0*/  IMAD.HI.U32 R3, R23, R8, RZ ;  /* 0x0000000817037227 */ /* 0x000fe200078e00ff */
[----:B------:R1:W-:Y:S01]  /*0de0*/  STL [R1+0xdc], R14 ;  /* 0x0000dc0e01007387 */ /* 0x0003e20000100800 */
[----:B------:R-:W-:-:S02]  /*0df0*/  LOP3.LUT R25, R22, 0x1a, RZ, 0xfc, !PT ;  /* 0x0000001a16197812 */ /* 0x000fc400078efcff */
[----:B------:R-:W-:Y:S01]  /*0e00*/  IMAD.MOV R3, RZ, RZ, -R3 ;  /* 0x000000ffff037224 */ /* 0x000fe200078e0a03 */
[----:B------:R-:W-:Y:S01]  /*0e10*/  LOP3.LUT R26, R22, 0x18, RZ, 0xfc, !PT ;  /* 0x00000018161a7812 */ /* 0x000fe200078efcff */
[----:B0-----:R-:W-:-:S04]  /*0e20*/  IMAD.HI.U32 R7, R23, R6, RZ ;  /* 0x0000000617077227 */ /* 0x001fc800078e00ff */
[----:B------:R-:W-:Y:S01]  /*0e30*/  IMAD R11, R21, R3, R8 ;  /* 0x00000003150b7224 */ /* 0x000fe200078e0208 */
[----:B------:R-:W-:Y:S01]  /*0e40*/  LOP3.LUT R3, R22, 0x6a, RZ, 0xfc, !PT ;  /* 0x0000006a16037812 */ /* 0x000fe200078efcff */
[--C-:B------:R-:W-:Y:S01]  /*0e50*/  @!P2 IMAD.IADD R10, R10, 0x1, -R21.reuse ;  /* 0x000000010a0aa824 */ /* 0x100fe200078e0a15 */
[----:B-1----:R-:W-:Y:S01]  /*0e60*/  IABS R14, R12 ;  /* 0x0000000c000e7213 */ /* 0x002fe20000000000 */
[----:B------:R-:W-:Y:S01]  /*0e70*/  @!P4 IMAD.IADD R13, R13, 0x1, -R21 ;  /* 0x000000010d0dc824 */ /* 0x000fe200078e0a15 */
[----:B------:R-:W-:Y:S01]  /*0e80*/  ISETP.GT.U32.AND P2, PT, R21, R11, PT ;  /* 0x0000000b1500720c */ /* 0x000fe20003f44070 */
[----:B------:R-:W-:Y:S02]  /*0e90*/  IMAD.MOV R7, RZ, RZ, -R7 ;  /* 0x000000ffff077224 */ /* 0x000fe400078e0a07 */
[----:B------:R-:W-:Y:S01]  /*0ea0*/  IMAD.HI.U32 R5, R23, R4, RZ ;  /* 0x0000000417057227 */ /* 0x000fe200078e00ff */
[----:B------:R-:W-:-:S03]  /*0eb0*/  ISETP.GT.U32.AND P4, PT, R21, R13, PT ;  /* 0x0000000d1500720c */ /* 0x000fc60003f84070 */
[----:B------:R-:W-:Y:S01]  /*0ec0*/  @!P6 IMAD.MOV R2, RZ, RZ, -R2 ;  /* 0x000000ffff02e224 */ /* 0x000fe200078e0a02 */
[----:B------:R-:W-:Y:S01]  /*0ed0*/  ISETP.GE.AND P6, PT, R9, RZ, PT ;  /* 0x000000ff0900720c */ /* 0x000fe20003fc6270 */
[----:B------:R-:W-:Y:S01]  /*0ee0*/  IMAD R9, R21, R7, R6 ;  /* 0x0000000715097224 */ /* 0x000fe200078e0206 */
[C---:B------:R-:W-:Y:S01]  /*0ef0*/  LOP3.LUT R7, R22.reuse, 0x6c, RZ, 0xfc, !PT ;  /* 0x0000006c16077812 */ /* 0x040fe200078efcff */
[----:B------:R-:W-:Y:S01]  /*0f00*/  IMAD.MOV R5, RZ, RZ, -R5 ;  /* 0x000000ffff057224 */ /* 0x000fe200078e0a05 */
[----:B------:R0:W-:Y:S01]  /*0f10*/  STL [R1+0xd8], R2 ;  /* 0x0000d80201007387 */ /* 0x0001e20000100800 */
[--C-:B------:R-:W-:Y:S01]  /*0f20*/  @!P2 IMAD.IADD R11, R11, 0x1, -R21.reuse ;  /* 0x000000010b0ba824 */ /* 0x100fe200078e0a15 */
[C---:B------:R-:W-:Y:S01]  /*0f30*/  ISETP.GT.U32.AND P2, PT, R21.reuse, R9, PT ;  /* 0x000000091500720c */ /* 0x040fe20003f44070 */
[----:B------:R-:W-:Y:S01]  /*0f40*/  IMAD R4, R21, R5, R4 ;  /* 0x0000000515047224 */ /* 0x000fe200078e0204 */
[----:B------:R-:W-:Y:S01]  /*0f50*/  IABS R8, R7 ;  /* 0x0000000700087213 */ /* 0x000fe20000000000 */
[----:B------:R-:W-:Y:S01]  /*0f60*/  @!P4 IMAD.IADD R13, R13, 0x1, -R21 ;  /* 0x000000010d0dc824 */ /* 0x000fe200078e0a15 */
[----:B------:R-:W-:Y:S01]  /*0f70*/  IABS R6, R3 ;  /* 0x0000000300067213 */ /* 0x000fe20000000000 */
[----:B------:R-:W-:Y:S01]  /*0f80*/  IMAD.MOV.U32 R15, RZ, RZ, R10 ;  /* 0x000000ffff0f7224 */ /* 0x000fe200078e000a */
[C---:B------:R-:W-:Y:S01]  /*0f90*/  ISETP.GT.U32.AND P4, PT, R21.reuse, R4, PT ;  /* 0x000000041500720c */ /* 0x040fe20003f84070 */
[----:B------:R-:W-:Y:S01]  /*0fa0*/  @!P5 IMAD.MOV R13, RZ, RZ, -R13 ;  /* 0x000000ffff0dd224 */ /* 0x000fe200078e0a0d */
[----:B0-----:R-:W-:Y:S01]  /*0fb0*/  LOP3.LUT R2, R22, 0x70, RZ, 0xfc, !PT ;  /* 0x0000007016027812 */ /* 0x001fe200078efcff */
[----:B------:R-:W-:Y:S01]  /*0fc0*/  @!P1 IMAD.MOV R15, RZ, RZ, -R15 ;  /* 0x000000ffff0f9224 */ /* 0x000fe200078e0a0f */
[----:B------:R-:W-:-:S02]  /*0fd0*/  ISETP.GT.U32.AND P1, PT, R21, R11, PT ;  /* 0x0000000b1500720c */ /* 0x000fc40003f24070 */
[----:B------:R-:W-:Y:S01]  /*0fe0*/  IABS R5, R2 ;  /* 0x0000000200057213 */ /* 0x000fe20000000000 */
[--C-:B------:R-:W-:Y:S01]  /*0ff0*/  @!P2 IMAD.IADD R9, R9, 0x1, -R21.reuse ;  /* 0x000000010909a824 */ /* 0x100fe200078e0a15 */
[----:B------:R-:W-:Y:S01]  /*1000*/  ISETP.GE.AND P5, PT, R2, RZ, PT ;  /* 0x000000ff0200720c */ /* 0x000fe20003fa6270 */
[----:B------:R-:W-:Y:S02]  /*1010*/  STL [R1+0xd4], R15 ;  /* 0x0000d40f01007387 */ /* 0x000fe40000100800 */
[----:B------:R-:W-:Y:S01]  /*1020*/  IMAD.HI.U32 R10, R23, R5, RZ ;  /* 0x00000005170a7227 */ /* 0x000fe200078e00ff */
[----:B------:R-:W-:Y:S01]  /*1030*/  ISETP.GT.U32.AND P2, PT, R21, R9, PT ;  /* 0x000000091500720c */ /* 0x000fe20003f44070 */
[----:B------:R0:W-:Y:S02]  /*1040*/  STL [R1+0xcc], R13 ;  /* 0x0000cc0d01007387 */ /* 0x0001e40000100800 */
[----:B------:R-:W-:Y:S02]  /*1050*/  @!P4 IMAD.IADD R4, R4, 0x1, -R21 ;  /* 0x000000010404c824 */ /* 0x000fe400078e0a15 */
[----:B------:R-:W-:-:S02]  /*1060*/  IMAD.MOV R10, RZ, RZ, -R10 ;  /* 0x000000ffff0a7224 */ /* 0x000fc400078e0a0a */
[----:B------:R-:W-:Y:S01]  /*1070*/  @!P1 IMAD.IADD R11, R11, 0x1, -R21 ;  /* 0x000000010b0b9824 */ /* 0x000fe200078e0a15 */
[C---:B------:R-:W-:Y:S01]  /*1080*/  ISETP.GT.U32.AND P4, PT, R21.reuse, R4, PT ;  /* 0x000000041500720c */ /* 0x040fe20003f84070 */
[----:B------:R-:W-:Y:S02]  /*1090*/  IMAD R2, R21, R10, R5 ;  /* 0x0000000a15027224 */ /* 0x000fe400078e0205 */
[----:B------:R-:W-:-:S03]  /*10a0*/  IMAD.HI.U32 R5, R23, R8, RZ ;  /* 0x0000000817057227 */ /* 0x000fc600078e00ff */
[----:B------:R-:W-:Y:S01]  /*10b0*/  ISETP.GT.U32.AND P1, PT, R21, R2, PT ;  /* 0x000000021500720c */ /* 0x000fe20003f24070 */
[----:B0-----:R-:W-:-:S04]  /*10c0*/  IMAD.HI.U32 R13, R23, R14, RZ ;  /* 0x0000000e170d7227 */ /* 0x001fc800078e00ff */
[----:B------:R-:W-:-:S04]  /*10d0*/  IMAD.HI.U32 R10, R23, R6, RZ ;  /* 0x00000006170a7227 */ /* 0x000fc800078e00ff */
[----:B------:R-:W-:Y:S02]  /*10e0*/  IMAD.MOV R5, RZ, RZ, -R5 ;  /* 0x000000ffff057224 */ /* 0x000fe400078e0a05 */
[----:B------:R-:W-:Y:S02]  /*10f0*/  IMAD.MOV R13, RZ, RZ, -R13 ;  /* 0x000000ffff0d7224 */ /* 0x000fe400078e0a0d */
[----:B------:R-:W-:Y:S02]  /*1100*/  IMAD.MOV R10, RZ, RZ, -R10 ;  /* 0x000000ffff0a7224 */ /* 0x000fe400078e0a0a */
[----:B------:R-:W-:Y:S01]  /*1110*/  IMAD R8, R21, R5, R8 ;  /* 0x0000000515087224 */ /* 0x000fe200078e0208 */
[----:B------:R-:W-:Y:S01]  /*1120*/  LOP3.LUT R5, R22, 0x68, RZ, 0xfc, !PT ;  /* 0x0000006816057812 */ /* 0x000fe200078efcff */
[----:B------:R-:W-:Y:S02]  /*1130*/  @!P2 IMAD.IADD R9, R9, 0x1, -R21 ;  /* 0x000000010909a824 */ /* 0x000fe400078e0a15 */
[----:B------:R-:W-:Y:S01]  /*1140*/  IMAD.MOV.U32 R15, RZ, RZ, R11 ;  /* 0x000000ffff0f7224 */ /* 0x000fe200078e000b */
[C---:B------:R-:W-:Y:S01]  /*1150*/  ISETP.GT.U32.AND P2, PT, R21.reuse, R8, PT ;  /* 0x000000081500720c */ /* 0x040fe20003f44070 */
[----:B------:R-:W-:-:S02]  /*1160*/  IMAD R14, R21, R13, R14 ;  /* 0x0000000d150e7224 */ /* 0x000fc400078e020e */
[C---:B------:R-:W-:Y:S01]  /*1170*/  IMAD R6, R21.reuse, R10, R6 ;  /* 0x0000000a15067224 */ /* 0x040fe200078e0206 */
[----:B------:R-:W-:Y:S01]  /*1180*/  IABS R10, R5 ;  /* 0x00000005000a7213 */ /* 0x000fe20000000000 */
[----:B------:R-:W-:Y:S02]  /*1190*/  IMAD.MOV.U32 R11, RZ, RZ, R9 ;  /* 0x000000ffff0b7224 */ /* 0x000fe400078e0009 */
[----:B------:R-:W-:Y:S01]  /*11a0*/  @!P4 IMAD.IADD R4, R4, 0x1, -R21 ;  /* 0x000000010404c824 */ /* 0x000fe200078e0a15 */
[----:B------:R-:W-:Y:S01]  /*11b0*/  ISETP.GE.AND P4, PT, R12, RZ, PT ;  /* 0x000000ff0c00720c */ /* 0x000fe20003f86270 */
[----:B------:R-:W-:Y:S01]  /*11c0*/  @!P0 IMAD.MOV R15, RZ, RZ, -R15 ;  /* 0x000000ffff0f8224 */ /* 0x000fe200078e0a0f */
[C---:B------:R-:W-:Y:S01]  /*11d0*/  ISETP.GT.U32.AND P0, PT, R21.reuse, R14, PT ;  /* 0x0000000e1500720c */ /* 0x040fe20003f04070 */
[----:B------:R-:W-:Y:S01]  /*11e0*/  @!P6 IMAD.MOV R11, RZ, RZ, -R11 ;  /* 0x000000ffff0be224 */ /* 0x000fe200078e0a0b */
[----:B------:R-:W-:Y:S01]  /*11f0*/  ISETP.GT.U32.AND P6, PT, R21, R6, PT ;  /* 0x000000061500720c */ /* 0x000fe20003fc4070 */
[----:B------:R-:W-:Y:S01]  /*1200*/  IMAD.MOV.U32 R12, RZ, RZ, R4 ;  /* 0x000000ffff0c7224 */ /* 0x000fe200078e0004 */
[----:B------:R-:W-:Y:S01]  /*1210*/  STL [R1+0xc4], R15 ;  /* 0x0000c40f01007387 */ /* 0x000fe20000100800 */
[----:B------:R-:W-:-:S02]  /*1220*/  @!P1 IMAD.IADD R2, R2, 0x1, -R21 ;  /* 0x0000000102029824 */ /* 0x000fc400078e0a15 */
[----:B------:R-:W-:Y:S02]  /*1230*/  IMAD.MOV.U32 R4, RZ, RZ, R10 ;  /* 0x000000ffff047224 */ /* 0x000fe400078e000a */
[----:B------:R-:W-:Y:S01]  /*1240*/  @!P3 IMAD.MOV R12, RZ, RZ, -R12 ;  /* 0x000000ffff0cb224 */ /* 0x000fe200078e0a0c */
[----:B------:R-:W-:Y:S01]  /*1250*/  ISETP.GE.AND P3, PT, R7, RZ, PT ;  /* 0x000000ff0700720c */ /* 0x000fe20003f66270 */
[----:B------:R-:W-:Y:S01]  /*1260*/  IMAD.HI.U32 R9, R23, R4, RZ ;  /* 0x0000000417097227 */ /* 0x000fe200078e00ff */
[----:B------:R-:W-:Y:S02]  /*1270*/  ISETP.GT.U32.AND P1, PT, R21, R2, PT ;  /* 0x000000021500720c */ /* 0x000fe40003f24070 */
[----:B------:R-:W-:Y:S01]  /*1280*/  LOP3.LUT R7, R22, 0x66, RZ, 0xfc, !PT ;  /* 0x0000006616077812 */ /* 0x000fe200078efcff */
[----:B------:R-:W-:Y:S01]  /*1290*/  @!P2 IMAD.IADD R8, R8, 0x1, -R21 ;  /* 0x000000010808a824 */ /* 0x000fe200078e0a15 */
[----:B------:R0:W-:Y:S01]  /*12a0*/  STL [R1+0xc0], R12 ;  /* 0x0000c00c01007387 */ /* 0x0001e20000100800 */
[----:B------:R-:W-:Y:S01]  /*12b0*/  IMAD.MOV R9, RZ, RZ, -R9 ;  /* 0x000000ffff097224 */ /* 0x000fe200078e0a09 */
[----:B------:R-:W-:Y:S01]  /*12c0*/  IABS R13, R7 ;  /* 0x00000007000d7213 */ /* 0x000fe20000000000 */
[--C-:B------:R-:W-:Y:S01]  /*12d0*/  @!P0 IMAD.IADD R14, R14, 0x1, -R21.reuse ;  /* 0x000000010e0e8824 */ /* 0x100fe200078e0a15 */
[----:B------:R-:W-:Y:S01]  /*12e0*/  ISETP.GE.AND P0, PT, R5, RZ, PT ;  /* 0x000000ff0500720c */ /* 0x000fe20003f06270 */
[--C-:B------:R-:W-:Y:S01]  /*12f0*/  @!P6 IMAD.IADD R6, R6, 0x1, -R21.reuse ;  /* 0x000000010606e824 */ /* 0x100fe200078e0a15 */
[C---:B------:R-:W-:Y:S01]  /*1300*/  ISETP.GT.U32.AND P6, PT, R21.reuse, R8, PT ;  /* 0x000000081500720c */ /* 0x040fe20003fc4070 */
[C---:B------:R-:W-:Y:S01]  /*1310*/  IMAD R4, R21.reuse, R9, R4 ;  /* 0x0000000915047224 */ /* 0x040fe200078e0204 */
[----:B------:R-:W-:Y:S01]  /*1320*/  ISETP.GT.U32.AND P2, PT, R21, R14, PT ;  /* 0x0000000e1500720c */ /* 0x000fe20003f44070 */
[----:B------:R-:W-:Y:S01]  /*1330*/  IMAD.HI.U32 R9, R23, R13, RZ ;  /* 0x0000000d17097227 */ /* 0x000fe200078e00ff */
[----:B------:R-:W-:Y:S01]  /*1340*/  LOP3.LUT R5, R22, 0x64, RZ, 0xfc, !PT ;  /* 0x0000006416057812 */ /* 0x000fe200078efcff */
[----:B------:R1:W-:Y:S02]  /*1350*/  STL [R1+0xbc], R11 ;  /* 0x0000bc0b01007387 */ /* 0x0003e40000100800 */
[----:B------:R-:W-:Y:S01]  /*1360*/  @!P1 IMAD.IADD R2, R2, 0x1, -R21 ;  /* 0x0000000102029824 */ /* 0x000fe200078e0a15 */
[----:B------:R-:W-:Y:S01]  /*1370*/  ISETP.GE.AND P1, PT, R3, RZ, PT ;  /* 0x000000ff0300720c */ /* 0x000fe20003f26270 */
[----:B------:R-:W-:Y:S01]  /*1380*/  IMAD.MOV R9, RZ, RZ, -R9 ;  /* 0x000000ffff097224 */ /* 0x000fe200078e0a09 */
[C---:B------:R-:W-:Y:S01]  /*1390*/  LOP3.LUT R3, R22.reuse, 0x62, RZ, 0xfc, !PT ;  /* 0x0000006216037812 */ /* 0x040fe200078efcff */
[----:B------:R-:W-:Y:S01]  /*13a0*/  IMAD.MOV.U32 R10, RZ, RZ, R2 ;  /* 0x000000ffff0a7224 */ /* 0x000fe200078e0002 */
[----:B0-----:R-:W-:Y:S01]  /*13b0*/  IABS R12, R5 ;  /* 0x00000005000c7213 */ /* 0x001fe20000000000 */
[C---:B------:R-:W-:Y:S01]  /*13c0*/  IMAD R13, R21.reuse, R9, R13 ;  /* 0x00000009150d7224 */ /* 0x040fe200078e020d */
[----:B------:R-:W-:Y:S01]  /*13d0*/  LOP3.LUT R2, R22, 0x60, RZ, 0xfc, !PT ;  /* 0x0000006016027812 */ /* 0x000fe200078efcff */
[----:B------:R-:W-:Y:S01]  /*13e0*/  @!P5 IMAD.MOV R10, RZ, RZ, -R10 ;  /* 0x000000ffff0ad224 */ /* 0x000fe200078e0a0a */
[C---:B------:R-:W-:Y:S01]  /*13f0*/  ISETP.GT.U32.AND P5, PT, R21.reuse, R6, PT ;  /* 0x000000061500720c */ /* 0x040fe20003fa4070 */
[--C-:B------:R-:W-:Y:S01]  /*1400*/  @!P6 IMAD.IADD R8, R8, 0x1, -R21.reuse ;  /* 0x000000010808e824 */ /* 0x100fe200078e0a15 */
[C---:B------:R-:W-:Y:S01]  /*1410*/  ISETP.GT.U32.AND P6, PT, R21.reuse, R13, PT ;  /* 0x0000000d1500720c */ /* 0x040fe20003fc4070 */
[----:B------:R-:W-:Y:S01]  /*1420*/  @!P2 IMAD.IADD R14, R14, 0x1, -R21 ;  /* 0x000000010e0ea824 */ /* 0x000fe200078e0a15 */
[----:B------:R-:W-:Y:S01]  /*1430*/  ISETP.GT.U32.AND P2, PT, R21, R4, PT ;  /* 0x000000041500720c */ /* 0x000fe20003f44070 */
[----:B------:R-:W-:Y:S01]  /*1440*/  IMAD.HI.U32 R9, R23, R12, RZ ;  /* 0x0000000c17097227 */ /* 0x000fe200078e00ff */
[----:B-1----:R-:W-:Y:S01]  /*1450*/  IABS R11, R3 ;  /* 0x00000003000b7213 */ /* 0x002fe20000000000 */
[----:B------:R0:W-:Y:S02]  /*1460*/  STL [R1+0xb8], R10 ;  /* 0x0000b80a01007387 */ /* 0x0001e40000100800 */
[----:B------:R-:W-:-:S02]  /*1470*/  IMAD.MOV R9, RZ, RZ, -R9 ;  /* 0x000000ffff097224 */ /* 0x000fc400078e0a09 */
[----:B------:R-:W-:Y:S02]  /*1480*/  @!P3 IMAD.MOV R8, RZ, RZ, -R8 ;  /* 0x000000ffff08b224 */ /* 0x000fe400078e0a08 */
[--C-:B------:R-:W-:Y:S01]  /*1490*/  @!P5 IMAD.IADD R6, R6, 0x1, -R21.reuse ;  /* 0x000000010606d824 */ /* 0x100fe200078e0a15 */
[----:B------:R-:W-:Y:S01]  /*14a0*/  ISETP.GE.AND P5, PT, R7, RZ, PT ;  /* 0x000000ff0700720c */ /* 0x000fe20003fa6270 */
[----:B------:R-:W-:Y:S01]  /*14b0*/  @!P6 IMAD.IADD R13, R13, 0x1, -R21 ;  /* 0x000000010d0de824 */ /* 0x000fe200078e0a15 */
[----:B0-----:R-:W-:Y:S01]  /*14c0*/  IABS R10, R2 ;  /* 0x00000002000a7213 */ /* 0x001fe20000000000 */
[----:B------:R-:W-:-:S03]  /*14d0*/  IMAD.HI.U32 R7, R23, R11, RZ ;  /* 0x0000000b17077227 */ /* 0x000fc600078e00ff */
[----:B------:R-:W-:Y:S01]  /*14e0*/  ISETP.GT.U32.AND P6, PT, R21, R13, PT ;  /* 0x0000000d1500720c */ /* 0x000fe20003fc4070 */
[----:B------:R-:W-:Y:S01]  /*14f0*/  @!P2 IMAD.IADD R4, R4, 0x1, -R21 ;  /* 0x000000010404a824 */ /* 0x000fe200078e0a15 */
[----:B------:R-:W-:Y:S01]  /*1500*/  ISETP.GE.AND P2, PT, R5, RZ, PT ;  /* 0x000000ff0500720c */ /* 0x000fe20003f46270 */
[----:B------:R-:W-:-:S04]  /*1510*/  IMAD.HI.U32 R5, R23, R10, RZ ;  /* 0x0000000a17057227 */ /* 0x000fc800078e00ff */
[----:B------:R-:W-:Y:S02]  /*1520*/  IMAD.MOV R7, RZ, RZ, -R7 ;  /* 0x000000ffff077224 */ /* 0x000fe400078e0a07 */
[C---:B------:R-:W-:Y:S01]  /*1530*/  IMAD R12, R21.reuse, R9, R12 ;  /* 0x00000009150c7224 */ /* 0x040fe200078e020c */
[----:B------:R-:W-:Y:S01]  /*1540*/  LOP3.LUT R9, R22, 0x5e, RZ, 0xfc, !PT ;  /* 0x0000005e16097812 */ /* 0x000fe200078efcff */
[----:B------:R-:W-:Y:S02]  /*1550*/  IMAD.MOV R5, RZ, RZ, -R5 ;  /* 0x000000ffff057224 */ /* 0x000fe400078e0a05 */
[C---:B------:R-:W-:Y:S01]  /*1560*/  IMAD R11, R21.reuse, R7, R11 ;  /* 0x00000007150b7224 */ /* 0x040fe200078e020b */
[C---:B------:R-:W-:Y:S01]  /*1570*/  ISETP.GT.U32.AND P3, PT, R21.reuse, R12, PT ;  /* 0x0000000c1500720c */ /* 0x040fe20003f64070 */
[----:B------:R-:W-:Y:S02]  /*1580*/  IMAD.MOV.U32 R15, RZ, RZ, R14 ;  /* 0x000000ffff0f7224 */ /* 0x000fe400078e000e */
[C---:B------:R-:W-:Y:S01]  /*1590*/  IMAD R10, R21.reuse, R5, R10 ;  /* 0x00000005150a7224 */ /* 0x040fe200078e020a */
[----:B------:R-:W-:Y:S01]  /*15a0*/  IABS R5, R9 ;  /* 0x0000000900057213 */ /* 0x000fe20000000000 */
[----:B------:R-:W-:Y:S01]  /*15b0*/  @!P1 IMAD.MOV R6, RZ, RZ, -R6 ;  /* 0x000000ffff069224 */ /* 0x000fe200078e0a06 */
[C---:B------:R-:W-:Y:S01]  /*15c0*/  ISETP.GT.U32.AND P1, PT, R21.reuse, R11, PT ;  /* 0x0000000b1500720c */ /* 0x040fe20003f24070 */
[----:B------:R-:W-:Y:S01]  /*15d0*/  @!P4 IMAD.MOV R15, RZ, RZ, -R15 ;  /* 0x000000ffff0fc224 */ /* 0x000fe200078e0a0f */
[----:B------:R-:W-:Y:S01]  /*15e0*/  ISETP.GT.U32.AND P4, PT, R21, R4, PT ;  /* 0x000000041500720c */ /* 0x000fe20003f84070 */
[----:B------:R-:W-:Y:S01]  /*15f0*/  @!P6 IMAD.IADD R13, R13, 0x1, -R21 ;  /* 0x000000010d0de824 */ /* 0x000fe200078e0a15 */
[----:B------:R-:W-:-:S02]  /*1600*/  ISETP.GT.U32.AND P6, PT, R21, R10, PT ;  /* 0x0000000a1500720c */ /* 0x000fc40003fc4070 */
[----:B------:R-:W-:Y:S01]  /*1610*/  STL [R1+0xb4], R15 ;  /* 0x0000b40f01007387 */ /* 0x000fe20000100800 */
[--C-:B------:R-:W-:Y:S01]  /*1620*/  @!P3 IMAD.IADD R12, R12, 0x1, -R21.reuse ;  /* 0x000000010c0cb824 */ /* 0x100fe200078e0a15 */
[----:B------:R-:W-:Y:S01]  /*1630*/  ISETP.GE.AND P3, PT, R2, RZ, PT ;  /* 0x000000ff0200720c */ /* 0x000fe20003f66270 */
[----:B------:R-:W-:Y:S01]  /*1640*/  IMAD.HI.U32 R2, R23, R5, RZ ;  /* 0x0000000517027227 */ /* 0x000fe200078e00ff */
[----:B------:R-:W-:Y:S03]  /*1650*/  STL [R1+0xb0], R8 ;  /* 0x0000b00801007387 */ /* 0x000fe60000100800 */
[--C-:B------:R-:W-:Y:S01]  /*1660*/  @!P1 IMAD.IADD R11, R11, 0x1, -R21.reuse ;  /* 0x000000010b0b9824 */ /* 0x100fe200078e0a15 */
[----:B------:R0:W-:Y:S01]  /*1670*/  STL [R1+0xac], R6 ;  /* 0x0000ac0601007387 */ /* 0x0001e20000100800 */
[--C-:B------:R-:W-:Y:S01]  /*1680*/  @!P4 IMAD.IADD R4, R4, 0x1, -R21.reuse ;  /* 0x000000010404c824 */ /* 0x100fe200078e0a15 */
[C---:B------:R-:W-:Y:S01]  /*1690*/  ISETP.GT.U32.AND P1, PT, R21.reuse, R12, PT ;  /* 0x0000000c1500720c */ /* 0x040fe20003f24070 */
[----:B------:R-:W-:Y:S01]  /*16a0*/  @!P6 IMAD.IADD R10, R10, 0x1, -R21 ;  /* 0x000000010a0ae824 */ /* 0x000fe200078e0a15 */
[----:B------:R-:W-:Y:S01]  /*16b0*/  ISETP.GT.U32.AND P6, PT, R21, R11, PT ;  /* 0x0000000b1500720c */ /* 0x000fe20003fc4070 */
[----:B------:R-:W-:Y:S01]  /*16c0*/  IMAD.MOV.U32 R7, RZ, RZ, R4 ;  /* 0x000000ffff077224 */ /* 0x000fe200078e0004 */
[----:B------:R-:W-:Y:S01]  /*16d0*/  ISETP.GE.AND P4, PT, R3, RZ, PT ;  /* 0x000000ff0300720c */ /* 0x000fe20003f86270 */
[----:B------:R-:W-:Y:S01]  /*16e0*/  IMAD.MOV R2, RZ, RZ, -R2 ;  /* 0x000000ffff027224 */ /* 0x000fe200078e0a02 */
[C---:B------:R-:W-:Y:S01]  /*16f0*/  LOP3.LUT R3, R22.reuse, 0x5a, RZ, 0xfc, !PT ;  /* 0x0000005a16037812 */ /* 0x040fe200078efcff */
[----:B------:R-:W-:Y:S01]  /*1700*/  @!P0 IMAD.MOV R7, RZ, RZ, -R7 ;  /* 0x000000ffff078224 */ /* 0x000fe200078e0a07 */
[----:B0-----:R-:W-:Y:S01]  /*1710*/  LOP3.LUT R6, R22, 0x5c, RZ, 0xfc, !PT ;  /* 0x0000005c16067812 */ /* 0x001fe200078efcff */
[C---:B------:R-:W-:Y:S01]  /*1720*/  IMAD R5, R21.reuse, R2, R5 ;  /* 0x0000000215057224 */ /* 0x040fe200078e0205 */
[C---:B------:R-:W-:Y:S01]  /*1730*/  ISETP.GT.U32.AND P0, PT, R21.reuse, R10, PT ;  /* 0x0000000a1500720c */ /* 0x040fe20003f04070 */
[----:B------:R-:W-:Y:S01]  /*1740*/  @!P5 IMAD.MOV R13, RZ, RZ, -R13 ;  /* 0x000000ffff0dd224 */ /* 0x000fe200078e0a0d */
[----:B------:R-:W-:Y:S01]  /*1750*/  IABS R8, R6 ;  /* 0x0000000600087213 */ /* 0x000fe20000000000 */
[--C-:B------:R-:W-:Y:S01]  /*1760*/  @!P1 IMAD.IADD R12, R12, 0x1, -R21.reuse ;  /* 0x000000010c0c9824 */ /* 0x100fe200078e0a15 */
[----:B------:R-:W-:Y:S01]  /*1770*/  ISETP.GT.U32.AND P1, PT, R21, R5, PT ;  /* 0x000000051500720c */ /* 0x000fe20003f24070 */
[----:B------:R-:W-:Y:S01]  /*1780*/  @!P6 IMAD.IADD R11, R11, 0x1, -R21 ;  /* 0x000000010b0be824 */ /* 0x000fe200078e0a15 */
[----:B------:R-:W-:Y:S01]  /*1790*/  IABS R14, R3 ;  /* 0x00000003000e7213 */ /* 0x000fe20000000000 */
[----:B------:R-:W-:Y:S01]  /*17a0*/  IMAD.HI.U32 R4, R23, R8, RZ ;  /* 0x0000000817047227 */ /* 0x000fe200078e00ff */
[----:B------:R-:W-:Y:S01]  /*17b0*/  LOP3.LUT R2, R22, 0x58, RZ, 0xfc, !PT ;  /* 0x0000005816027812 */ /* 0x000fe200078efcff */
[----:B------:R0:W-:Y:S02]  /*17c0*/  STL [R1+0xa8], R7 ;  /* 0x0000a80701007387 */ /* 0x0001e40000100800 */
[----:B------:R-:W-:-:S02]  /*17d0*/  IMAD.MOV R4, RZ, RZ, -R4 ;  /* 0x000000ffff047224 */ /* 0x000fc400078e0a04 */
[----:B------:R-:W-:Y:S01]  /*17e0*/  IMAD.HI.U32 R15, R23, R14, RZ ;  /* 0x0000000e170f7227 */ /* 0x000fe200078e00ff */
[----:B------:R-:W-:Y:S03]  /*17f0*/  STL [R1+0x9c], R13 ;  /* 0x00009c0d01007387 */ /* 0x000fe60000100800 */
[----:B------:R-:W-:Y:S01]  /*1800*/  IMAD R8, R21, R4, R8 ;  /* 0x0000000415087224 */ /* 0x000fe200078e0208 */
[----:B------:R-:W-:Y:S01]  /*1810*/  LOP3.LUT R4, R22, 0x56, RZ, 0xfc, !PT ;  /* 0x0000005616047812 */ /* 0x000fe200078efcff */
[--C-:B------:R-:W-:Y:S01]  /*1820*/  @!P1 IMAD.IADD R5, R5, 0x1, -R21.reuse ;  /* 0x0000000105059824 */ /* 0x100fe200078e0a15 */
[----:B0-----:R-:W-:Y:S01]  /*1830*/  IABS R7, R2 ;  /* 0x0000000200077213 */ /* 0x001fe20000000000 */
[----:B------:R-:W-:Y:S01]  /*1840*/  @!P0 IMAD.IADD R10, R10, 0x1, -R21 ;  /* 0x000000010a0a8824 */ /* 0x000fe200078e0a15 */
[----:B------:R-:W-:Y:S01]  /*1850*/  ISETP.GT.U32.AND P6, PT, R21, R8, PT ;  /* 0x000000081500720c */ /* 0x000fe20003fc4070 */
[----:B------:R-:W-:Y:S01]  /*1860*/  IMAD.MOV R15, RZ, RZ, -R15 ;  /* 0x000000ffff0f7224 */ /* 0x000fe200078e0a0f */
[----:B------:R-:W-:Y:S01]  /*1870*/  ISETP.GE.AND P0, PT, R9, RZ, PT ;  /* 0x000000ff0900720c */ /* 0x000fe20003f06270 */
[----:B------:R-:W-:Y:S01]  /*1880*/  IMAD.HI.U32 R9, R23, R7, RZ ;  /* 0x0000000717097227 */ /* 0x000fe200078e00ff */
[----:B------:R-:W-:-:S02]  /*1890*/  ISETP.GE.AND P1, PT, R6, RZ, PT ;  /* 0x000000ff0600720c */ /* 0x000fc40003f26270 */
[----:B------:R-:W-:Y:S01]  /*18a0*/  IABS R16, R4 ;  /* 0x0000000400107213 */ /* 0x000fe20000000000 */
[----:B------:R-:W-:Y:S02]  /*18b0*/  IMAD.MOV.U32 R17, RZ, RZ, R12 ;  /* 0x000000ffff117224 */ /* 0x000fe400078e000c */
[----:B------:R-:W-:Y:S02]  /*18c0*/  IMAD.MOV.U32 R12, RZ, RZ, R11 ;  /* 0x000000ffff0c7224 */ /* 0x000fe400078e000b */
[C---:B------:R-:W-:Y:S02]  /*18d0*/  IMAD R6, R21.reuse, R15, R14 ;  /* 0x0000000f15067224 */ /* 0x040fe400078e020e */
[----:B------:R-:W-:Y:S01]  /*18e0*/  @!P6 IMAD.IADD R8, R8, 0x1, -R21 ;  /* 0x000000010808e824 */ /* 0x000fe200078e0a15 */
[C---:B------:R-:W-:Y:S01]  /*18f0*/  ISETP.GT.U32.AND P6, PT, R21.reuse, R5, PT ;  /* 0x000000051500720c */ /* 0x040fe20003fc4070 */
[----:B------:R-:W-:Y:S01]  /*1900*/  IMAD.MOV R9, RZ, RZ, -R9 ;  /* 0x000000ffff097224 */ /* 0x000fe200078e0a09 */
[----:B------:R-:W-:Y:S01]  /*1910*/  ISETP.GT.U32.AND P5, PT, R21, R6, PT ;  /* 0x000000061500720c */ /* 0x000fe20003fa4070 */
[----:B------:R-:W-:Y:S01]  /*1920*/  @!P4 IMAD.MOV R12, RZ, RZ, -R12 ;  /* 0x000000ffff0cc224 */ /* 0x000fe200078e0a0c */
[----:B------:R-:W-:Y:S01]  /*1930*/  ISETP.GE.AND P4, PT, R3, RZ, PT ;  /* 0x000000ff0300720c */ /* 0x000fe20003f86270 */
[----:B------:R-:W-:Y:S01]  /*1940*/  IMAD R3, R21, R9, R7 ;  /* 0x0000000915037224 */ /* 0x000fe200078e0207 */
[----:B------:R-:W-:Y:S01]  /*1950*/  LOP3.LUT R7, R22, 0x50, RZ, 0xfc, !PT ;  /* 0x0000005016077812 */ /* 0x000fe200078efcff */
[----:B------:R-:W-:-:S02]  /*1960*/  IMAD.MOV.U32 R11, RZ, RZ, R10 ;  /* 0x000000ffff0b7224 */ /* 0x000fc400078e000a */
[----:B------:R-:W-:Y:S01]  /*1970*/  @!P2 IMAD.MOV R17, RZ, RZ, -R17 ;  /* 0x000000ffff11a224 */ /* 0x000fe200078e0a11 */
[----:B------:R-:W-:Y:S01]  /*1980*/  ISETP.GT.U32.AND P2, PT, R21, R8, PT ;  /* 0x000000081500720c */ /* 0x000fe20003f44070 */
[----:B------:R-:W-:Y:S01]  /*1990*/  @!P3 IMAD.MOV R11, RZ, RZ, -R11 ;  /* 0x000000ffff0bb224 */ /* 0x000fe200078e0a0b */
[----:B------:R-:W-:Y:S01]  /*19a0*/  ISETP.GE.AND P3, PT, R2, RZ, PT ;  /* 0x000000ff0200720c */ /* 0x000fe20003f66270 */
[--C-:B------:R-:W-:Y:S01]  /*19b0*/  @!P6 IMAD.IADD R5, R5, 0x1, -R21.reuse ;  /* 0x000000010505e824 */ /* 0x100fe200078e0a15 */
[----:B------:R-:W-:Y:S01]  /*19c0*/  ISETP.GT.U32.AND P6, PT, R21, R3, PT ;  /* 0x000000031500720c */ /* 0x000fe20003fc4070 */
[----:B------:R-:W-:Y:S01]  /*19d0*/  @!P5 IMAD.IADD R6, R6, 0x1, -R21 ;  /* 0x000000010606d824 */ /* 0x000fe200078e0a15 */
[----:B------:R-:W-:Y:S01]  /*19e0*/  LOP3.LUT R2, R22, 0x54, RZ, 0xfc, !PT ;  /* 0x0000005416027812 */ /* 0x000fe200078efcff */
[C---:B------:R-:W-:Y:S01]  /*19f0*/  IMAD.HI.U32 R10, R23.reuse, R16, RZ ;  /* 0x00000010170a7227 */ /* 0x040fe200078e00ff */
[----:B------:R-:W-:Y:S02]  /*1a00*/  STL [R1+0x8c], R17 ;  /* 0x00008c1101007387 */ /* 0x000fe40000100800 */
[----:B------:R-:W-:Y:S01]  /*1a10*/  IABS R15, R2 ;  /* 0x00000002000f7213 */ /* 0x000fe20000000000 */
[----:B------:R-:W-:Y:S01]  /*1a20*/  IMAD.MOV.U32 R9, RZ, RZ, R5 ;  /* 0x000000ffff097224 */ /* 0x000fe200078e0005 */
[----:B------:R-:W-:Y:S01]  /*1a30*/  STL [R1+0x88], R12 ;  /* 0x0000880c01007387 */ /* 0x000fe20000100800 */
[----:B------:R-:W-:Y:S01]  /*1a40*/  IMAD.MOV R10, RZ, RZ, -R10 ;  /* 0x000000ffff0a7224 */ /* 0x000fe200078e0a0a */
[----:B------:R-:W-:Y:S01]  /*1a50*/  ISETP.GE.AND P5, PT, R2, RZ, PT ;  /* 0x000000ff0200720c */ /* 0x000fe20003fa6270 */
[----:B------:R-:W-:Y:S01]  /*1a60*/  IMAD.HI.U32 R5, R23, R15, RZ ;  /* 0x0000000f17057227 */ /* 0x000fe200078e00ff */
[----:B------:R0:W-:Y:S01]  /*1a70*/  STL [R1+0x84], R11 ;  /* 0x0000840b01007387 */ /* 0x0001e20000100800 */
[----:B------:R-:W-:-:S02]  /*1a80*/  LOP3.LUT R2, R22, 0x4e, RZ, 0xfc, !PT ;  /* 0x0000004e16027812 */ /* 0x000fc400078efcff */
[--C-:B------:R-:W-:Y:S01]  /*1a90*/  @!P6 IMAD.IADD R3, R3, 0x1, -R21.reuse ;  /* 0x000000010303e824 */ /* 0x100fe200078e0a15 */
[C---:B------:R-:W-:Y:S01]  /*1aa0*/  ISETP.GT.U32.AND P6, PT, R21.reuse, R6, PT ;  /* 0x000000061500720c */ /* 0x040fe20003fc4070 */
[----:B------:R-:W-:Y:S01]  /*1ab0*/  @!P2 IMAD.IADD R8, R8, 0x1, -R21 ;  /* 0x000000010808a824 */ /* 0x000fe200078e0a15 */
[----:B------:R-:W-:Y:S01]  /*1ac0*/  ISETP.GE.AND P2, PT, R4, RZ, PT ;  /* 0x000000ff0400720c */ /* 0x000fe20003f46270 */
[C---:B------:R-:W-:Y:S01]  /*1ad0*/  IMAD R16, R21.reuse, R10, R16 ;  /* 0x0000000a15107224 */ /* 0x040fe200078e0210 */
[----:B------:R-:W-:Y:S01]  /*1ae0*/  LOP3.LUT R4, R22, 0x52, RZ, 0xfc, !PT ;  /* 0x0000005216047812 */ /* 0x000fe200078efcff */
[----:B------:R-:W-:Y:S01]  /*1af0*/  IMAD.MOV R5, RZ, RZ, -R5 ;  /* 0x000000ffff057224 */ /* 0x000fe200078e0a05 */
[----:B0-----:R-:W-:Y:S01]  /*1b00*/  IABS R11, R7 ;  /* 0x00000007000b7213 */ /* 0x001fe20000000000 */
[----:B------:R-:W-:Y:S01]  /*1b10*/  @!P1 IMAD.MOV R8, RZ, RZ, -R8 ;  /* 0x000000ffff089224 */ /* 0x000fe200078e0a08 */
[C---:B------:R-:W-:Y:S01]  /*1b20*/  ISETP.GT.U32.AND P1, PT, R21.reuse, R16, PT ;  /* 0x000000101500720c */ /* 0x040fe20003f24070 */
[C---:B------:R-:W-:Y:S01]  /*1b30*/  IMAD R15, R21.reuse, R5, R15 ;  /* 0x00000005150f7224 */ /* 0x040fe200078e020f */
[----:B------:R-:W-:Y:S01]  /*1b40*/  IABS R14, R4 ;  /* 0x00000004000e7213 */ /* 0x000fe20000000000 */
[----:B------:R-:W-:Y:S01]  /*1b50*/  @!P0 IMAD.MOV R9, RZ, RZ, -R9 ;  /* 0x000000ffff098224 */ /* 0x000fe200078e0a09 */
[C---:B------:R-:W-:Y:S01]  /*1b60*/  ISETP.GT.U32.AND P0, PT, R21.reuse, R3, PT ;  /* 0x000000031500720c */ /* 0x040fe20003f04070 */
[----:B------:R-:W-:Y:S01]  /*1b70*/  @!P6 IMAD.IADD R6, R6, 0x1, -R21 ;  /* 0x000000010606e824 */ /* 0x000fe200078e0a15 */
[----:B------:R-:W-:Y:S01]  /*1b80*/  ISETP.GT.U32.AND P6, PT, R21, R15, PT ;  /* 0x0000000f1500720c */ /* 0x000fe20003fc4070 */
[----:B------:R-:W-:Y:S01]  /*1b90*/  IMAD.HI.U32 R5, R23, R11, RZ ;  /* 0x0000000b17057227 */ /* 0x000fe200078e00ff */
[----:B------:R0:W-:Y:S01]  /*1ba0*/  STL [R1+0x80], R9 ;  /* 0x0000800901007387 */ /* 0x0001e20000100800 */
[----:B------:R-:W-:-:S02]  /*1bb0*/  IABS R13, R2 ;  /* 0x00000002000d7213 */ /* 0x000fc40000000000 */
[----:B------:R-:W-:Y:S01]  /*1bc0*/  IMAD.MOV R5, RZ, RZ, -R5 ;  /* 0x000000ffff057224 */ /* 0x000fe200078e0a05 */
[----:B------:R1:W-:Y:S01]  /*1bd0*/  STL [R1+0x7c], R8 ;  /* 0x00007c0801007387 */ /* 0x0003e20000100800 */
[----:B------:R-:W-:Y:S01]  /*1be0*/  @!P1 IMAD.IADD R16, R16, 0x1, -R21 ;  /* 0x0000000110109824 */ /* 0x000fe200078e0a15 */
[C---:B------:R-:W-:Y:S01]  /*1bf0*/  LOP3.LUT R12, R22.reuse, 0x48, RZ, 0xfc, !PT ;  /* 0x00000048160c7812 */ /* 0x040fe200078efcff */
[----:B------:R-:W-:Y:S01]  /*1c00*/  IMAD R11, R21, R5, R11 ;  /* 0x00000005150b7224 */ /* 0x000fe200078e020b */
[----:B------:R-:W-:Y:S01]  /*1c10*/  LOP3.LUT R5, R22, 0x4c, RZ, 0xfc, !PT ;  /* 0x0000004c16057812 */ /* 0x000fe200078efcff */
[--C-:B------:R-:W-:Y:S01]  /*1c20*/  @!P0 IMAD.IADD R3, R3, 0x1, -R21.reuse ;  /* 0x0000000103038824 */ /* 0x100fe200078e0a15 */
[----:B------:R-:W-:Y:S01]  /*1c30*/  ISETP.GE.AND P0, PT, R4, RZ, PT ;  /* 0x000000ff0400720c */ /* 0x000fe20003f06270 */
[----:B------:R-:W-:Y:S01]  /*1c40*/  @!P6 IMAD.IADD R15, R15, 0x1, -R21 ;  /* 0x000000010f0fe824 */ /* 0x000fe200078e0a15 */
[----:B------:R-:W-:Y:S01]  /*1c50*/  ISETP.GT.U32.AND P6, PT, R21, R16, PT ;  /* 0x000000101500720c */ /* 0x000fe20003fc4070 */
[----:B0-----:R-:W-:Y:S01]  /*1c60*/  IMAD.MOV.U32 R9, RZ, RZ, R6 ;  /* 0x000000ffff097224 */ /* 0x001fe200078e0006 */
[----:B------:R-:W-:Y:S01]  /*1c70*/  ISETP.GE.AND P1, PT, R7, RZ, PT ;  /* 0x000000ff0700720c */ /* 0x000fe20003f26270 */
[----:B-1----:R-:W-:-:S04]  /*1c80*/  IMAD.HI.U32 R8, R23, R14, RZ ;  /* 0x0000000e17087227 */ /* 0x002fc800078e00ff */
[----:B------:R-:W-:Y:S02]  /*1c90*/  IMAD.MOV R8, RZ, RZ, -R8 ;  /* 0x000000ffff087224 */ /* 0x000fe400078e0a08 */
[----:B------:R-:W-:Y:S01]  /*1ca0*/  IMAD.MOV.U32 R6, RZ, RZ, R3 ;  /* 0x000000ffff067224 */ /* 0x000fe200078e0003 */
[----:B------:R-:W-:Y:S01]  /*1cb0*/  LOP3.LUT R3, R22, 0x4a, RZ, 0xfc, !PT ;  /* 0x0000004a16037812 */ /* 0x000fe200078efcff */
[C---:B------:R-:W-:Y:S01]  /*1cc0*/  IMAD R14, R21.reuse, R8, R14 ;  /* 0x00000008150e7224 */ /* 0x040fe200078e020e */
[----:B------:R-:W-:Y:S01]  /*1cd0*/  IABS R8, R5 ;  /* 0x0000000500087213 */ /* 0x000fe20000000000 */
[----:B------:R-:W-:Y:S02]  /*1ce0*/  @!P3 IMAD.MOV R6, RZ, RZ, -R6 ;  /* 0x000000ffff06b224 */ /* 0x000fe400078e0a06 */
[----:B------:R-:W-:Y:S01]  /*1cf0*/  @!P4 IMAD.MOV R9, RZ, RZ, -R9 ;  /* 0x000000ffff09c224 */ /* 0x000fe200078e0a09 */
[----:B------:R-:W-:Y:S01]  /*1d00*/  ISETP.GT.U32.AND P3, PT, R21, R14, PT ;  /* 0x0000000e1500720c */ /* 0x000fe20003f64070 */
[----:B------:R-:W-:Y:S01]  /*1d10*/  IMAD.HI.U32 R4, R23, R13, RZ ;  /* 0x0000000d17047227 */ /* 0x000fe200078e00ff */
[----:B------:R-:W-:-:S02]  /*1d20*/  ISETP.GT.U32.AND P4, PT, R21, R15, PT ;  /* 0x0000000f1500720c */ /* 0x000fc40003f84070 */
[----:B------:R0:W-:Y:S01]  /*1d30*/  STL [R1+0x78], R9 ;  /* 0x0000780901007387 */ /* 0x0001e20000100800 */
[----:B------:R-:W-:Y:S01]  /*1d40*/  @!P6 IMAD.IADD R16, R16, 0x1, -R21 ;  /* 0x000000011010e824 */ /* 0x000fe200078e0a15 */
[----:B------:R-:W-:Y:S01]  /*1d50*/  ISETP.GT.U32.AND P6, PT, R21, R11, PT ;  /* 0x0000000b1500720c */ /* 0x000fe20003fc4070 */
[----:B------:R-:W-:Y:S01]  /*1d60*/  IMAD.MOV R4, RZ, RZ, -R4 ;  /* 0x000000ffff047224 */ /* 0x000fe200078e0a04 */
[----:B------:R1:W-:Y:S01]  /*1d70*/  STL [R1+0x74], R6 ;  /* 0x0000740601007387 */ /* 0x0003e20000100800 */
[----:B------:R-:W-:-:S04]  /*1d80*/  IMAD.HI.U32 R10, R23, R8, RZ ;  /* 0x00000008170a7227 */ /* 0x000fc800078e00ff */
[----:B------:R-:W-:Y:S01]  /*1d90*/  IMAD R13, R21, R4, R13 ;  /* 0x00000004150d7224 */ /* 0x000fe200078e020d */
[----:B0-----:R-:W-:Y:S01]  /*1da0*/  IABS R9, R12 ;  /* 0x0000000c00097213 */ /* 0x001fe20000000000 */
[--C-:B------:R-:W-:Y:S01]  /*1db0*/  @!P3 IMAD.IADD R14, R14, 0x1, -R21.reuse ;  /* 0x000000010e0eb824 */ /* 0x100fe200078e0a15 */
[----:B------:R-:W-:Y:S01]  /*1dc0*/  IABS R4, R3 ;  /* 0x0000000300047213 */ /* 0x000fe20000000000 */
[--C-:B------:R-:W-:Y:S01]  /*1dd0*/  @!P4 IMAD.IADD R15, R15, 0x1, -R21.reuse ;  /* 0x000000010f0fc824 */ /* 0x100fe200078e0a15 */
[----:B------:R-:W-:Y:S01]  /*1de0*/  ISETP.GT.U32.AND P4, PT, R21, R13, PT ;  /* 0x0000000d1500720c */ /* 0x000fe20003f84070 */
[----:B------:R-:W-:Y:S01]  /*1df0*/  @!P6 IMAD.IADD R11, R11, 0x1, -R21 ;  /* 0x000000010b0be824 */ /* 0x000fe200078e0a15 */
[----:B------:R-:W-:Y:S01]  /*1e00*/  ISETP.GT.U32.AND P6, PT, R21, R14, PT ;  /* 0x0000000e1500720c */ /* 0x000fe20003fc4070 */
[----:B------:R-:W-:Y:S01]  /*1e10*/  IMAD.MOV.U32 R17, RZ, RZ, R15 ;  /* 0x000000ffff117224 */ /* 0x000fe200078e000f */
[----:B------:R-:W-:Y:S01]  /*1e20*/  ISETP.GE.AND P3, PT, R2, RZ, PT ;  /* 0x000000ff0200720c */ /* 0x000fe20003f66270 */
[----:B------:R-:W-:Y:S01]  /*1e30*/  IMAD.MOV R10, RZ, RZ, -R10 ;  /* 0x000000ffff0a7224 */ /* 0x000fe200078e0a0a */
[----:B-1----:R-:W-:Y:S01]  /*1e40*/  LOP3.LUT R6, R22, 0x46, RZ, 0xfc, !PT ;  /* 0x0000004616067812 */ /* 0x002fe200078efcff */
[----:B------:R-:W-:Y:S01]  /*1e50*/  @!P5 IMAD.MOV R17, RZ, RZ, -R17 ;  /* 0x000000ffff11d224 */ /* 0x000fe200078e0a11 */
[----:B------:R-:W-:Y:S01]  /*1e60*/  ISETP.GE.AND P5, PT, R5, RZ, PT ;  /* 0x000000ff0500720c */ /* 0x000fe20003fa6270 */
[----:B------:R-:W-:Y:S01]  /*1e70*/  IMAD R5, R21, R10, R8 ;  /* 0x0000000a15057224 */ /* 0x000fe200078e0208 */
[----:B------:R-:W-:Y:S01]  /*1e80*/  IABS R7, R6 ;  /* 0x0000000600077213 */ /* 0x000fe20000000000 */
[----:B------:R-:W-:-:S02]  /*1e90*/  IMAD.MOV.U32 R2, RZ, RZ, R9 ;  /* 0x000000ffff027224 */ /* 0x000fc400078e0009 */
[----:B------:R-:W-:Y:S01]  /*1ea0*/  @!P4 IMAD.IADD R13, R13, 0x1, -R21 ;  /* 0x000000010d0dc824 */ /* 0x000fe200078e0a15 */
[----:B------:R-:W-:Y:S01]  /*1eb0*/  ISETP.GT.U32.AND P4, PT, R21, R11, PT ;  /* 0x0000000b1500720c */ /* 0x000fe20003f84070 */
[----:B------:R-:W-:-:S04]  /*1ec0*/  IMAD.HI.U32 R9, R23, R4, RZ ;  /* 0x0000000417097227 */ /* 0x000fc800078e00ff */
[----:B------:R-:W-:Y:S01]  /*1ed0*/  @!P6 IMAD.IADD R14, R14, 0x1, -R21 ;  /* 0x000000010e0ee824 */ /* 0x000fe200078e0a15 */
[----:B------:R-:W-:Y:S01]  /*1ee0*/  ISETP.GT.U32.AND P6, PT, R21, R5, PT ;  /* 0x000000051500720c */ /* 0x000fe20003fc4070 */
[----:B------:R-:W-:-:S04]  /*1ef0*/  IMAD.HI.U32 R10, R23, R2, RZ ;  /* 0x00000002170a7227 */ /* 0x000fc800078e00ff */
[----:B------:R-:W-:Y:S02]  /*1f00*/  IMAD.MOV R9, RZ, RZ, -R9 ;  /* 0x000000ffff097224 */ /* 0x000fe400078e0a09 */
[----:B------:R-:W-:Y:S02]  /*1f10*/  IMAD.MOV R10, RZ, RZ, -R10 ;  /* 0x000000ffff0a7224 */ /* 0x000fe400078e0a0a */
[C---:B------:R-:W-:Y:S01]  /*1f20*/  IMAD R4, R21.reuse, R9, R4 ;  /* 0x0000000915047224 */ /* 0x040fe200078e0204 */
[----:B------:R-:W-:Y:S01]  /*1f30*/  LOP3.LUT R9, R22, 0x44, RZ, 0xfc, !PT ;  /* 0x0000004416097812 */ /* 0x000fe200078efcff */
[----:B------:R-:W-:Y:S02]  /*1f40*/  IMAD.MOV.U32 R18, RZ, RZ, R16 ;  /* 0x000000ffff127224 */ /* 0x000fe400078e0010 */
[----:B------:R-:W-:Y:S01]  /*1f50*/  IMAD R2, R21, R10, R2 ;  /* 0x0000000a15027224 */ /* 0x000fe200078e0202 */
[----:B------:R-:W-:Y:S01]  /*1f60*/  IABS R10, R9 ;  /* 0x00000009000a7213 */ /* 0x000fe20000000000 */
[--C-:B------:R-:W-:Y:S01]  /*1f70*/  @!P4 IMAD.IADD R11, R11, 0x1, -R21.reuse ;  /* 0x000000010b0bc824 */ /* 0x100fe200078e0a15 */
[C---:B------:R-:W-:Y:S01]  /*1f80*/  ISETP.GT.U32.AND P4, PT, R21.reuse, R4, PT ;  /* 0x000000041500720c */ /* 0x040fe20003f84070 */
[----:B------:R-:W-:Y:S01]  /*1f90*/  @!P2 IMAD.MOV R18, RZ, RZ, -R18 ;  /* 0x000000ffff12a224 */ /* 0x000fe200078e0a12 */
[----:B------:R-:W-:Y:S01]  /*1fa0*/  ISETP.GT.U32.AND P2, PT, R21, R13, PT ;  /* 0x0000000d1500720c */ /* 0x000fe20003f44070 */
[----:B------:R-:W-:Y:S01]  /*1fb0*/  @!P6 IMAD.IADD R5, R5, 0x1, -R21 ;  /* 0x000000010505e824 */ /* 0x000fe200078e0a15 */
[----:B------:R-:W-:Y:S01]  /*1fc0*/  ISETP.GT.U32.AND P6, PT, R21, R2, PT ;  /* 0x000000021500720c */ /* 0x000fe20003fc4070 */
[----:B------:R-:W-:Y:S01]  /*1fd0*/  IMAD.HI.U32 R8, R23, R7, RZ ;  /* 0x0000000717087227 */ /* 0x000fe200078e00ff */
[----:B------:R-:W-:Y:S03]  /*1fe0*/  STL [R1+0x70], R18 ;  /* 0x0000701201007387 */ /* 0x000fe60000100800 */
[----:B------:R-:W-:Y:S01]  /*1ff0*/  IMAD.MOV R8, RZ, RZ, -R8 ;  /* 0x000000ffff087224 */ /* 0x000fe200078e0a08 */
[----:B------:R-:W-:Y:S01]  /*2000*/  STL [R1+0x6c], R17 ;  /* 0x00006c1101007387 */ /* 0x000fe20000100800 */
[----:B------:R-:W-:-:S02]  /*2010*/  IMAD.MOV.U32 R15, RZ, RZ, R14 ;  /* 0x000000ffff0f7224 */ /* 0x000fc400078e000e */
[--C-:B------:R-:W-:Y:S01]  /*2020*/  @!P4 IMAD.IADD R4, R4, 0x1, -R21.reuse ;  /* 0x000000010404c824 */ /* 0x100fe200078e0a15 */
[----:B------:R-:W-:Y:S01]  /*2030*/  ISETP.GT.U32.AND P4, PT, R21, R5, PT ;  /* 0x000000051500720c */ /* 0x000fe20003f84070 */
[----:B------:R-:W-:Y:S01]  /*2040*/  @!P2 IMAD.IADD R13, R13, 0x1, -R21 ;  /* 0x000000010d0da824 */ /* 0x000fe200078e0a15 */
[----:B------:R-:W-:Y:S01]  /*2050*/  ISETP.GE.AND P2, PT, R3, RZ, PT ;  /* 0x000000ff0300720c */ /* 0x000fe20003f46270 */
[C---:B------:R-:W-:Y:S01]  /*2060*/  IMAD R7, R21.reuse, R8, R7 ;  /* 0x0000000815077224 */ /* 0x040fe200078e0207 */
[----:B------:R-:W-:Y:S01]  /*2070*/  LOP3.LUT R3, R22, 0x42, RZ, 0xfc, !PT ;  /* 0x0000004216037812 */ /* 0x000fe200078efcff */
[----:B------:R-:W-:Y:S02]  /*2080*/  IMAD.MOV.U32 R14, RZ, RZ, R11 ;  /* 0x000000ffff0e7224 */ /* 0x000fe400078e000b */
[----:B------:R-:W-:Y:S01]  /*2090*/  @!P6 IMAD.IADD R2, R2, 0x1, -R21 ;  /* 0x000000010202e824 */ /* 0x000fe200078e0a15 */
[----:B------:R-:W-:Y:S01]  /*20a0*/  IABS R8, R3 ;  /* 0x0000000300087213 */ /* 0x000fe20000000000 */
[----:B------:R-:W-:Y:S01]  /*20b0*/  @!P0 IMAD.MOV R15, RZ, RZ, -R15 ;  /* 0x000000ffff0f8224 */ /* 0x000fe200078e0a0f */
[C---:B------:R-:W-:Y:S01]  /*20c0*/  ISETP.GT.U32.AND P0, PT, R21.reuse, R4, PT ;  /* 0x000000041500720c */ /* 0x040fe20003f04070 */
[----:B------:R-:W-:Y:S01]  /*20d0*/  @!P1 IMAD.MOV R14, RZ, RZ, -R14 ;  /* 0x000000ffff0e9224 */ /* 0x000fe200078e0a0e */
[----:B------:R-:W-:Y:S01]  /*20e0*/  ISETP.GT.U32.AND P1, PT, R21, R7, PT ;  /* 0x000000071500720c */ /* 0x000fe20003f24070 */
[----:B------:R-:W-:Y:S01]  /*20f0*/  IMAD.HI.U32 R11, R23, R10, RZ ;  /* 0x0000000a170b7227 */ /* 0x000fe200078e00ff */
[----:B------:R-:W-:Y:S01]  /*2100*/  ISETP.GT.U32.AND P6, PT, R21, R2, PT ;  /* 0x000000021500720c */ /* 0x000fe20003fc4070 */
[----:B------:R0:W-:Y:S02]  /*2110*/  STL [R1+0x68], R15 ;  /* 0x0000680f01007387 */ /* 0x0001e40000100800 */
[----:B------:R-:W-:Y:S01]  /*2120*/  @!P3 IMAD.MOV R13, RZ, RZ, -R13 ;  /* 0x000000ffff0db224 */ /* 0x000fe200078e0a0d */
[----:B------:R-:W-:Y:S01]  /*2130*/  ISETP.GE.AND P3, PT, R12, RZ, PT ;  /* 0x000000ff0c00720c */ /* 0x000fe20003f66270 */
[----:B------:R-:W-:Y:S01]  /*2140*/  IMAD.MOV R11, RZ, RZ, -R11 ;  /* 0x000000ffff0b7224 */ /* 0x000fe200078e0a0b */
[----:B------:R1:W-:Y:S01]  /*2150*/  STL [R1+0x60], R14 ;  /* 0x0000600e01007387 */ /* 0x0003e20000100800 */
[----:B------:R-:W-:-:S03]  /*2160*/  IMAD.HI.U32 R12, R23, R8, RZ ;  /* 0x00000008170c7227 */ /* 0x000fc600078e00ff */
[----:B------:R2:W-:Y:S01]  /*2170*/  STL [R1+0x5c], R13 ;  /* 0x00005c0d01007387 */ /* 0x0005e20000100800 */
[--C-:B------:R-:W-:Y:S01]  /*2180*/  @!P4 IMAD.IADD R5, R5, 0x1, -R21.reuse ;  /* 0x000000010505c824 */ /* 0x100fe200078e0a15 */
[----:B------:R-:W-:Y:S01]  /*2190*/  ISETP.GE.AND P4, PT, R6, RZ, PT ;  /* 0x000000ff0600720c */ /* 0x000fe20003f86270 */
[----:B------:R-:W-:Y:S01]  /*21a0*/  IMAD R6, R21, R11, R10 ;  /* 0x0000000b15067224 */ /* 0x000fe200078e020a */
[C---:B0-----:R-:W-:Y:S01]  /*21b0*/  LOP3.LUT R15, R22.reuse, 0x32, RZ, 0xfc, !PT ;  /* 0x00000032160f7812 */ /* 0x041fe200078efcff */
[----:B------:R-:W-:Y:S01]  /*21c0*/  IMAD.MOV R12, RZ, RZ, -R12 ;  /* 0x000000ffff0c7224 */ /* 0x000fe200078e0a0c */
[----:B-1----:R-:W-:Y:S01]  /*21d0*/  LOP3.LUT R14, R22, 0x30, RZ, 0xfc, !PT ;  /* 0x00000030160e7812 */ /* 0x002fe200078efcff */
[--C-:B------:R-:W-:Y:S01]  /*21e0*/  @!P0 IMAD.IADD R4, R4, 0x1, -R21.reuse ;  /* 0x0000000104048824 */ /* 0x100fe200078e0a15 */
[----:B------:R-:W-:Y:S01]  /*21f0*/  ISETP.GE.AND P0, PT, R9, RZ, PT ;  /* 0x000000ff0900720c */ /* 0x000fe20003f06270 */
[--C-:B------:R-:W-:Y:S01]  /*2200*/  @!P1 IMAD.IADD R7, R7, 0x1, -R21.reuse ;  /* 0x0000000107079824 */ /* 0x100fe200078e0a15 */
[----:B------:R-:W-:Y:S01]  /*2210*/  IABS R28, R14 ;  /* 0x0000000e001c7213 */ /* 0x000fe20000000000 */
[----:B------:R-:W-:Y:S01]  /*2220*/  @!P6 IMAD.IADD R2, R2, 0x1, -R21 ;  /* 0x000000010202e824 */ /* 0x000fe200078e0a15 */
[C---:B------:R-:W-:Y:S01]  /*2230*/  ISETP.GT.U32.AND P6, PT, R21.reuse, R6, PT ;  /* 0x000000061500720c */ /* 0x040fe20003fc4070 */
[C---:B------:R-:W-:Y:S01]  /*2240*/  IMAD R8, R21.reuse, R12, R8 ;  /* 0x0000000c15087224 */ /* 0x040fe200078e0208 */
[----:B------:R-:W-:Y:S01]  /*2250*/  ISETP.GT.U32.AND P1, PT, R21, R7, PT ;  /* 0x000000071500720c */ /* 0x000fe20003f24070 */
[----:B------:R-:W-:-:S02]  /*2260*/  IMAD.MOV.U32 R9, RZ, RZ, R4 ;  /* 0x000000ffff097224 */ /* 0x000fc400078e0004 */
[----:B--2---:R-:W-:Y:S01]  /*2270*/  IMAD.MOV.U32 R13, RZ, RZ, R5 ;  /* 0x000000ffff0d7224 */ /* 0x004fe200078e0005 */
[----:B------:R-:W-:Y:S01]  /*2280*/  LOP3.LUT R5, R22, 0x40, RZ, 0xfc, !PT ;  /* 0x0000004016057812 */ /* 0x000fe200078efcff */
[----:B------:R-:W-:Y:S01]  /*2290*/  @!P2 IMAD.MOV R9, RZ, RZ, -R9 ;  /* 0x000000ffff09a224 */ /* 0x000fe200078e0a09 */
[----:B------:R-:W-:Y:S01]  /*22a0*/  ISETP.GT.U32.AND P2, PT, R21, R8, PT ;  /* 0x000000081500720c */ /* 0x000fe20003f44070 */
[----:B------:R-:W-:Y:S01]  /*22b0*/  @!P5 IMAD.MOV R13, RZ, RZ, -R13 ;  /* 0x000000ffff0dd224 */ /* 0x000fe200078e0a0d */
[----:B------:R-:W-:Y:S01]  /*22c0*/  IABS R4, R5 ;  /* 0x0000000500047213 */ /* 0x000fe20000000000 */
[----:B------:R-:W-:Y:S01]  /*22d0*/  @!P3 IMAD.MOV R2, RZ, RZ, -R2 ;  /* 0x000000ffff02b224 */ /* 0x000fe200078e0a02 */
[----:B------:R-:W-:Y:S01]  /*22e0*/  ISETP.GE.AND P3, PT, R5, RZ, PT ;  /* 0x000000ff0500720c */ /* 0x000fe20003f66270 */
[--C-:B------:R-:W-:Y:S01]  /*22f0*/  @!P6 IMAD.IADD R6, R6, 0x1, -R21.reuse ;  /* 0x000000010606e824 */ /* 0x100fe200078e0a15 */
[----:B------:R-:W-:Y:S01]  /*2300*/  STL [R1+0x58], R13 ;  /* 0x0000580d01007387 */ /* 0x000fe20000100800 */
[--C-:B------:R-:W-:Y:S01]  /*2310*/  @!P1 IMAD.IADD R7, R7, 0x1, -R21.reuse ;  /* 0x0000000107079824 */ /* 0x100fe200078e0a15 */
[----:B------:R-:W-:Y:S01]  /*2320*/  ISETP.GE.AND P5, PT, R3, RZ, PT ;  /* 0x000000ff0300720c */ /* 0x000fe20003fa6270 */
[----:B------:R-:W-:Y:S01]  /*2330*/  IMAD.HI.U32 R5, R23, R4, RZ ;  /* 0x0000000417057227 */ /* 0x000fe200078e00ff */
[----:B------:R-:W-:Y:S01]  /*2340*/  ISETP.GT.U32.AND P6, PT, R21, R6, PT ;  /* 0x000000061500720c */ /* 0x000fe20003fc4070 */
[----:B------:R0:W-:Y:S02]  /*2350*/  STL [R1+0x54], R9 ;  /* 0x0000540901007387 */ /* 0x0001e40000100800 */
[----:B------:R-:W-:-:S02]  /*2360*/  @!P2 IMAD.IADD R8, R8, 0x1, -R21 ;  /* 0x000000010808a824 */ /* 0x000fc400078e0a15 */
[----:B------:R1:W-:Y:S01]  /*2370*/  STL [R1+0x44], R2 ;  /* 0x0000440201007387 */ /* 0x0003e20000100800 */
[----:B------:R-:W-:Y:S01]  /*2380*/  IMAD.MOV.U32 R10, RZ, RZ, R7 ;  /* 0x000000ffff0a7224 */ /* 0x000fe200078e0007 */
[C---:B------:R-:W-:Y:S01]  /*2390*/  LOP3.LUT R7, R22.reuse, 0x3a, RZ, 0xfc, !PT ;  /* 0x0000003a16077812 */ /* 0x040fe200078efcff */
[----:B------:R-:W-:Y:S01]  /*23a0*/  IMAD.MOV R5, RZ, RZ, -R5 ;  /* 0x000000ffff057224 */ /* 0x000fe200078e0a05 */
[----:B------:R-:W-:Y:S01]  /*23b0*/  ISETP.GT.U32.AND P2, PT, R21, R8, PT ;  /* 0x000000081500720c */ /* 0x000fe20003f44070 */
[----:B------:R-:W-:Y:S01]  /*23c0*/  @!P4 IMAD.MOV R10, RZ, RZ, -R10 ;  /* 0x000000ffff0ac224 */ /* 0x000fe200078e0a0a */
[----:B0-----:R-:W-:Y:S02]  /*23d0*/  LOP3.LUT R9, R22, 0x3e, RZ, 0xfc, !PT ;  /* 0x0000003e16097812 */ /* 0x001fe400078efcff */
[----:B------:R-:W-:Y:S01]  /*23e0*/  @!P6 IMAD.IADD R6, R6, 0x1, -R21 ;  /* 0x000000010606e824 */ /* 0x000fe200078e0a15 */
[C---:B------:R-:W-:Y:S01]  /*23f0*/  LOP3.LUT R13, R22.reuse, 0x38, RZ, 0xfc, !PT ;  /* 0x00000038160d7812 */ /* 0x040fe200078efcff */
[----:B------:R0:W-:Y:S01]  /*2400*/  STL [R1+0x40], R10 ;  /* 0x0000400a01007387 */ /* 0x0001e20000100800 */
[----:B-1----:R-:W-:Y:S01]  /*2410*/  LOP3.LUT R2, R22, 0x3c, RZ, 0xfc, !PT ;  /* 0x0000003c16027812 */ /* 0x002fe200078efcff */
[----:B------:R-:W-:Y:S01]  /*2420*/  IMAD.MOV.U32 R12, RZ, RZ, R6 ;  /* 0x000000ffff0c7224 */ /* 0x000fe200078e0006 */
[----:B------:R-:W-:-:S02]  /*2430*/  ISETP.GE.AND P1, PT, R9, RZ, PT ;  /* 0x000000ff0900720c */ /* 0x000fc40003f26270 */
[----:B------:R-:W-:Y:S01]  /*2440*/  IABS R3, R2 ;  /* 0x0000000200037213 */ /* 0x000fe20000000000 */
[----:B------:R-:W-:Y:S01]  /*2450*/  @!P0 IMAD.MOV R12, RZ, RZ, -R12 ;  /* 0x000000ffff0c8224 */ /* 0x000fe200078e0a0c */
[----:B------:R-:W-:Y:S01]  /*2460*/  ISETP.GE.AND P4, PT, R2, RZ, PT ;  /* 0x000000ff0200720c */ /* 0x000fe20003f86270 */
[----:B------:R-:W-:Y:S01]  /*2470*/  IMAD R2, R21, R5, R4 ;  /* 0x0000000515027224 */ /* 0x000fe200078e0204 */
[----:B------:R-:W-:Y:S01]  /*2480*/  IABS R9, R9 ;  /* 0x0000000900097213 */ /* 0x000fe20000000000 */
[----:B------:R-:W-:Y:S01]  /*2490*/  @!P2 IMAD.IADD R8, R8, 0x1, -R21 ;  /* 0x000000010808a824 */ /* 0x000fe200078e0a15 */
[----:B------:R-:W-:Y:S01]  /*24a0*/  IABS R5, R7 ;  /* 0x0000000700057213 */ /* 0x000fe20000000000 */
[----:B------:R-:W-:Y:S01]  /*24b0*/  IMAD.HI.U32 R4, R23, R3, RZ ;  /* 0x0000000317047227 */ /* 0x000fe200078e00ff */
[----:B------:R-:W-:Y:S01]  /*24c0*/  ISETP.GT.U32.AND P6, PT, R21, R2, PT ;  /* 0x000000021500720c */ /* 0x000fe20003fc4070 */
[----:B------:R1:W-:Y:S01]  /*24d0*/  STL [R1+0x3c], R12 ;  /* 0x00003c0c01007387 */ /* 0x0003e20000100800 */
[----:B------:R-:W-:Y:S01]  /*24e0*/  ISETP.GE.AND P2, PT, R7, RZ, PT ;  /* 0x000000ff0700720c */ /* 0x000fe20003f46270 */
[----:B0-----:R-:W-:Y:S01]  /*24f0*/  IMAD.HI.U32 R10, R23, R9, RZ ;  /* 0x00000009170a7227 */ /* 0x001fe200078e00ff */
[----:B------:R-:W-:-:S02]  /*2500*/  ISETP.GE.AND P0, PT, R13, RZ, PT ;  /* 0x000000ff0d00720c */ /* 0x000fc40003f06270 */
[----:B------:R-:W-:Y:S01]  /*2510*/  IABS R13, R13 ;  /* 0x0000000d000d7213 */ /* 0x000fe20000000000 */
[----:B------:R-:W-:Y:S02]  /*2520*/  IMAD.MOV R10, RZ, RZ, -R10 ;  /* 0x000000ffff0a7224 */ /* 0x000fe400078e0a0a */
[----:B------:R-:W-:Y:S01]  /*2530*/  IMAD.MOV.U32 R11, RZ, RZ, R8 ;  /* 0x000000ffff0b7224 */ /* 0x000fe200078e0008 */
[----:B------:R-:W-:Y:S01]  /*2540*/  LOP3.LUT R8, R22, 0x34, RZ, 0xfc, !PT ;  /* 0x0000003416087812 */ /* 0x000fe200078efcff */
[C---:B------:R-:W-:Y:S01]  /*2550*/  IMAD R7, R21.reuse, R10, R9 ;  /* 0x0000000a15077224 */ /* 0x040fe200078e0209 */
[----:B------:R-:W-:Y:S01]  /*2560*/  IABS R9, R15 ;  /* 0x0000000f00097213 */ /* 0x000fe20000000000 */
[----:B------:R-:W-:Y:S02]  /*2570*/  @!P5 IMAD.MOV R11, RZ, RZ, -R11 ;  /* 0x000000ffff0bd224 */ /* 0x000fe400078e0a0b */
[----:B------:R-:W-:Y:S01]  /*2580*/  @!P6 IMAD.IADD R2, R2, 0x1, -R21 ;  /* 0x000000010202e824 */ /* 0x000fe200078e0a15 */
[----:B------:R-:W-:Y:S01]  /*2590*/  ISETP.GT.U32.AND P5, PT, R21, R7, PT ;  /* 0x000000071500720c */ /* 0x000fe20003fa4070 */
[----:B------:R-:W-:Y:S01]  /*25a0*/  IMAD.MOV R4, RZ, RZ, -R4 ;  /* 0x000000ffff047224 */ /* 0x000fe200078e0a04 */
[----:B------:R0:W-:Y:S01]  /*25b0*/  STL [R1+0x38], R11 ;  /* 0x0000380b01007387 */ /* 0x0001e20000100800 */
[----:B------:R-:W-:Y:S01]  /*25c0*/  IMAD.HI.U32 R6, R23, R5, RZ ;  /* 0x0000000517067227 */ /* 0x000fe200078e00ff */
[----:B------:R-:W-:-:S03]  /*25d0*/  ISETP.GT.U32.AND P6, PT, R21, R2, PT ;  /* 0x000000021500720c */ /* 0x000fc60003fc4070 */
[----:B------:R-:W-:Y:S01]  /*25e0*/  IMAD R3, R21, R4, R3 ;  /* 0x0000000415037224 */ /* 0x000fe200078e0203 */
[----:B------:R-:W-:Y:S01]  /*25f0*/  LOP3.LUT R4, R22, 0x36, RZ, 0xfc, !PT ;  /* 0x0000003616047812 */ /* 0x000fe200078efcff */
[----:B------:R-:W-:-:S03]  /*2600*/  IMAD.MOV R6, RZ, RZ, -R6 ;  /* 0x000000ffff067224 */ /* 0x000fc600078e0a06 */
[----:B-1----:R-:W-:Y:S01]  /*2610*/  IABS R12, R4 ;  /* 0x00000004000c7213 */ /* 0x002fe20000000000 */
[----:B------:R-:W-:Y:S01]  /*2620*/  @!P5 IMAD.IADD R7, R7, 0x1, -R21 ;  /* 0x000000010707d824 */ /* 0x000fe200078e0a15 */
[----:B0-----:R-:W-:Y:S01]  /*2630*/  IABS R11, R8 ;  /* 0x00000008000b7213 */ /* 0x001fe20000000000 */
[C---:B------:R-:W-:Y:S02]  /*2640*/  IMAD R5, R21.reuse, R6, R5 ;  /* 0x0000000615057224 */ /* 0x040fe400078e0205 */
[----:B------:R-:W-:Y:S01]  /*2650*/  @!P6 IMAD.IADD R2, R2, 0x1, -R21 ;  /* 0x000000010202e824 */ /* 0x000fe200078e0a15 */
[----:B------:R-:W-:Y:S01]  /*2660*/  ISETP.GT.U32.AND P5, PT, R21, R7, PT ;  /* 0x000000071500720c */ /* 0x000fe20003fa4070 */
[----:B------:R-:W-:Y:S01]  /*2670*/  IMAD.HI.U32 R6, R23, R13, RZ ;  /* 0x0000000d17067227 */ /* 0x000fe200078e00ff */
[----:B------:R-:W-:-:S03]  /*2680*/  ISETP.GT.U32.AND P6, PT, R21, R3, PT ;  /* 0x000000031500720c */ /* 0x000fc60003fc4070 */
[----:B------:R-:W-:Y:S02]  /*2690*/  IMAD.MOV R6, RZ, RZ, -R6 ;  /* 0x000000ffff067224 */ /* 0x000fe400078e0a06 */
[----:B------:R-:W-:-:S04]  /*26a0*/  IMAD.HI.U32 R10, R23, R12, RZ ;  /* 0x0000000c170a7227 */ /* 0x000fc800078e00ff */
[----:B------:R-:W-:Y:S02]  /*26b0*/  IMAD R13, R21, R6, R13 ;  /* 0x00000006150d7224 */ /* 0x000fe400078e020d */
[--C-:B------:R-:W-:Y:S01]  /*26c0*/  @!P5 IMAD.IADD R7, R7, 0x1, -R21.reuse ;  /* 0x000000010707d824 */ /* 0x100fe200078e0a15 */
[----:B------:R-:W-:Y:S01]  /*26d0*/  ISETP.GT.U32.AND P5, PT, R21, R5, PT ;  /* 0x000000051500720c */ /* 0x000fe20003fa4070 */
[----:B------:R-:W-:Y:S02]  /*26e0*/  IMAD.MOV.U32 R17, RZ, RZ, R2 ;  /* 0x000000ffff117224 */ /* 0x000fe400078e0002 */
[----:B------:R-:W-:Y:S02]  /*26f0*/  @!P6 IMAD.IADD R3, R3, 0x1, -R21 ;  /* 0x000000010303e824 */ /* 0x000fe400078e0a15 */
[----:B------:R-:W-:Y:S02]  /*2700*/  IMAD.MOV R10, RZ, RZ, -R10 ;  /* 0x000000ffff0a7224 */ /* 0x000fe400078e0a0a */
[----:B------:R-:W-:Y:S01]  /*2710*/  IMAD.HI.U32 R6, R23, R11, RZ ;  /* 0x0000000b17067227 */ /* 0x000fe200078e00ff */
[----:B------:R-:W-:-:S03]  /*2720*/  ISETP.GT.U32.AND P6, PT, R21, R3, PT ;  /* 0x000000031500720c */ /* 0x000fc60003fc4070 */
[----:B------:R-:W-:Y:S01]  /*2730*/  @!P3 IMAD.MOV R17, RZ, RZ, -R17 ;  /* 0x000000ffff11b224 */ /* 0x000fe200078e0a11 */
[C---:B------:R-:W-:Y:S01]  /*2740*/  ISETP.GT.U32.AND P3, PT, R21.reuse, R13, PT ;  /* 0x0000000d1500720c */ /* 0x040fe20003f64070 */
[C---:B------:R-:W-:Y:S02]  /*2750*/  IMAD R12, R21.reuse, R10, R12 ;  /* 0x0000000a150c7224 */ /* 0x040fe400078e020c */
[----:B------:R-:W-:Y:S01]  /*2760*/  IMAD.MOV.U32 R16, RZ, RZ, R7 ;  /* 0x000000ffff107224 */ /* 0x000fe200078e0007 */
[----:B------:R-:W-:Y:S01]  /*2770*/  STL [R1+0x34], R17 ;  /* 0x0000341101007387 */ /* 0x000fe20000100800 */
[----:B------:R-:W-:Y:S01]  /*2780*/  IMAD.MOV R10, RZ, RZ, -R6 ;  /* 0x000000ffff0a7224 */ /* 0x000fe200078e0a06 */
[C---:B------:R-:W-:Y:S01]  /*2790*/  LOP3.LUT R7, R22.reuse, 0x2c, RZ, 0xfc, !PT ;  /* 0x0000002c16077812 */ /* 0x040fe200078efcff */
[----:B------:R-:W-:Y:S01]  /*27a0*/  @!P1 IMAD.MOV R16, RZ, RZ, -R16 ;  /* 0x000000ffff109224 */ /* 0x000fe200078e0a10 */
[C---:B------:R-:W-:Y:S01]  /*27b0*/  ISETP.GT.U32.AND P1, PT, R21.reuse, R12, PT ;  /* 0x0000000c1500720c */ /* 0x040fe20003f24070 */
[----:B------:R-:W-:Y:S01]  /*27c0*/  IMAD R11, R21, R10, R11 ;  /* 0x0000000a150b7224 */ /* 0x000fe200078e020b */
[----:B------:R-:W-:Y:S01]  /*27d0*/  LOP3.LUT R10, R22, 0x2a, RZ, 0xfc, !PT ;  /* 0x0000002a160a7812 */ /* 0x000fe200078efcff */
[----:B------:R-:W-:Y:S01]  /*27e0*/  @!P5 IMAD.IADD R5, R5, 0x1, -R21 ;  /* 0x000000010505d824 */ /* 0x000fe200078e0a15 */
[----:B------:R0:W-:Y:S01]  /*27f0*/  STL [R1+0x30], R16 ;  /* 0x0000301001007387 */ /* 0x0001e20000100800 */
[----:B------:R-:W-:Y:S01]  /*2800*/  IMAD.HI.U32 R6, R23, R9, RZ ;  /* 0x0000000917067227 */ /* 0x000fe200078e00ff */
[----:B------:R-:W-:-:S03]  /*2810*/  ISETP.GT.U32.AND P5, PT, R21, R11, PT ;  /* 0x0000000b1500720c */ /* 0x000fc60003fa4070 */
[----:B------:R-:W-:Y:S01]  /*2820*/  @!P3 IMAD.IADD R13, R13, 0x1, -R21 ;  /* 0x000000010d0db824 */ /* 0x000fe200078e0a15 */
[----:B------:R-:W-:Y:S01]  /*2830*/  ISETP.GT.U32.AND P3, PT, R21, R5, PT ;  /* 0x000000051500720c */ /* 0x000fe20003f64070 */
[----:B------:R-:W-:-:S04]  /*2840*/  IMAD.HI.U32 R2, R23, R28, RZ ;  /* 0x0000001c17027227 */ /* 0x000fc800078e00ff */
[----:B------:R-:W-:Y:S02]  /*2850*/  IMAD.MOV R6, RZ, RZ, -R6 ;  /* 0x000000ffff067224 */ /* 0x000fe400078e0a06 */
[----:B------:R-:W-:Y:S01]  /*2860*/  @!P6 IMAD.IADD R3, R3, 0x1, -R21 ;  /* 0x000000010303e824 */ /* 0x000fe200078e0a15 */
[----:B------:R-:W-:Y:S01]  /*2870*/  ISETP.GE.AND P6, PT, R4, RZ, PT ;  /* 0x000000ff0400720c */ /* 0x000fe20003fc6270 */
[----:B------:R-:W-:Y:S01]  /*2880*/  IMAD.MOV R2, RZ, RZ, -R2 ;  /* 0x000000ffff027224 */ /* 0x000fe200078e0a02 */
[----:B------:R-:W-:Y:S01]  /*2890*/  IABS R4, R10 ;  /* 0x0000000a00047213 */ /* 0x000fe20000000000 */
[C---:B------:R-:W-:Y:S01]  /*28a0*/  IMAD R9, R21.reuse, R6, R9 ;  /* 0x0000000615097224 */ /* 0x040fe200078e0209 */
[----:B------:R-:W-:Y:S01]  /*28b0*/  LOP3.LUT R6, R22, 0x2e, RZ, 0xfc, !PT ;  /* 0x0000002e16067812 */ /* 0x000fe200078efcff */
[----:B0-----:R-:W-:Y:S01]  /*28c0*/  IMAD.MOV.U32 R16, RZ, RZ, R3 ;  /* 0x000000ffff107224 */ /* 0x001fe200078e0003 */
[----:B------:R-:W-:Y:S01]  /*28d0*/  IABS R3, R7 ;  /* 0x0000000700037213 */ /* 0x000fe20000000000 */
[----:B------:R-:W-:Y:S01]  /*28e0*/  @!P1 IMAD.IADD R12, R12, 0x1, -R21 ;  /* 0x000000010c0c9824 */ /* 0x000fe200078e0a15 */
[C---:B------:R-:W-:Y:S01]  /*28f0*/  ISETP.GT.U32.AND P1, PT, R21.reuse, R13, PT ;  /* 0x0000000d1500720c */ /* 0x040fe20003f24070 */
[----:B------:R-:W-:Y:S01]  /*2900*/  IMAD R28, R21, R2, R28 ;  /* 0x00000002151c7224 */ /* 0x000fe200078e021c */
[----:B------:R-:W-:Y:S01]  /*2910*/  IABS R2, R6 ;  /* 0x0000000600027213 */ /* 0x000fe20000000000 */
[----:B------:R-:W-:-:S02]  /*2920*/  @!P4 IMAD.MOV R16, RZ, RZ, -R16 ;  /* 0x000000ffff10c224 */ /* 0x000fc400078e0a10 */
[--C-:B------:R-:W-:Y:S01]  /*2930*/  @!P5 IMAD.IADD R11, R11, 0x1, -R21.reuse ;  /* 0x000000010b0bd824 */ /* 0x100fe200078e0a15 */
[----:B------:R-:W-:Y:S01]  /*2940*/  ISETP.GT.U32.AND P5, PT, R21, R12, PT ;  /* 0x0000000c1500720c */ /* 0x000fe20003fa4070 */
[----:B------:R-:W-:Y:S01]  /*2950*/  @!P3 IMAD.IADD R5, R5, 0x1, -R21 ;  /* 0x000000010505b824 */ /* 0x000fe200078e0a15 */
[----:B------:R0:W-:Y:S01]  /*2960*/  STL [R1+0x28], R16 ;  /* 0x0000281001007387 */ /* 0x0001e20000100800 */
[C---:B------:R-:W-:Y:S02]  /*2970*/  ISETP.GT.U32.AND P3, PT, R21.reuse, R9, PT ;  /* 0x000000091500720c */ /* 0x040fe40003f64070 */
[----:B------:R-:W-:Y:S01]  /*2980*/  ISETP.GT.U32.AND P4, PT, R21, R11, PT ;  /* 0x0000000b1500720c */ /* 0x000fe20003f84070 */
[----:B------:R-:W-:Y:S02]  /*2990*/  IMAD.MOV.U32 R18, RZ, RZ, R5 ;  /* 0x000000ffff127224 */ /* 0x000fe400078e0005 */
[----:B------:R-:W-:Y:S01]  /*29a0*/  @!P1 IMAD.IADD R13, R13, 0x1, -R21 ;  /* 0x000000010d0d9824 */ /* 0x000fe200078e0a15 */
[----:B------:R-:W-:Y:S01]  /*29b0*/  ISETP.GT.U32.AND P1, PT, R21, R28, PT ;  /* 0x0000001c1500720c */ /* 0x000fe20003f24070 */
[----:B------:R-:W-:-:S02]  /*29c0*/  @!P2 IMAD.MOV R18, RZ, RZ, -R18 ;  /* 0x000000ffff12a224 */ /* 0x000fc400078e0a12 */
[----:B0-----:R-:W-:-:S03]  /*29d0*/  IMAD.HI.U32 R16, R23, R2, RZ ;  /* 0x0000000217107227 */ /* 0x001fc600078e00ff */
[----:B------:R-:W-:Y:S01]  /*29e0*/  STL [R1+0x24], R18 ;  /* 0x0000241201007387 */ /* 0x000fe20000100800 */
[----:B------:R-:W-:Y:S02]  /*29f0*/  IMAD.MOV R16, RZ, RZ, -R16 ;  /* 0x000000ffff107224 */ /* 0x000fe400078e0a10 */
[----:B------:R-:W-:Y:S01]  /*2a00*/  @!P5 IMAD.IADD R12, R12, 0x1, -R21 ;  /* 0x000000010c0cd824 */ /* 0x000fe200078e0a15 */
[----:B------:R-:W-:Y:S01]  /*2a10*/  ISETP.GE.AND P5, PT, R8, RZ, PT ;  /* 0x000000ff0800720c */ /* 0x000fe20003fa6270 */
[----:B------:R-:W-:Y:S02]  /*2a20*/  IMAD R2, R21, R16, R2 ;  /* 0x0000001015027224 */ /* 0x000fe400078e0202 */
[----:B------:R-:W-:-:S04]  /*2a30*/  IMAD.HI.U32 R16, R23, R3, RZ ;  /* 0x0000000317107227 */ /* 0x000fc800078e00ff */
[--C-:B------:R-:W-:Y:S01]  /*2a40*/  @!P3 IMAD.IADD R9, R9, 0x1, -R21.reuse ;  /* 0x000000010909b824 */ /* 0x100fe200078e0a15 */
[----:B------:R-:W-:Y:S01]  /*2a50*/  ISETP.GE.AND P3, PT, R15, RZ, PT ;  /* 0x000000ff0f00720c */ /* 0x000fe20003f66270 */
[----:B------:R-:W-:Y:S02]  /*2a60*/  IMAD.MOV R16, RZ, RZ, -R16 ;  /* 0x000000ffff107224 */ /* 0x000fe400078e0a10 */
[----:B------:R-:W-:Y:S01]  /*2a70*/  @!P4 IMAD.IADD R11, R11, 0x1, -R21 ;  /* 0x000000010b0bc824 */ /* 0x000fe200078e0a15 */
[----:B------:R-:W-:Y:S01]  /*2a80*/  ISETP.GT.U32.AND P4, PT, R21, R2, PT ;  /* 0x000000021500720c */ /* 0x000fe20003f84070 */
[----:B------:R-:W-:Y:S01]  /*2a90*/  IMAD.HI.U32 R8, R23, R4, RZ ;  /* 0x0000000417087227 */ /* 0x000fe200078e00ff */
[----:B------:R-:W-:-:S03]  /*2aa0*/  ISETP.GT.U32.AND P2, PT, R21, R9, PT ;  /* 0x000000091500720c */ /* 0x000fc60003f44070 */
[C---:B------:R-:W-:Y:S01]  /*2ab0*/  IMAD R3, R21.reuse, R16, R3 ;  /* 0x0000001015037224 */ /* 0x040fe200078e0203 */
[----:B------:R-:W-:Y:S01]  /*2ac0*/  IABS R16, R25 ;  /* 0x0000001900107213 */ /* 0x000fe20000000000 */
[----:B------:R-:W-:Y:S01]  /*2ad0*/  IMAD.MOV.U32 R17, RZ, RZ, R13 ;  /* 0x000000ffff117224 */ /* 0x000fe200078e000d */
[----:B------:R-:W-:Y:S01]  /*2ae0*/  IABS R13, R26 ;  /* 0x0000001a000d7213 */ /* 0x000fe20000000000 */
[----:B------:R-:W-:Y:S01]  /*2af0*/  @!P1 IMAD.IADD R28, R28, 0x1, -R21 ;  /* 0x000000011c1c9824 */ /* 0x000fe200078e0a15 */
[----:B------:R-:W-:Y:S01]  /*2b00*/  ISETP.GE.AND P1, PT, R14, RZ, PT ;  /* 0x000000ff0e00720c */ /* 0x000fe20003f26270 */
[----:B------:R-:W-:Y:S01]  /*2b10*/  IMAD.MOV R15, RZ, RZ, -R8 ;  /* 0x000000ffff0f7224 */ /* 0x000fe200078e0a08 */
[----:B------:R-:W-:Y:S01]  /*2b20*/  LOP3.LUT R8, R22, 0x28, RZ, 0xfc, !PT ;  /* 0x0000002816087812 */ /* 0x000fe200078efcff */
[----:B------:R-:W-:Y:S01]  /*2b30*/  @!P6 IMAD.MOV R12, RZ, RZ, -R12 ;  /* 0x000000ffff0ce224 */ /* 0x000fe200078e0a0c */
[C---:B------:R-:W-:Y:S01]  /*2b40*/  ISETP.GT.U32.AND P6, PT, R21.reuse, R3, PT ;  /* 0x000000031500720c */ /* 0x040fe20003fc4070 */
[----:B------:R-:W-:Y:S01]  /*2b50*/  @!P0 IMAD.MOV R17, RZ, RZ, -R17 ;  /* 0x000000ffff118224 */ /* 0x000fe200078e0a11 */
[----:B------:R-:W-:Y:S01]  /*2b60*/  ISETP.GT.U32.AND P0, PT, R21, R28, PT ;  /* 0x0000001c1500720c */ /* 0x000fe20003f04070 */
[----:B------:R-:W-:Y:S01]  /*2b70*/  @!P5 IMAD.MOV R11, RZ, RZ, -R11 ;  /* 0x000000ffff0bd224 */ /* 0x000fe200078e0a0b */
[----:B------:R-:W-:Y:S01]  /*2b80*/  IABS R5, R8 ;  /* 0x0000000800057213 */ /* 0x000fe20000000000 */
[--C-:B------:R-:W-:Y:S01]  /*2b90*/  @!P4 IMAD.IADD R2, R2, 0x1, -R21.reuse ;  /* 0x000000010202c824 */ /* 0x100fe200078e0a15 */
[----:B------:R-:W-:Y:S01]  /*2ba0*/  STL [R1+0x20], R17 ;  /* 0x0000201101007387 */ /* 0x000fe20000100800 */
[----:B------:R-:W-:Y:S01]  /*2bb0*/  @!P2 IMAD.IADD R9, R9, 0x1, -R21 ;  /* 0x000000010909a824 */ /* 0x000fe200078e0a15 */
[----:B------:R-:W-:Y:S01]  /*2bc0*/  ISETP.GE.AND P5, PT, R6, RZ, PT ;  /* 0x000000ff0600720c */ /* 0x000fe20003fa6270 */
[C---:B------:R-:W-:Y:S01]  /*2bd0*/  IMAD R4, R21.reuse, R15, R4 ;  /* 0x0000000f15047224 */ /* 0x040fe200078e0204 */
[----:B------:R0:W-:Y:S01]  /*2be0*/  STL [R1+0x14], R12 ;  /* 0x0000140c01007387 */ /* 0x0001e20000100800 */
[----:B------:R-:W-:-:S02]  /*2bf0*/  ISETP.GT.U32.AND P4, PT, R21, R2, PT ;  /* 0x000000021500720c */ /* 0x000fc40003f84070 */
[--C-:B------:R-:W-:Y:S01]  /*2c00*/  @!P6 IMAD.IADD R3, R3, 0x1, -R21.reuse ;  /* 0x000000010303e824 */ /* 0x100fe200078e0a15 */
[----:B------:R1:W-:Y:S01]  /*2c10*/  STL [R1+0x4], R11 ;  /* 0x0000040b01007387 */ /* 0x0003e20000100800 */
[----:B------:R-:W-:Y:S01]  /*2c20*/  LOP3.LUT R6, R22, 0x26, RZ, 0xfc, !PT ;  /* 0x0000002616067812 */ /* 0x000fe200078efcff */
[----:B------:R-:W-:Y:S01]  /*2c30*/  @!P0 IMAD.IADD R28, R28, 0x1, -R21 ;  /* 0x000000011c1c8824 */ /* 0x000fe200078e0a15 */
[----:B------:R-:W-:Y:S02]  /*2c40*/  ISETP.GT.U32.AND P2, PT, R21, R4, PT ;  /* 0x000000041500720c */ /* 0x000fe40003f44070 */
[----:B------:R-:W-:Y:S01]  /*2c50*/  ISETP.GE.AND P0, PT, R7, RZ, PT ;  /* 0x000000ff0700720c */ /* 0x000fe20003f06270 */
[----:B0-----:R-:W-:Y:S01]  /*2c60*/  IMAD.MOV.U32 R12, RZ, RZ, R9 ;  /* 0x000000ffff0c7224 */ /* 0x001fe200078e0009 */
[----:B------:R-:W-:Y:S01]  /*2c70*/  IABS R7, R6 ;  /* 0x0000000600077213 */ /* 0x000fe20000000000 */
[----:B------:R-:W-:Y:S01]  /*2c80*/  @!P1 IMAD.MOV R28, RZ, RZ, -R28 ;  /* 0x000000ffff1c9224 */ /* 0x000fe200078e0a1c */
[----:B------:R-:W-:Y:S01]  /*2c90*/  ISETP.GE.AND P6, PT, R8, RZ, PT ;  /* 0x000000ff0800720c */ /* 0x000fe20003fc6270 */
[----:B-1----:R-:W-:Y:S01]  /*2ca0*/  IMAD.HI.U32 R11, R23, R5, RZ ;  /* 0x00000005170b7227 */ /* 0x002fe200078e00ff */
[----:B------:R-:W-:-:S02]  /*2cb0*/  IABS R17, R24 ;  /* 0x0000001800117213 */ /* 0x000fc40000000000 */
[C---:B------:R-:W-:Y:S01]  /*2cc0*/  LOP3.LUT R14, R22.reuse, 0x14, RZ, 0xfc, !PT ;  /* 0x00000014160e7812 */ /* 0x040fe200078efcff */
[----:B------:R-:W-:Y:S02]  /*2cd0*/  IMAD.MOV R11, RZ, RZ, -R11 ;  /* 0x000000ffff0b7224 */ /* 0x000fe400078e0a0b */
[----:B------:R-:W-:Y:S01]  /*2ce0*/  @!P3 IMAD.MOV R12, RZ, RZ, -R12 ;  /* 0x000000ffff0cb224 */ /* 0x000fe200078e0a0c */
[C---:B------:R-:W-:Y:S01]  /*2cf0*/  ISETP.GT.U32.AND P3, PT, R21.reuse, R3, PT ;  /* 0x000000031500720c */ /* 0x040fe20003f64070 */
[----:B------:R-:W-:Y:S01]  /*2d00*/  IMAD R5, R21, R11, R5 ;  /* 0x0000000b15057224 */ /* 0x000fe200078e0205 */
[----:B------:R-:W-:Y:S01]  /*2d10*/  LOP3.LUT R11, R22, 0x20, RZ, 0xfc, !PT ;  /* 0x00000020160b7812 */ /* 0x000fe200078efcff */
[----:B------:R-:W-:Y:S01]  /*2d20*/  IMAD.HI.U32 R8, R23, R7, RZ ;  /* 0x0000000717087227 */ /* 0x000fe200078e00ff */
[----:B------:R0:W-:Y:S02]  /*2d30*/  STL [R1], R12 ;  /* 0x0000000c01007387 */ /* 0x0001e40000100800 */
[C---:B------:R-:W-:Y:S01]  /*2d40*/  ISETP.GT.U32.AND P1, PT, R21.reuse, R5, PT ;  /* 0x000000051500720c */ /* 0x040fe20003f24070 */
[--C-:B------:R-:W-:Y:S01]  /*2d50*/  @!P4 IMAD.IADD R2, R2, 0x1, -R21.reuse ;  /* 0x000000010202c824 */ /* 0x100fe200078e0a15 */
[----:B------:R-:W-:Y:S01]  /*2d60*/  ISETP.GE.AND P4, PT, R10, RZ, PT ;  /* 0x000000ff0a00720c */ /* 0x000fe20003f86270 */
[----:B------:R-:W-:Y:S01]  /*2d70*/  IMAD.MOV R8, RZ, RZ, -R8 ;  /* 0x000000ffff087224 */ /* 0x000fe200078e0a08 */
[----:B------:R-:W-:Y:S01]  /*2d80*/  IABS R19, R11 ;  /* 0x0000000b00137213 */ /* 0x000fe20000000000 */
[----:B------:R-:W-:Y:S01]  /*2d90*/  @!P5 IMAD.MOV R2, RZ, RZ, -R2 ;  /* 0x000000ffff02d224 */ /* 0x000fe200078e0a02 */
[----:B------:R-:W-:Y:S01]  /*2da0*/  ISETP.GE.AND P5, PT, R6, RZ, PT ;  /* 0x000000ff0600720c */ /* 0x000fe20003fa6270 */
[----:B------:R-:W-:Y:S01]  /*2db0*/  @!P2 IMAD.IADD R4, R4, 0x1, -R21 ;  /* 0x000000010404a824 */ /* 0x000fe200078e0a15 */
[----:B------:R-:W-:Y:S01]  /*2dc0*/  STL [R1+0x6b8], R28 ;  /* 0x0006b81c01007387 */ /* 0x000fe20000100800 */
[----:B------:R-:W-:Y:S01]  /*2dd0*/  IMAD R6, R21, R8, R7 ;  /* 0x0000000815067224 */ /* 0x000fe200078e0207 */
[----:B------:R-:W-:Y:S01]  /*2de0*/  LOP3.LUT R7, R22, 0x24, RZ, 0xfc, !PT ;  /* 0x0000002416077812 */ /* 0x000fe200078efcff */
[--C-:B------:R-:W-:Y:S01]  /*2df0*/  @!P3 IMAD.IADD R3, R3, 0x1, -R21.reuse ;  /* 0x000000010303b824 */ /* 0x100fe200078e0a15 */
[----:B------:R-:W-:Y:S01]  /*2e00*/  ISETP.GT.U32.AND P2, PT, R21, R4, PT ;  /* 0x000000041500720c */ /* 0x000fe20003f44070 */
[----:B------:R-:W-:Y:S01]  /*2e10*/  @!P1 IMAD.IADD R5, R5, 0x1, -R21 ;  /* 0x0000000105059824 */ /* 0x000fe200078e0a15 */
[----:B------:R-:W-:Y:S01]  /*2e20*/  ISETP.GE.AND P3, PT, R7, RZ, PT ;  /* 0x000000ff0700720c */ /* 0x000fe20003f66270 */
[----:B------:R-:W-:Y:S01]  /*2e30*/  @!P0 IMAD.MOV R3, RZ, RZ, -R3 ;  /* 0x000000ffff038224 */ /* 0x000fe200078e0a03 */
[----:B------:R-:W-:Y:S01]  /*2e40*/  ISETP.GT.U32.AND P0, PT, R21, R6, PT ;  /* 0x000000061500720c */ /* 0x000fe20003f04070 */
[----:B------:R1:W-:Y:S01]  /*2e50*/  STL [R1+0x6bc], R2 ;  /* 0x0006bc0201007387 */ /* 0x0003e20000100800 */
[----:B------:R-:W-:-:S02]  /*2e60*/  IABS R7, R7 ;  /* 0x0000000700077213 */ /* 0x000fc40000000000 */
[----:B------:R-:W-:Y:S01]  /*2e70*/  ISETP.GT.U32.AND P1, PT, R21, R5, PT ;  /* 0x000000051500720c */ /* 0x000fe20003f24070 */
[----:B------:R-:W-:Y:S01]  /*2e80*/  STL [R1+0x6c0], R3 ;  /* 0x0006c00301007387 */ /* 0x000fe20000100800 */
[C---:B------:R-:W-:Y:S01]  /*2e90*/  LOP3.LUT R8, R22.reuse, 0x1e, RZ, 0xfc, !PT ;  /* 0x0000001e16087812 */ /* 0x040fe200078efcff */
[----:B------:R-:W-:Y:S01]  /*2ea0*/  IMAD.HI.U32 R10, R23, R7, RZ ;  /* 0x00000007170a7227 */ /* 0x000fe200078e00ff */
[----:B0-----:R-:W-:Y:S02]  /*2eb0*/  LOP3.LUT R12, R22, 0x16, RZ, 0xfc, !PT ;  /* 0x00000016160c7812 */ /* 0x001fe400078efcff */
[----:B------:R-:W-:Y:S01]  /*2ec0*/  IABS R18, R8 ;  /* 0x0000000800127213 */ /* 0x000fe20000000000 */
[--C-:B------:R-:W-:Y:S01]  /*2ed0*/  @!P2 IMAD.IADD R4, R4, 0x1, -R21.reuse ;  /* 0x000000010404a824 */ /* 0x100fe200078e0a15 */
[----:B------:R-:W-:Y:S01]  /*2ee0*/  ISETP.GE.AND P2, PT, R20, RZ, PT ;  /* 0x000000ff1400720c */ /* 0x000fe20003f46270 */
[----:B------:R-:W-:Y:S01]  /*2ef0*/  IMAD.MOV R10, RZ, RZ, -R10 ;  /* 0x000000ffff0a7224 */ /* 0x000fe200078e0a0a */
[----:B------:R-:W-:Y:S01]  /*2f00*/  IABS R20, R20 ;  /* 0x0000001400147213 */ /* 0x000fe20000000000 */
[--C-:B------:R-:W-:Y:S01]  /*2f10*/  @!P0 IMAD.IADD R6, R6, 0x1, -R21.reuse ;  /* 0x0000000106068824 */ /* 0x100fe200078e0a15 */
[----:B------:R-:W-:Y:S01]  /*2f20*/  IABS R12, R12 ;  /* 0x0000000c000c7213 */ /* 0x000fe20000000000 */
[----:B------:R-:W-:Y:S01]  /*2f30*/  @!P1 IMAD.IADD R5, R5, 0x1, -R21 ;  /* 0x0000000105059824 */ /* 0x000fe200078e0a15 */
[----:B------:R-:W-:Y:S01]  /*2f40*/  ISETP.GE.AND P1, PT, R8, RZ, PT ;  /* 0x000000ff0800720c */ /* 0x000fe20003f26270 */
[C---:B------:R-:W-:Y:S01]  /*2f50*/  IMAD R7, R21.reuse, R10, R7 ;  /* 0x0000000a15077224 */ /* 0x040fe200078e0207 */
[----:B------:R-:W-:Y:S01]  /*2f60*/  ISETP.GT.U32.AND P0, PT, R21, R6, PT ;  /* 0x000000061500720c */ /* 0x000fe20003f04070 */
[----:B------:R-:W-:Y:S01]  /*2f70*/  IMAD.HI.U32 R9, R23, R20, RZ ;  /* 0x0000001417097227 */ /* 0x000fe200078e00ff */
[----:B------:R-:W-:-:S02]  /*2f80*/  IABS R10, c[0x0][0x178] ;  /* 0x00005e00000a7a13 */ /* 0x000fc40000000000 */
[C---:B-1----:R-:W-:Y:S01]  /*2f90*/  LOP3.LUT R2, R22.reuse, 0x12, RZ, 0xfc, !PT ;  /* 0x0000001216027812 */ /* 0x042fe200078efcff */
[----:B------:R-:W-:Y:S01]  /*2fa0*/  @!P6 IMAD.MOV R5, RZ, RZ, -R5 ;  /* 0x000000ffff05e224 */ /* 0x000fe200078e0a05 */
[----:B------:R-:W-:Y:S01]  /*2fb0*/  ISETP.GT.U32.AND P6, PT, R21, R7, PT ;  /* 0x000000071500720c */ /* 0x000fe20003fc4070 */
[----:B------:R-:W-:Y:S01]  /*2fc0*/  IMAD.MOV R9, RZ, RZ, -R9 ;  /* 0x000000ffff097224 */ /* 0x000fe200078e0a09 */
[----:B------:R-:W-:Y:S01]  /*2fd0*/  LOP3.LUT R28, R22, 0x8, RZ, 0xfc, !PT ;  /* 0x00000008161c7812 */ /* 0x000fe200078efcff */
[----:B------:R-:W-:-:S04]  /*2fe0*/  IMAD.HI.U32 R8, R23, R19, RZ ;  /* 0x0000001317087227 */ /* 0x000fc800078e00ff */
[C---:B------:R-:W-:Y:S02]  /*2ff0*/  IMAD R20, R21.reuse, R9, R20 ;  /* 0x0000000915147224 */ /* 0x040fe400078e0214 */
[----:B------:R-:W-:Y:S02]  /*3000*/  IMAD.MOV R8, RZ, RZ, -R8 ;  /* 0x000000ffff087224 */ /* 0x000fe400078e0a08 */
[----:B------:R-:W-:Y:S01]  /*3010*/  @!P0 IMAD.IADD R6, R6, 0x1, -R21 ;  /* 0x0000000106068824 */ /* 0x000fe200078e0a15 */
[C---:B------:R-:W-:Y:S01]  /*3020*/  ISETP.GT.U32.AND P0, PT, R21.reuse, R20, PT ;  /* 0x000000141500720c */ /* 0x040fe20003f04070 */
[----:B------:R-:W-:Y:S02]  /*3030*/  IMAD R19, R21, R8, R19 ;  /* 0x0000000815137224 */ /* 0x000fe400078e0213 */
[----:B------:R-:W-:Y:S02]  /*3040*/  @!P6 IMAD.IADD R7, R7, 0x1, -R21 ;  /* 0x000000010707e824 */ /* 0x000fe400078e0a15 */
[----:B------:R-:W-:Y:S01]  /*3050*/  IMAD.HI.U32 R9, R23, R18, RZ ;  /* 0x0000001217097227 */ /* 0x000fe200078e00ff */
[----:B------:R-:W-:-:S03]  /*3060*/  ISETP.GT.U32.AND P6, PT, R21, R19, PT ;  /* 0x000000131500720c */ /* 0x000fc60003fc4070 */
[----:B------:R-:W-:Y:S02]  /*3070*/  IMAD.MOV.U32 R29, RZ, RZ, R10 ;  /* 0x000000ffff1d7224 */ /* 0x000fe400078e000a */
[----:B------:R-:W-:Y:S02]  /*3080*/  IMAD.HI.U32 R10, R23, R17, RZ ;  /* 0x00000011170a7227 */ /* 0x000fe400078e00ff */
[----:B------:R-:W0:Y:S02]  /*3090*/  I2F.RP R15, R29 ;  /* 0x0000001d000f7306 */ /* 0x000e240000209400 */
[----:B------:R-:W-:Y:S01]  /*30a0*/  @!P0 IMAD.IADD R20, R20, 0x1, -R21 ;  /* 0x0000000114148824 */ /* 0x000fe200078e0a15 */
[----:B------:R-:W-:Y:S01]  /*30b0*/  ISETP.GT.U32.AND P0, PT, R21, R7, PT ;  /* 0x000000071500720c */ /* 0x000fe20003f04070 */
[----:B------:R-:W-:Y:S02]  /*30c0*/  IMAD.MOV R9, RZ, RZ, -R9 ;  /* 0x000000ffff097224 */ /* 0x000fe400078e0a09 */
[----:B------:R-:W-:Y:S01]  /*30d0*/  @!P6 IMAD.IADD R19, R19, 0x1, -R21 ;  /* 0x000000011313e824 */ /* 0x000fe200078e0a15 */
[----:B------:R-:W-:Y:S01]  /*30e0*/  ISETP.GT.U32.AND P6, PT, R21, R20, PT ;  /* 0x000000141500720c */ /* 0x000fe20003fc4070 */
[----:B------:R-:W-:-:S02]  /*30f0*/  IMAD.MOV R10, RZ, RZ, -R10 ;  /* 0x000000ffff0a7224 */ /* 0x000fc400078e0a0a */
[C---:B------:R-:W-:Y:S02]  /*3100*/  IMAD R18, R21.reuse, R9, R18 ;  /* 0x0000000915127224 */ /* 0x040fe400078e0212 */
[C---:B------:R-:W-:Y:S01]  /*3110*/  IMAD R17, R21.reuse, R10, R17 ;  /* 0x0000000a15117224 */ /* 0x040fe200078e0211 */
[----:B------:R-:W-:Y:S01]  /*3120*/  IABS R10, R2 ;  /* 0x00000002000a7213 */ /* 0x000fe20000000000 */
[----:B------:R-:W-:Y:S01]  /*3130*/  @!P5 IMAD.MOV R6, RZ, RZ, -R6 ;  /* 0x000000ffff06d224 */ /* 0x000fe200078e0a06 */
[----:B------:R-:W-:Y:S01]  /*3140*/  ISETP.GT.U32.AND P5, PT, R21, R19, PT ;  /* 0x000000131500720c */ /* 0x000fe20003fa4070 */
[--C-:B------:R-:W-:Y:S01]  /*3150*/  @!P0 IMAD.IADD R7, R7, 0x1, -R21.reuse ;  /* 0x0000000107078824 */ /* 0x100fe200078e0a15 */
[C---:B------:R-:W-:Y:S01]  /*3160*/  ISETP.GT.U32.AND P0, PT, R21.reuse, R18, PT ;  /* 0x000000121500720c */ /* 0x040fe20003f04070 */
[----:B------:R-:W-:Y:S01]  /*3170*/  @!P4 IMAD.MOV R4, RZ, RZ, -R4 ;  /* 0x000000ffff04c224 */ /* 0x000fe200078e0a04 */
[----:B0-----:R-:W0:Y:S01]  /*3180*/  MUFU.RCP R15, R15 ;  /* 0x0000000f000f7308 */ /* 0x001e220000001000 */
[----:B------:R-:W-:Y:S01]  /*3190*/  @!P6 IMAD.IADD R20, R20, 0x1, -R21 ;  /* 0x000000011414e824 */ /* 0x000fe200078e0a15 */
[----:B------:R-:W-:Y:S01]  /*31a0*/  ISETP.GT.U32.AND P6, PT, R21, R17, PT ;  /* 0x000000111500720c */ /* 0x000fe20003fc4070 */
[----:B------:R-:W-:Y:S01]  /*31b0*/  @!P3 IMAD.MOV R7, RZ, RZ, -R7 ;  /* 0x000000ffff07b224 */ /* 0x000fe200078e0a07 */
[----:B------:R-:W-:Y:S01]  /*31c0*/  STL [R1+0x6c4], R4 ;  /* 0x0006c40401007387 */ /* 0x000fe20000100800 */
[----:B------:R-:W-:Y:S01]  /*31d0*/  IMAD.HI.U32 R9, R23, R16, RZ ;  /* 0x0000001017097227 */ /* 0x000fe200078e00ff */
[----:B------:R-:W-:-:S02]  /*31e0*/  ISETP.GE.AND P4, PT, R11, RZ, PT ;  /* 0x000000ff0b00720c */ /* 0x000fc40003f86270 */
[----:B------:R-:W-:Y:S01]  /*31f0*/  STL [R1+0x6c8], R5 ;  /* 0x0006c80501007387 */ /* 0x000fe20000100800 */
[--C-:B------:R-:W-:Y:S01]  /*3200*/  @!P5 IMAD.IADD R19, R19, 0x1, -R21.reuse ;  /* 0x000000011313d824 */ /* 0x100fe200078e0a15 */
[----:B------:R-:W-:Y:S01]  /*3210*/  IABS R11, R14 ;  /* 0x0000000e000b7213 */ /* 0x000fe20000000000 */
[----:B------:R-:W-:Y:S01]  /*3220*/  @!P0 IMAD.IADD R18, R18, 0x1, -R21 ;  /* 0x0000000112128824 */ /* 0x000fe200078e0a15 */
[----:B------:R1:W-:Y:S01]  /*3230*/  STL [R1+0x6cc], R6 ;  /* 0x0006cc0601007387 */ /* 0x0003e20000100800 */
[----:B------:R-:W-:Y:S01]  /*3240*/  IMAD.MOV R9, RZ, RZ, -R9 ;  /* 0x000000ffff097224 */ /* 0x000fe200078e0a09 */
[C---:B------:R-:W-:Y:S01]  /*3250*/  LOP3.LUT R2, R22.reuse, 0xc, RZ, 0xfc, !PT ;  /* 0x0000000c16027812 */ /* 0x040fe200078efcff */
[----:B------:R-:W-:Y:S01]  /*3260*/  @!P6 IMAD.IADD R17, R17, 0x1, -R21 ;  /* 0x000000011111e824 */ /* 0x000fe200078e0a15 */
[C---:B------:R-:W-:Y:S01]  /*3270*/  ISETP.GT.U32.AND P6, PT, R21.reuse, R18, PT ;  /* 0x000000121500720c */ /* 0x040fe20003fc4070 */
[----:B------:R-:W-:Y:S01]  /*3280*/  STL [R1+0x734], R20 ;  /* 0x0007341401007387 */ /* 0x000fe20000100800 */
[----:B------:R-:W-:Y:S01]  /*3290*/  IMAD R16, R21, R9, R16 ;  /* 0x0000000915107224 */ /* 0x000fe200078e0210 */
[----:B0-----:R-:W-:Y:S01]  /*32a0*/  IADD3 R15, R15, 0xffffffe, RZ ;  /* 0x0ffffffe0f0f7810 */ /* 0x001fe20007ffe0ff */
[----:B------:R-:W-:Y:S01]  /*32b0*/  IMAD.HI.U32 R8, R23, R13, RZ ;  /* 0x0000000d17087227 */ /* 0x000fe200078e00ff */
[C---:B------:R-:W-:Y:S01]  /*32c0*/  ISETP.GT.U32.AND P3, PT, R21.reuse, R17, PT ;  /* 0x000000111500720c */ /* 0x040fe20003f64070 */
[----:B------:R-:W-:Y:S01]  /*32d0*/  STL [R1+0x738], R19 ;  /* 0x0007381301007387 */ /* 0x000fe20000100800 */
[----:B------:R-:W-:Y:S01]  /*32e0*/  ISETP.GT.U32.AND P5, PT, R21, R16, PT ;  /* 0x000000101500720c */ /* 0x000fe20003fa4070 */
[----:B------:R-:W-:Y:S01]  /*32f0*/  IMAD.MOV R9, RZ, RZ, -R8 ;  /* 0x000000ffff097224 */ /* 0x000fe200078e0a08 */
[----:B------:R-:W0:Y:S01]  /*3300*/  F2I.FTZ.U32.TRUNC.NTZ R15, R15 ;  /* 0x0000000f000f7305 */ /* 0x000e22000021f000 */
[----:B------:R2:W-:Y:S01]  /*3310*/  STL [R1+0x6d0], R7 ;  /* 0x0006d00701007387 */ /* 0x0005e20000100800 */
[----:B------:R-:W-:Y:S01]  /*3320*/  IMAD.HI.U32 R8, R23, R12, RZ ;  /* 0x0000000c17087227 */ /* 0x000fe200078e00ff */
[----:B-1----:R-:W-:-:S02]  /*3330*/  LOP3.LUT R6, R22, 0xe, RZ, 0xfc, !PT ;  /* 0x0000000e16067812 */ /* 0x002fc400078efcff */
[----:B------:R-:W-:Y:S01]  /*3340*/  LOP3.LUT R5, R22, 0xa, RZ, 0xfc, !PT ;  /* 0x0000000a16057812 */ /* 0x000fe200078efcff */
[--C-:B------:R-:W-:Y:S01]  /*3350*/  @!P6 IMAD.IADD R18, R18, 0x1, -R21.reuse ;  /* 0x000000011212e824 */ /* 0x100fe200078e0a15 */
[----:B------:R-:W-:Y:S01]  /*3360*/  IABS R27, R2 ;  /* 0x00000002001b7213 */ /* 0x000fe20000000000 */
[----:B------:R-:W-:Y:S02]  /*3370*/  IMAD.MOV R8, RZ, RZ, -R8 ;  /* 0x000000ffff087224 */ /* 0x000fe400078e0a08 */
[--C-:B------:R-:W-:Y:S01]  /*3380*/  @!P3 IMAD.IADD R17, R17, 0x1, -R21.reuse ;  /* 0x000000011111b824 */ /* 0x100fe200078e0a15 */
[----:B--2---:R-:W-:Y:S01]  /*3390*/  LOP3.LUT R7, R22, 0x10, RZ, 0xfc, !PT ;  /* 0x0000001016077812 */ /* 0x004fe200078efcff */
[----:B------:R-:W-:Y:S02]  /*33a0*/  IMAD R12, R21, R8, R12 ;  /* 0x00000008150c7224 */ /* 0x000fe400078e020c */
[----:B------:R-:W-:Y:S02]  /*33b0*/  IMAD.HI.U32 R8, R23, R11, RZ ;  /* 0x0000000b17087227 */ /* 0x000fe400078e00ff */
[----:B------:R1:W-:Y:S01]  /*33c0*/  STL [R1+0x72c], R7 ;  /* 0x00072c0701007387 */ /* 0x0003e20000100800 */
[----:B------:R-:W-:Y:S01]  /*33d0*/  ISETP.GT.U32.AND P6, PT, R21, R12, PT ;  /* 0x0000000c1500720c */ /* 0x000fe20003fc4070 */
[----:B------:R-:W-:-:S02]  /*33e0*/  @!P5 IMAD.IADD R16, R16, 0x1, -R21 ;  /* 0x000000011010d824 */ /* 0x000fc400078e0a15 */
[----:B------:R-:W-:Y:S01]  /*33f0*/  STL [R1+0x73c], R18 ;  /* 0x00073c1201007387 */ /* 0x000fe20000100800 */
[----:B------:R-:W-:Y:S02]  /*3400*/  IMAD.MOV R8, RZ, RZ, -R8 ;  /* 0x000000ffff087224 */ /* 0x000fe400078e0a08 */
[C---:B------:R-:W-:Y:S01]  /*3410*/  ISETP.GT.U32.AND P5, PT, R21.reuse, R16, PT ;  /* 0x000000101500720c */ /* 0x040fe20003fa4070 */
[----:B------:R2:W-:Y:S01]  /*3420*/  STL [R1+0x730], R17 ;  /* 0x0007301101007387 */ /* 0x0005e20000100800 */
[----:B------:R-:W-:Y:S02]  /*3430*/  IMAD R11, R21, R8, R11 ;  /* 0x00000008150b7224 */ /* 0x000fe400078e020b */
[----:B------:R-:W-:Y:S01]  /*3440*/  IMAD.HI.U32 R8, R23, R10, RZ ;  /* 0x0000000a17087227 */ /* 0x000fe200078e00ff */
[----:B------:R-:W3:Y:S02]  /*3450*/  LDL R20, [R1+0x5dc] ;  /* 0x0005dc0001147983 */ /* 0x000ee40000100800 */
[C---:B------:R-:W-:Y:S01]  /*3460*/  ISETP.GT.U32.AND P3, PT, R21.reuse, R11, PT ;  /* 0x0000000b1500720c */ /* 0x040fe20003f64070 */
[----:B------:R-:W-:Y:S01]  /*3470*/  IMAD R13, R21, R9, R13 ;  /* 0x00000009150d7224 */ /* 0x000fe200078e020d */
[----:B------:R-:W-:Y:S01]  /*3480*/  IABS R9, R7 ;  /* 0x0000000700097213 */ /* 0x000fe20000000000 */
[----:B------:R-:W-:-:S02]  /*3490*/  IMAD.MOV R8, RZ, RZ, -R8 ;  /* 0x000000ffff087224 */ /* 0x000fc400078e0a08 */
[--C-:B------:R-:W-:Y:S01]  /*34a0*/  @!P6 IMAD.IADD R12, R12, 0x1, -R21.reuse ;  /* 0x000000010c0ce824 */ /* 0x100fe200078e0a15 */
[----:B------:R-:W-:Y:S01]  /*34b0*/  ISETP.GE.AND P6, PT, R25, RZ, PT ;  /* 0x000000ff1900720c */ /* 0x000fe20003fc6270 */
[----:B------:R-:W-:Y:S01]  /*34c0*/  IMAD R10, R21, R8, R10 ;  /* 0x00000008150a7224 */ /* 0x000fe200078e020a */
[----:B------:R-:W-:Y:S01]  /*34d0*/  IABS R8, R6 ;  /* 0x0000000600087213 */ /* 0x000fe20000000000 */
[----:B------:R-:W-:Y:S01]  /*34e0*/  IMAD.HI.U32 R14, R23, R9, RZ ;  /* 0x00000009170e7227 */ /* 0x000fe200078e00ff */
[----:B------:R-:W-:Y:S02]  /*34f0*/  LOP3.LUT R4, R22, 0x6, RZ, 0xfc, !PT ;  /* 0x0000000616047812 */ /* 0x000fe400078efcff */
[----:B------:R-:W-:Y:S01]  /*3500*/  ISETP.GT.U32.AND P0, PT, R21, R13, PT ;  /* 0x0000000d1500720c */ /* 0x000fe20003f04070 */
[----:B------:R-:W-:Y:S01]  /*3510*/  @!P5 IMAD.IADD R16, R16, 0x1, -R21 ;  /* 0x000000011010d824 */ /* 0x000fe200078e0a15 */
[----:B------:R-:W-:Y:S01]  /*3520*/  ISETP.GE.AND P5, PT, R24, RZ, PT ;  /* 0x000000ff1800720c */ /* 0x000fe20003fa6270 */
[----:B------:R-:W-:-:S02]  /*3530*/  IMAD.MOV R14, RZ, RZ, -R14 ;  /* 0x000000ffff0e7224 */ /* 0x000fc400078e0a0e */
[----:B------:R-:W-:Y:S01]  /*3540*/  IMAD.HI.U32 R24, R23, R8, RZ ;  /* 0x0000000817187227 */ /* 0x000fe200078e00ff */
[----:B------:R-:W-:-:S03]  /*3550*/  IABS R25, R28 ;  /* 0x0000001c00197213 */ /* 0x000fc60000000000 */
[----:B------:R-:W-:Y:S01]  /*3560*/  @!P3 IMAD.IADD R11, R11, 0x1, -R21 ;  /* 0x000000010b0bb824 */ /* 0x000fe200078e0a15 */
[----:B------:R-:W-:Y:S01]  /*3570*/  ISETP.GE.AND P3, PT, R26, RZ, PT ;  /* 0x000000ff1a00720c */ /* 0x000fe20003f66270 */
[C---:B------:R-:W-:Y:S01]  /*3580*/  IMAD R9, R21.reuse, R14, R9 ;  /* 0x0000000e15097224 */ /* 0x040fe200078e0209 */
[----:B------:R-:W-:Y:S01]  /*3590*/  IABS R26, R5 ;  /* 0x00000005001a7213 */ /* 0x000fe20000000000 */
[----:B------:R-:W-:Y:S02]  /*35a0*/  IMAD.MOV R24, RZ, RZ, -R24 ;  /* 0x000000ffff187224 */ /* 0x000fe400078e0a18 */
[----:B0-----:R-:W-:Y:S02]  /*35b0*/  IMAD.MOV R14, RZ, RZ, -R15 ;  /* 0x000000ffff0e7224 */ /* 0x001fe400078e0a0f */
[----:B------:R-:W-:Y:S02]  /*35c0*/  IMAD R8, R21, R24, R8 ;  /* 0x0000001815087224 */ /* 0x000fe400078e0208 */
[----:B------:R-:W-:-:S02]  /*35d0*/  IMAD R24, R14, R29, RZ ;  /* 0x0000001d0e187224 */ /* 0x000fc400078e02ff */
[----:B------:R-:W-:-:S04]  /*35e0*/  IMAD.HI.U32 R14, R23, R26, RZ ;  /* 0x0000001a170e7227 */ /* 0x000fc800078e00ff */
[----:B------:R-:W-:-:S04]  /*35f0*/  IMAD.HI.U32 R2, R23, R25, RZ ;  /* 0x0000001917027227 */ /* 0x000fc800078e00ff */
[----:B------:R-:W-:-:S04]  /*3600*/  IMAD.HI.U32 R29, R23, R27, RZ ;  /* 0x0000001b171d7227 */ /* 0x000fc800078e00ff */
[----:B------:R-:W-:Y:S02]  /*3610*/  IMAD.MOV R3, RZ, RZ, -R14 ;  /* 0x000000ffff037224 */ /* 0x000fe400078e0a0e */
[----:B------:R-:W-:Y:S02]  /*3620*/  IMAD.MOV R2, RZ, RZ, -R2 ;  /* 0x000000ffff027224 */ /* 0x000fe400078e0a02 */
[----:B------:R-:W-:Y:S02]  /*3630*/  IMAD.MOV R29, RZ, RZ, -R29 ;  /* 0x000000ffff1d7224 */ /* 0x000fe400078e0a1d */
[----:B------:R-:W-:Y:S02]  /*3640*/  IMAD.MOV.U32 R14, RZ, RZ, RZ ;  /* 0x000000ffff0e7224 */ /* 0x000fe400078e00ff */
[C---:B------:R-:W-:Y:S01]  /*3650*/  IMAD R26, R21.reuse, R3, R26 ;  /* 0x00000003151a7224 */ /* 0x040fe200078e021a */
[C---:B------:R-:W-:Y:S01]  /*3660*/  LOP3.LUT R3, R22.reuse, 0x4, RZ, 0xfc, !PT ;  /* 0x0000000416037812 */ /* 0x040fe200078efcff */
[C---:B------:R-:W-:Y:S01]  /*3670*/  IMAD R25, R21.reuse, R2, R25 ;  /* 0x0000000215197224 */ /* 0x040fe200078e0219 */
[----:B------:R-:W-:Y:S01]  /*3680*/  LOP3.LUT R2, R22, 0x2, RZ, 0xfc, !PT ;  /* 0x0000000216027812 */ /* 0x000fe200078efcff */
[----:B------:R-:W-:Y:S01]  /*3690*/  IMAD R27, R21, R29, R27 ;  /* 0x0000001d151b7224 */ /* 0x000fe200078e021b */
[----:B------:R-:W-:Y:S01]  /*36a0*/  IABS R29, R22 ;  /* 0x00000016001d7213 */ /* 0x000fe20000000000 */
[----:B-1----:R-:W-:Y:S01]  /*36b0*/  IMAD.HI.U32 R7, R15, R24, R14 ;  /* 0x000000180f077227 */ /* 0x002fe200078e000e */
[----:B------:R-:W-:-:S02]  /*36c0*/  IABS R15, R3 ;  /* 0x00000003000f7213 */ /* 0x000fc40000000000 */
[----:B------:R-:W-:Y:S01]  /*36d0*/  IABS R24, R4 ;  /* 0x0000000400187213 */ /* 0x000fe20000000000 */
[----:B------:R-:W-:Y:S01]  /*36e0*/  @!P0 IMAD.IADD R13, R13, 0x1, -R21 ;  /* 0x000000010d0d8824 */ /* 0x000fe200078e0a15 */
[----:B------:R-:W-:Y:S01]  /*36f0*/  IABS R14, R2 ;  /* 0x00000002000e7213 */ /* 0x000fe20000000000 */
[----:B--2---:R-:W-:Y:S02]  /*3700*/  IMAD.MOV.U32 R17, RZ, RZ, R29 ;  /* 0x000000ffff117224 */ /* 0x004fe400078e001d */
[----:B------:R-:W-:Y:S01]  /*3710*/  IMAD.HI.U32 R19, R23, R15, RZ ;  /* 0x0000000f17137227 */ /* 0x000fe200078e00ff */
[----:B------:R-:W-:-:S03]  /*3720*/  ISETP.GT.U32.AND P0, PT, R21, R13, PT ;  /* 0x0000000d1500720c */ /* 0x000fc60003f04070 */
[----:B------:R-:W-:-:S04]  /*3730*/  IMAD.HI.U32 R18, R23, R24, RZ ;  /* 0x0000001817127227 */ /* 0x000fc800078e00ff */
[----:B------:R-:W-:-:S04]  /*3740*/  IMAD.HI.U32 R17, R23, R17, RZ ;  /* 0x0000001117117227 */ /* 0x000fc800078e00ff */
[----:B------:R-:W-:Y:S02]  /*3750*/  IMAD.MOV R19, RZ, RZ, -R19 ;  /* 0x000000ffff137224 */ /* 0x000fe400078e0a13 */
[----:B------:R-:W-:Y:S02]  /*3760*/  IMAD.MOV R17, RZ, RZ, -R17 ;  /* 0x000000ffff117224 */ /* 0x000fe400078e0a11 */
[----:B------:R-:W-:Y:S02]  /*3770*/  IMAD R15, R21, R19, R15 ;  /* 0x00000013150f7224 */ /* 0x000fe400078e020f */
[----:B------:R-:W-:Y:S01]  /*3780*/  @!P0 IMAD.IADD R13, R13, 0x1, -R21 ;  /* 0x000000010d0d8824 */ /* 0x000fe200078e0a15 */
[----:B------:R-:W-:Y:S02]  /*3790*/  ISETP.GT.U32.AND P0, PT, R21, R10, PT ;  /* 0x0000000a1500720c */ /* 0x000fe40003f04070 */
[----:B---3--:R-:W-:Y:S01]  /*37a0*/  IABS R29, R20 ;  /* 0x00000014001d7213 */ /* 0x008fe20000000000 */
[----:B------:R-:W-:-:S04]  /*37b0*/  IMAD.HI.U32 R20, R23, R14, RZ ;  /* 0x0000000e17147227 */ /* 0x000fc800078e00ff */
[----:B------:R-:W-:Y:S02]  /*37c0*/  IMAD.MOV R23, RZ, RZ, -R18 ;  /* 0x000000ffff177224 */ /* 0x000fe400078e0a12 */
[----:B------:R-:W-:Y:S01]  /*37d0*/  IMAD.MOV R20, RZ, RZ, -R20 ;  /* 0x000000ffff147224 */ /* 0x000fe200078e0a14 */
[----:B------:R-:W2:Y:S01]  /*37e0*/  LDL.LU R18, [R1+0x73c] ;  /* 0x00073c0001127983 */ /* 0x000ea20000300800 */
[C---:B------:R-:W-:Y:S01]  /*37f0*/  IMAD R24, R21.reuse, R23, R24 ;  /* 0x0000001715187224 */ /* 0x040fe200078e0218 */
[----:B------:R-:W-:Y:S01]  /*3800*/  IABS R23, R22 ;  /* 0x0000001600177213 */ /* 0x000fe20000000000 */
[C---:B------:R-:W-:Y:S01]  /*3810*/  IMAD R14, R21.reuse, R20, R14 ;  /* 0x00000014150e7224 */ /* 0x040fe200078e020e */
[----:B------:R-:W3:Y:S04]  /*3820*/  LDL.LU R19, [R1+0x738] ;  /* 0x0007380001137983 */ /* 0x000ee80000300800 */
[----:B------:R-:W4:Y:S01]  /*3830*/  LDL.LU R20, [R1+0x734] ;  /* 0x0007340001147983 */ /* 0x000f220000300800 */
[----:B------:R-:W-:-:S03]  /*3840*/  IMAD R23, R21, R17, R23 ;  /* 0x0000001115177224 */ /* 0x000fc600078e0217 */
[----:B------:R-:W4:Y:S01]  /*3850*/  LDL.LU R17, [R1+0x730] ;  /* 0x0007300001117983 */ /* 0x000f220000300800 */
[----:B------:R-:W-:-:S04]  /*3860*/  IMAD.HI.U32 R7, R7, R29, RZ ;  /* 0x0000001d07077227 */ /* 0x000fc800078e00ff */
[----:B------:R-:W-:Y:S02]  /*3870*/  @!P6 IMAD.MOV R16, RZ, RZ, -R16 ;  /* 0x000000ffff10e224 */ /* 0x000fe400078e0a10 */
[----:B------:R-:W-:Y:S02]  /*3880*/  IMAD.MOV R7, RZ, RZ, -R7 ;  /* 0x000000ffff077224 */ /* 0x000fe400078e0a07 */
[----:B------:R-:W-:Y:S02]  /*3890*/  @!P3 IMAD.MOV R13, RZ, RZ, -R13 ;  /* 0x000000ffff0db224 */ /* 0x000fe400078e0a0d */
[----:B------:R-:W-:Y:S02]  /*38a0*/  @!P0 IMAD.IADD R10, R10, 0x1, -R21 ;  /* 0x000000010a0a8824 */ /* 0x000fe400078e0a15 */
[----:B--2---:R-:W-:Y:S02]  /*38b0*/  @!P1 IMAD.MOV R18, RZ, RZ, -R18 ;  /* 0x000000ffff129224 */ /* 0x004fe400078e0a12 */
[----:B---3--:R-:W-:-:S02]  /*38c0*/  @!P4 IMAD.MOV R19, RZ, RZ, -R19 ;  /* 0x000000ffff13c224 */ /* 0x008fc400078e0a13 */
[----:B----4-:R-:W-:Y:S02]  /*38d0*/  @!P2 IMAD.MOV R20, RZ, RZ, -R20 ;  /* 0x000000ffff14a224 */ /* 0x010fe400078e0a14 */
[----:B------:R-:W-:-:S03]  /*38e0*/  @!P5 IMAD.MOV R17, RZ, RZ, -R17 ;  /* 0x000000ffff11d224 */ /* 0x000fc600078e0a11 */
[----:B------:R-:W-:Y:S04]  /*38f0*/  STL [R1+0x6d4], R20 ;  /* 0x0006d41401007387 */ /* 0x000fe80000100800 */
[----:B------:R0:W-:Y:S04]  /*3900*/  STL [R1+0x6d8], R19 ;  /* 0x0006d81301007387 */ /* 0x0001e80000100800 */
[----:B------:R1:W-:Y:S01]  /*3910*/  STL [R1+0x6dc], R18 ;  /* 0x0006dc1201007387 */ /* 0x0003e20000100800 */
[----:B0-----:R-:W-:-:S03]  /*3920*/  IABS R19, c[0x0][0x178] ;  /* 0x00005e0000137a13 */ /* 0x001fc60000000000 */
[----:B------:R-:W-:Y:S04]  /*3930*/  STL [R1+0x6e0], R17 ;  /* 0x0006e01101007387 */ /* 0x000fe80000100800 */
[----:B------:R-:W-:Y:S01]  /*3940*/  STL [R1+0x6e4], R16 ;  /* 0x0006e41001007387 */ /* 0x000fe20000100800 */
[----:B------:R-:W-:-:S03]  /*3950*/  IMAD R29, R19, R7, R29 ;  /* 0x00000007131d7224 */ /* 0x000fc600078e021d */
[----:B------:R-:W-:Y:S04]  /*3960*/  STL [R1+0x6e8], R13 ;  /* 0x0006e80d01007387 */ /* 0x000fe80000100800 */
[----:B------:R-:W2:Y:S01]  /*3970*/  LDL.LU R7, [R1+0x72c] ;  /* 0x00072c0001077983 */ /* 0x000ea20000300800 */
[----:B------:R-:W-:-:S13]  /*3980*/  ISETP.GT.U32.AND P1, PT, R21, R10, PT ;  /* 0x0000000a1500720c */ /* 0x000fda0003f24070 */
[----:B------:R-:W-:Y:S01]  /*3990*/  @!P1 IMAD.IADD R10, R10, 0x1, -R21 ;  /* 0x000000010a0a9824 */ /* 0x000fe200078e0a15 */
[----:B------:R-:W-:-:S13]  /*39a0*/  ISETP.GT.U32.AND P1, PT, R21, R23, PT ;  /* 0x000000171500720c */ /* 0x000fda0003f24070 */
[----:B------:R-:W-:Y:S01]  /*39b0*/  @!P1 IMAD.IADD R23, R23, 0x1, -R21 ;  /* 0x0000000117179824 */ /* 0x000fe200078e0a15 */
[----:B------:R-:W-:-:S13]  /*39c0*/  ISETP.GT.U32.AND P0, PT, R21, R9, PT ;  /* 0x000000091500720c */ /* 0x000fda0003f04070 */
[----:B------:R-:W-:Y:S01]  /*39d0*/  @!P0 IMAD.IADD R9, R9, 0x1, -R21 ;  /* 0x0000000109098824 */ /* 0x000fe200078e0a15 */
[----:B------:R-:W-:-:S13]  /*39e0*/  ISETP.GT.U32.AND P0, PT, R21, R8, PT ;  /* 0x000000081500720c */ /* 0x000fda0003f04070 */
[--C-:B------:R-:W-:Y:S01]  /*39f0*/  @!P0 IMAD.IADD R8, R8, 0x1, -R21.reuse ;  /* 0x0000000108088824 */ /* 0x100fe200078e0a15 */
[----:B------:R-:W-:Y:S02]  /*3a00*/  ISETP.GT.U32.AND P0, PT, R21, R27, PT ;  /* 0x0000001b1500720c */ /* 0x000fe40003f04070 */
[----:B--2---:R-:W-:Y:S02]  /*3a10*/  ISETP.GE.AND P1, PT, R7, RZ, PT ;  /* 0x000000ff0700720c */ /* 0x004fe40003f26270 */
[----:B------:R-:W2:Y:S09]  /*3a20*/  LDL.LU R7, [R1+0xe0] ;  /* 0x0000e00001077983 */ /* 0x000eb20000300800 */
[----:B------:R-:W-:Y:S01]  /*3a30*/  @!P0 IMAD.IADD R27, R27, 0x1, -R21 ;  /* 0x000000011b1b8824 */ /* 0x000fe200078e0a15 */
[----:B------:R-:W-:-:S02]  /*3a40*/  ISETP.GT.U32.AND P0, PT, R21, R26, PT ;  /* 0x0000001a1500720c */ /* 0x000fc40003f04070 */
[C---:B------:R-:W-:Y:S02]  /*3a50*/  ISETP.GT.U32.AND P2, PT, R21.reuse, R11, PT ;  /* 0x0000000b1500720c */ /* 0x040fe40003f44070 */
[C---:B------:R-:W-:Y:S02]  /*3a60*/  ISETP.GT.U32.AND P4, PT, R21.reuse, R9, PT ;  /* 0x000000091500720c */ /* 0x040fe40003f84070 */
[----:B------:R-:W-:-:S07]  /*3a70*/  ISETP.GT.U32.AND P5, PT, R21, R8, PT ;  /* 0x000000081500720c */ /* 0x000fce0003fa4070 */
[--C-:B------:R-:W-:Y:S01]  /*3a80*/  @!P0 IMAD.IADD R26, R26, 0x1, -R21.reuse ;  /* 0x000000011a1a8824 */ /* 0x100fe200078e0a15 */
[C---:B------:R-:W-:Y:S02]  /*3a90*/  ISETP.GT.U32.AND P0, PT, R21.reuse, R12, PT ;  /* 0x0000000c1500720c */ /* 0x040fe40003f04070 */
[----:B------:R-:W-:Y:S01]  /*3aa0*/  ISETP.GT.U32.AND P3, PT, R21, R27, PT ;  /* 0x0000001b1500720c */ /* 0x000fe20003f64070 */
[--C-:B------:R-:W-:Y:S01]  /*3ab0*/  @!P2 IMAD.IADD R11, R11, 0x1, -R21.reuse ;  /* 0x000000010b0ba824 */ /* 0x100fe200078e0a15 */
[----:B------:R-:W-:Y:S01]  /*3ac0*/  ISETP.GT.U32.AND P2, PT, R21, R24, PT ;  /* 0x000000181500720c */ /* 0x000fe20003f44070 */
[--C-:B------:R-:W-:Y:S01]  /*3ad0*/  @!P4 IMAD.IADD R9, R9, 0x1, -R21.reuse ;  /* 0x000000010909c824 */ /* 0x100fe200078e0a15 */
[----:B------:R-:W-:Y:S01]  /*3ae0*/  ISETP.GT.U32.AND P4, PT, R21, R15, PT ;  /* 0x0000000f1500720c */ /* 0x000fe20003f84070 */
[----:B------:R-:W-:Y:S01]  /*3af0*/  @!P5 IMAD.IADD R8, R8, 0x1, -R21 ;  /* 0x000000010808d824 */ /* 0x000fe200078e0a15 */
[----:B------:R-:W-:-:S05]  /*3b00*/  LOP3.LUT R20, R22, 0x16, RZ, 0xfc, !PT ;  /* 0x0000001616147812 */ /* 0x000fca00078efcff */
[--C-:B------:R-:W-:Y:S01]  /*3b10*/  @!P0 IMAD.IADD R12, R12, 0x1, -R21.reuse ;  /* 0x000000010c0c8824 */ /* 0x100fe200078e0a15 */
[C---:B------:R-:W-:Y:S02]  /*3b20*/  ISETP.GT.U32.AND P0, PT, R21.reuse, R25, PT ;  /* 0x000000191500720c */ /* 0x040fe40003f04070 */
[----:B------:R-:W-:Y:S01]  /*3b30*/  ISETP.GT.U32.AND P5, PT, R21, R14, PT ;  /* 0x0000000e1500720c */ /* 0x000fe20003fa4070 */
[--C-:B------:R-:W-:Y:S01]  /*3b40*/  @!P3 IMAD.IADD R27, R27, 0x1, -R21.reuse ;  /* 0x000000011b1bb824 */ /* 0x100fe200078e0a15 */
[----:B------:R-:W-:Y:S02]  /*3b50*/  ISETP.GT.U32.AND P6, PT, R21, R26, PT ;  /* 0x0000001a1500720c */ /* 0x000fe40003fc4070 */
[----:B------:R-:W-:Y:S02]  /*3b60*/  ISETP.GE.AND P3, PT, R20, RZ, PT ;  /* 0x000000ff1400720c */ /* 0x000fe40003f66270 */
[C---:B------:R-:W-:Y:S02]  /*3b70*/  LOP3.LUT R20, R22.reuse, 0x12, RZ, 0xfc, !PT ;  /* 0x0000001216147812 */ /* 0x040fe400078efcff */
[----:B-1----:R-:W-:Y:S01]  /*3b80*/  LOP3.LUT R18, R22, 0x14, RZ, 0xfc, !PT ;  /* 0x0000001416127812 */ /* 0x002fe200078efcff */
[--C-:B------:R-:W-:Y:S01]  /*3b90*/  @!P2 IMAD.IADD R24, R24, 0x1, -R21.reuse ;  /* 0x000000011818a824 */ /* 0x100fe200078e0a15 */
[----:B------:R-:W-:Y:S01]  /*3ba0*/  ISETP.GE.AND P2, PT, R20, RZ, PT ;  /* 0x000000ff1400720c */ /* 0x000fe20003f46270 */
[----:B------:R-:W-:Y:S01]  /*3bb0*/  @!P0 IMAD.IADD R25, R25, 0x1, -R21 ;  /* 0x0000000119198824 */ /* 0x000fe200078e0a15 */
[----:B------:R-:W-:-:S02]  /*3bc0*/  ISETP.GE.AND P0, PT, R18, RZ, PT ;  /* 0x000000ff1200720c */ /* 0x000fc40003f06270 */
[----:B------:R-:W-:Y:S01]  /*3bd0*/  LOP3.LUT R20, R22, 0xc, RZ, 0xfc, !PT ;  /* 0x0000000c16147812 */ /* 0x000fe200078efcff */
[--C-:B------:R-:W-:Y:S01]  /*3be0*/  @!P4 IMAD.IADD R15, R15, 0x1, -R21.reuse ;  /* 0x000000010f0fc824 */ /* 0x100fe200078e0a15 */
[----:B------:R-:W-:Y:S01]  /*3bf0*/  ISETP.GE.AND P4, PT, R6, RZ, PT ;  /* 0x000000ff0600720c */ /* 0x000fe20003f86270 */
[--C-:B------:R-:W-:Y:S01]  /*3c00*/  @!P5 IMAD.IADD R14, R14, 0x1, -R21.reuse ;  /* 0x000000010e0ed824 */ /* 0x100fe200078e0a15 */
[----:B------:R-:W-:Y:S01]  /*3c10*/  ISETP.GE.AND P5, PT, R20, RZ, PT ;  /* 0x000000ff1400720c */ /* 0x000fe20003fa6270 */
[----:B------:R-:W-:Y:S01]  /*3c20*/  @!P6 IMAD.IADD R26, R26, 0x1, -R21 ;  /* 0x000000011a1ae824 */ /* 0x000fe200078e0a15 */
[----:B------:R-:W-:Y:S01]  /*3c30*/  ISETP.GT.U32.AND P6, PT, R19, R29, PT ;  /* 0x0000001d1300720c */ /* 0x000fe20003fc4070 */
[----:B------:R-:W-:Y:S01]  /*3c40*/  @!P3 IMAD.MOV R12, RZ, RZ, -R12 ;  /* 0x000000ffff0cb224 */ /* 0x000fe200078e0a0c */
[----:B------:R-:W-:Y:S01]  /*3c50*/  LOP3.LUT R6, R0, 0x7, RZ, 0xc0, !PT ;  /* 0x0000000700067812 */ /* 0x000fe200078ec0ff */
[----:B------:R-:W-:Y:S01]  /*3c60*/  @!P2 IMAD.MOV R10, RZ, RZ, -R10 ;  /* 0x000000ffff0aa224 */ /* 0x000fe200078e0a0a */
[C---:B------:R-:W-:Y:S01]  /*3c70*/  ISETP.GT.U32.AND P3, PT, R21.reuse, R25, PT ;  /* 0x000000191500720c */ /* 0x040fe20003f64070 */
[----:B------:R-:W-:Y:S01]  /*3c80*/  @!P0 IMAD.MOV R11, RZ, RZ, -R11 ;  /* 0x000000ffff0b8224 */ /* 0x000fe200078e0a0b */
[C---:B------:R-:W-:Y:S01]  /*3c90*/  ISETP.GT.U32.AND P2, PT, R21.reuse, R23, PT ;  /* 0x000000171500720c */ /* 0x040fe20003f44070 */
[----:B------:R-:W-:Y:S01]  /*3ca0*/  @!P1 IMAD.MOV R9, RZ, RZ, -R9 ;  /* 0x000000ffff099224 */ /* 0x000fe200078e0a09 */
[----:B------:R-:W-:Y:S01]  /*3cb0*/  ISETP.GT.U32.AND P1, PT, R21, R15, PT ;  /* 0x0000000f1500720c */ /* 0x000fe20003f24070 */
[----:B------:R-:W-:Y:S01]  /*3cc0*/  @!P4 IMAD.MOV R8, RZ, RZ, -R8 ;  /* 0x000000ffff08c224 */ /* 0x000fe200078e0a08 */
[----:B------:R-:W-:Y:S01]  /*3cd0*/  STL [R1+0x6ec], R12 ;  /* 0x0006ec0c01007387 */ /* 0x000fe20000100800 */
[----:B------:R-:W-:-:S02]  /*3ce0*/  @!P5 IMAD.MOV R27, RZ, RZ, -R27 ;  /* 0x000000ffff1bd224 */ /* 0x000fc400078e0a1b */
[----:B------:R-:W-:Y:S01]  /*3cf0*/  IMAD R6, R6, 0x110, RZ ;  /* 0x0000011006067824 */ /* 0x000fe200078e02ff */
[----:B------:R-:W-:Y:S01]  /*3d00*/  STL [R1+0x6f0], R11 ;  /* 0x0006f00b01007387 */ /* 0x000fe20000100800 */
[----:B------:R-:W-:-:S03]  /*3d10*/  @!P6 IMAD.IADD R29, R29, 0x1, -R19 ;  /* 0x000000011d1de824 */ /* 0x000fc600078e0a13 */
[----:B------:R-:W-:Y:S01]  /*3d20*/  STL [R1+0x6f4], R10 ;  /* 0x0006f40a01007387 */ /* 0x000fe20000100800 */
[----:B------:R-:W-:-:S03]  /*3d30*/  ISETP.GE.AND P6, PT, R22, RZ, PT ;  /* 0x000000ff1600720c */ /* 0x000fc60003fc6270 */
[----:B------:R-:W-:Y:S04]  /*3d40*/  STL [R1+0x6f8], R9 ;  /* 0x0006f80901007387 */ /* 0x000fe80000100800 */
[----:B------:R0:W-:Y:S04]  /*3d50*/  STL [R1+0x6fc], R8 ;  /* 0x0006fc0801007387 */ /* 0x0001e80000100800 */
[----:B------:R-:W-:Y:S04]  /*3d60*/  STL [R1+0x700], R27 ;  /* 0x0007001b01007387 */ /* 0x000fe80000100800 */
[----:B------:R-:W0:Y:S01]  /*3d70*/  LDL.LU R20, [R1+0xdc] ;  /* 0x0000dc0001147983 */ /* 0x000e220000300800 */
[--C-:B------:R-:W-:Y:S01]  /*3d80*/  @!P3 IMAD.IADD R25, R25, 0x1, -R21.reuse ;  /* 0x000000011919b824 */ /* 0x100fe200078e0a15 */
[----:B------:R-:W-:Y:S01]  /*3d90*/  ISETP.GE.AND P3, PT, R5, RZ, PT ;  /* 0x000000ff0500720c */ /* 0x000fe20003f66270 */
[--C-:B------:R-:W-:Y:S01]  /*3da0*/  @!P2 IMAD.IADD R23, R23, 0x1, -R21.reuse ;  /* 0x000000011717a824 */ /* 0x100fe200078e0a15 */
[----:B------:R-:W-:Y:S01]  /*3db0*/  ISETP.GE.AND P2, PT, R4, RZ, PT ;  /* 0x000000ff0400720c */ /* 0x000fe20003f46270 */
[----:B------:R-:W-:Y:S01]  /*3dc0*/  @!P1 IMAD.IADD R15, R15, 0x1, -R21 ;  /* 0x000000010f0f9824 */ /* 0x000fe200078e0a15 */
[----:B------:R-:W-:-:S02]  /*3dd0*/  ISETP.GE.AND P1, PT, R3, RZ, PT ;  /* 0x000000ff0300720c */ /* 0x000fc40003f26270 */
[----:B--2---:R-:W-:Y:S02]  /*3de0*/  LOP3.LUT R22, R6, R7, RZ, 0x3c, !PT ;  /* 0x0000000706167212 */ /* 0x004fe400078e3cff */
[----:B------:R-:W2:Y:S04]  /*3df0*/  LDL.LU R7, [R1+0xd8] ;  /* 0x0000d80001077983 */ /* 0x000ea80000300800 */
[----:B------:R-:W3:Y:S04]  /*3e00*/  LDL.LU R6, [R1+0xd4] ;  /* 0x0000d40001067983 */ /* 0x000ee80000300800 */
[----:B------:R-:W4:Y:S04]  /*3e10*/  LDL.LU R5, [R1+0xcc] ;  /* 0x0000cc0001057983 */ /* 0x000f280000300800 */
[----:B------:R-:W4:Y:S04]  /*3e20*/  LDL.LU R4, [R1+0xc4] ;  /* 0x0000c40001047983 */ /* 0x000f280000300800 */
[----:B------:R-:W4:Y:S01]  /*3e30*/  LDL.LU R3, [R1+0xc0] ;  /* 0x0000c00001037983 */ /* 0x000f220000300800 */
[----:B------:R-:W-:-:S02]  /*3e40*/  ISETP.GT.U32.AND P0, PT, R21, R24, PT ;  /* 0x000000181500720c */ /* 0x000fc40003f04070 */
[----:B------:R-:W-:Y:S02]  /*3e50*/  ISETP.GT.U32.AND P4, PT, R21, R14, PT ;  /* 0x0000000e1500720c */ /* 0x000fe40003f84070 */
[----:B------:R-:W-:Y:S01]  /*3e60*/  ISETP.GT.U32.AND P5, PT, R19, R29, PT ;  /* 0x0000001d1300720c */ /* 0x000fe20003fa4070 */
[----:B------:R-:W-:-:S08]  /*3e70*/  IMAD.SHL.U32 R0, R0, 0x80, RZ ;  /* 0x0000008000007824 */ /* 0x000fd000078e00ff */
[--C-:B------:R-:W-:Y:S01]  /*3e80*/  @!P0 IMAD.IADD R24, R24, 0x1, -R21.reuse ;  /* 0x0000000118188824 */ /* 0x100fe200078e0a15 */
[----:B------:R-:W-:Y:S01]  /*3e90*/  ISETP.GE.AND P0, PT, R28, RZ, PT ;  /* 0x000000ff1c00720c */ /* 0x000fe20003f06270 */
[----:B------:R-:W-:Y:S01]  /*3ea0*/  @!P4 IMAD.IADD R14, R14, 0x1, -R21 ;  /* 0x000000010e0ec824 */ /* 0x000fe200078e0a15 */
[----:B------:R-:W-:Y:S01]  /*3eb0*/  ISETP.GE.AND P4, PT, R2, RZ, PT ;  /* 0x000000ff0200720c */ /* 0x000fe20003f86270 */
[----:B------:R-:W-:Y:S01]  /*3ec0*/  @!P5 IMAD.IADD R29, R29, 0x1, -R19 ;  /* 0x000000011d1dd824 */ /* 0x000fe200078e0a13 */
[----:B------:R-:W-:Y:S01]  /*3ed0*/  LOP3.LUT R0, R22, 0x800, R0, 0xf8, !PT ;  /* 0x0000080016007812 */ /* 0x000fe200078ef800 */
[----:B------:R-:W-:Y:S01]  /*3ee0*/  @!P3 IMAD.MOV R26, RZ, RZ, -R26 ;  /* 0x000000ffff1ab224 */ /* 0x000fe200078e0a1a */
[----:B------:R-:W4:Y:S01]  /*3ef0*/  LDL.LU R2, [R1+0xbc] ;  /* 0x0000bc0001027983 */ /* 0x000f220000300800 */
[----:B------:R-:W-:Y:S01]  /*3f00*/  ISETP.NE.AND P3, PT, RZ, c[0x0][0x17c], PT ;  /* 0x00005f00ff007a0c */ /* 0x000fe20003f65270 */
[----:B------:R-:W-:Y:S01]  /*3f10*/  @!P2 IMAD.MOV R24, RZ, RZ, -R24 ;  /* 0x000000ffff18a224 */ /* 0x000fe200078e0a18 */
[----:B------:R-:W-:Y:S01]  /*3f20*/  LOP3.LUT R21, RZ, c[0x0][0x17c], RZ, 0x33, !PT ;  /* 0x00005f00ff157a12 */ /* 0x000fe200078e33ff */
[----:B------:R-:W4:Y:S01]  /*3f30*/  LDL.LU R28, [R1+0xb8] ;  /* 0x0000b800011c7983 */ /* 0x000f220000300800 */
[----:B------:R-:W-:-:S02]  /*3f40*/  @!P6 IMAD.MOV R23, RZ, RZ, -R23 ;  /* 0x000000ffff17e224 */ /* 0x000fc400078e0a17 */
[----:B------:R-:W-:Y:S01]  /*3f50*/  @!P0 IMAD.MOV R25, RZ, RZ, -R25 ;  /* 0x000000ffff198224 */ /* 0x000fe200078e0a19 */
[----:B------:R-:W-:Y:S01]  /*3f60*/  STL [R1+0x704], R29 ;  /* 0x0007041d01007387 */ /* 0x000fe20000100800 */
[----:B------:R-:W-:-:S03]  /*3f70*/  @!P1 IMAD.MOV R15, RZ, RZ, -R15 ;  /* 0x000000ffff0f9224 */ /* 0x000fc600078e0a0f */
[----:B------:R-:W-:Y:S01]  /*3f80*/  STL [R1+0x708], R26 ;  /* 0x0007081a01007387 */ /* 0x000fe20000100800 */
[----:B------:R-:W-:-:S03]  /*3f90*/  @!P4 IMAD.MOV R14, RZ, RZ, -R14 ;  /* 0x000000ffff0ec224 */ /* 0x000fc600078e0a0e */
[----:B------:R-:W-:Y:S04]  /*3fa0*/  STL [R1+0x354], R0 ;  /* 0x0003540001007387 */ /* 0x000fe80000100800 */
[----:B------:R2:W-:Y:S04]  /*3fb0*/  STL [R1+0x5e8], R0 ;  /* 0x0005e80001007387 */ /* 0x0005e80000100800 */
[----:B------:R-:W-:Y:S04]  /*3fc0*/  STL [R1+0x70c], R25 ;  /* 0x00070c1901007387 */ /* 0x000fe80000100800 */
[----:B------:R-:W-:Y:S04]  /*3fd0*/  STL [R1+0x710], R24 ;  /* 0x0007101801007387 */ /* 0x000fe80000100800 */
[----:B------:R-:W-:Y:S04]  /*3fe0*/  STL [R1+0x714], R23 ;  /* 0x0007141701007387 */ /* 0x000fe80000100800 */
[----:B------:R-:W-:Y:S04]  /*3ff0*/  STL [R1+0x718], R15 ;  /* 0x0007180f01007387 */ /* 0x000fe80000100800 */
[----:B------:R-:W-:Y:S01]  /*4000*/  STL [R1+0x71c], R14 ;  /* 0x00071c0e01007387 */ /* 0x000fe20000100800 */
[----:B0-----:R-:W-:-:S05]  /*4010*/  SEL R8, R21, R20, !P3 ;  /* 0x0000001415087207 */ /* 0x001fca0005800000 */
[----:B------:R-:W-:Y:S01]  /*4020*/  STL [R1+0xdc], R8 ;  /* 0x0000dc0801007387 */ /* 0x000fe20000100800 */
[C---:B--2---:R-:W-:Y:S02]  /*4030*/  SEL R0, R21.reuse, R7, !P3 ;  /* 0x0000000715007207 */ /* 0x044fe40005800000 */
[----:B---3--:R-:W-:-:S03]  /*4040*/  SEL R6, R21, R6, !P3 ;  /* 0x0000000615067207 */ /* 0x008fc60005800000 */
[----:B------:R0:W-:Y:S01]  /*4050*/  STL [R1+0xd8], R0 ;  /* 0x0000d80001007387 */ /* 0x0001e20000100800 */
[----:B----4-:R-:W-:-:S03]  /*4060*/  SEL R5, R21, R5, !P3 ;  /* 0x0000000515057207 */ /* 0x010fc60005800000 */
[----:B------:R-:W-:Y:S01]  /*4070*/  STL [R1+0xd4], R6 ;  /* 0x0000d40601007387 */ /* 0x000fe20000100800 */
[C---:B0-----:R-:W-:Y:S02]  /*4080*/  SEL R0, R21.reuse, R4, !P3 ;  /* 0x0000000415007207 */ /* 0x041fe40005800000 */
[C---:B------:R-:W-:Y:S01]  /*4090*/  SEL R3, R21.reuse, R3, !P3 ;  /* 0x0000000315037207 */ /* 0x040fe20005800000 */
[----:B------:R-:W-:Y:S04]  /*40a0*/  STL [R1+0xd0], R5 ;  /* 0x0000d00501007387 */ /* 0x000fe80000100800 */
[----:B------:R0:W-:Y:S04]  /*40b0*/  STL [R1+0xcc], R0 ;  /* 0x0000cc0001007387 */ /* 0x0001e80000100800 */
[----:B------:R-:W-:Y:S04]  /*40c0*/  STL [R1+0xc8], R3 ;  /* 0x0000c80301007387 */ /* 0x000fe80000100800 */
[----:B------:R-:W2:Y:S01]  /*40d0*/  LDL.LU R14, [R1+0xa8] ;  /* 0x0000a800010e7983 */ /* 0x000ea20000300800 */
[----:B------:R-:W-:-:S02]  /*40e0*/  SEL R2, R21, R2, !P3 ;  /* 0x0000000215027207 */ /* 0x000fc40005800000 */
[----:B0-----:R-:W-:-:S03]  /*40f0*/  SEL R0, R21, R28, !P3 ;  /* 0x0000001c15007207 */ /* 0x001fc60005800000 */
[----:B------:R-:W-:Y:S04]  /*4100*/  STL [R1+0xc4], R2 ;  /* 0x0000c40201007387 */ /* 0x000fe80000100800 */
[----:B--2---:R0:W-:Y:S04]  /*4110*/  STL [R1+0x720], R14 ;  /* 0x0007200e01007387 */ /* 0x0041e80000100800 */
[----:B------:R-:W-:Y:S04]  /*4120*/  STL [R1+0xc0], R0 ;  /* 0x0000c00001007387 */ /* 0x000fe80000100800 */
[----:B0-----:R-:W2:Y:S04]  /*4130*/  LDL.LU R14, [R1+0xac] ;  /* 0x0000ac00010e7983 */ /* 0x001ea80000300800 */
[----:B--2---:R0:W-:Y:S04]  /*4140*/  STL [R1+0x724], R14 ;  /* 0x0007240e01007387 */ /* 0x0041e80000100800 */
[----:B0-----:R-:W2:Y:S04]  /*4150*/  LDL.LU R14, [R1+0xb0] ;  /* 0x0000b000010e7983 */ /* 0x001ea80000300800 */
[----:B--2---:R0:W-:Y:S04]  /*4160*/  STL [R1+0x728], R14 ;  /* 0x0007280e01007387 */ /* 0x0041e80000100800 */
[----:B0-----:R-:W2:Y:S04]  /*4170*/  LDL.LU R14, [R1+0xb4] ;  /* 0x0000b400010e7983 */ /* 0x001ea80000300800 */
[----:B------:R-:W3:Y:S04]  /*4180*/  LDL.LU R15, [R1+0x9c] ;  /* 0x00009c00010f7983 */ /* 0x000ee80000300800 */
[----:B------:R-:W4:Y:S04]  /*4190*/  LDL.LU R23, [R1+0x8c] ;  /* 0x00008c0001177983 */ /* 0x000f280000300800 */
[----:B------:R-:W3:Y:S04]  /*41a0*/  LDL.LU R24, [R1+0x88] ;  /* 0x0000880001187983 */ /* 0x000ee80000300800 */
        /* <DEDUP_REMOVED lines=23> */
[----:B------:R-:W3:Y:S01]  /*4320*/  LDL.LU R22, [R1] ;  /* 0x0000000001167983 */ /* 0x000ee20000300800 */
[----:B--2---:R-:W-:-:S05]  /*4330*/  SEL R14, R21, R14, !P3 ;  /* 0x0000000e150e7207 */ /* 0x004fca0005800000 */
[----:B------:R0:W-:Y:S04]  /*4340*/  STL [R1+0xa4], R14 ;  /* 0x0000a40e01007387 */ /* 0x0001e80000100800 */
[----:B0-----:R-:W2:Y:S02]  /*4350*/  LDL.LU R14, [R1+0x728] ;  /* 0x00072800010e7983 */ /* 0x001ea40000300800 */
[----:B--2---:R-:W-:-:S05]  /*4360*/  SEL R14, R21, R14, !P3 ;  /* 0x0000000e150e7207 */ /* 0x004fca0005800000 */
[----:B------:R0:W-:Y:S04]  /*4370*/  STL [R1+0xa0], R14 ;  /* 0x0000a00e01007387 */ /* 0x0001e80000100800 */
[----:B0-----:R-:W2:Y:S02]  /*4380*/  LDL.LU R14, [R1+0x724] ;  /* 0x00072400010e7983 */ /* 0x001ea40000300800 */
[----:B--2---:R-:W-:-:S05]  /*4390*/  SEL R14, R21, R14, !P3 ;  /* 0x0000000e150e7207 */ /* 0x004fca0005800000 */
[----:B------:R0:W-:Y:S04]  /*43a0*/  STL [R1+0x98], R14 ;  /* 0x0000980e01007387 */ /* 0x0001e80000100800 */
[----:B0-----:R-:W2:Y:S01]  /*43b0*/  LDL.LU R14, [R1+0x720] ;  /* 0x00072000010e7983 */ /* 0x001ea20000300800 */
[C---:B---3--:R-:W-:Y:S02]  /*43c0*/  SEL R15, R21.reuse, R15, !P3 ;  /* 0x0000000f150f7207 */ /* 0x048fe40005800000 */
[C---:B----4-:R-:W-:Y:S02]  /*43d0*/  SEL R23, R21.reuse, R23, !P3 ;  /* 0x0000001715177207 */ /* 0x050fe40005800000 */
[C---:B------:R-:W-:Y:S02]  /*43e0*/  SEL R24, R21.reuse, R24, !P3 ;  /* 0x0000001815187207 */ /* 0x040fe40005800000 */
[----:B------:R-:W-:-:S02]  /*43f0*/  SEL R25, R21, R25, !P3 ;  /* 0x0000001915197207 */ /* 0x000fc40005800000 */
[C---:B------:R-:W-:Y:S02]  /*4400*/  SEL R26, R21.reuse, R26, !P3 ;  /* 0x0000001a151a7207 */ /* 0x040fe40005800000 */
[C---:B------:R-:W-:Y:S02]  /*4410*/  SEL R29, R21.reuse, R29, !P3 ;  /* 0x0000001d151d7207 */ /* 0x040fe40005800000 */
[C---:B------:R-:W-:Y:S02]  /*4420*/  SEL R27, R21.reuse, R27, !P3 ;  /* 0x0000001b151b7207 */ /* 0x040fe40005800000 */
[C---:B------:R-:W-:Y:S02]  /*4430*/  SEL R8, R21.reuse, R8, !P3 ;  /* 0x0000000815087207 */ /* 0x040fe40005800000 */
        /* <DEDUP_REMOVED lines=17> */
[----:B--2---:R-:W-:-:S05]  /*4550*/  SEL R14, R21, R14, !P3 ;  /* 0x0000000e150e7207 */ /* 0x004fca0005800000 */
[----:B------:R0:W-:Y:S04]  /*4560*/  STL [R1+0x94], R14 ;  /* 0x0000940e01007387 */ /* 0x0001e80000100800 */
[----:B0-----:R-:W2:Y:S04]  /*4570*/  LDL.LU R14, [R1+0x71c] ;  /* 0x00071c00010e7983 */ /* 0x001ea80000300800 */
[----:B------:R0:W-:Y:S04]  /*4580*/  STL [R1+0x90], R15 ;  /* 0x0000900f01007387 */ /* 0x0001e80000100800 */
[----:B0-----:R-:W3:Y:S04]  /*4590*/  LDL.LU R15, [R1+0x718] ;  /* 0x00071800010f7983 */ /* 0x001ee80000300800 */
[----:B------:R0:W-:Y:S04]  /*45a0*/  STL [R1+0x8c], R23 ;  /* 0x00008c1701007387 */ /* 0x0001e80000100800 */
[----:B0-----:R-:W4:Y:S04]  /*45b0*/  LDL.LU R23, [R1+0x714] ;  /* 0x0007140001177983 */ /* 0x001f280000300800 */
[----:B------:R0:W-:Y:S04]  /*45c0*/  STL [R1+0x88], R24 ;  /* 0x0000881801007387 */ /* 0x0001e80000100800 */
[----:B0-----:R-:W2:Y:S04]  /*45d0*/  LDL.LU R24, [R1+0x710] ;  /* 0x0007100001187983 */ /* 0x001ea80000300800 */
[----:B------:R0:W-:Y:S04]  /*45e0*/  STL [R1+0x84], R25 ;  /* 0x0000841901007387 */ /* 0x0001e80000100800 */
[----:B0-----:R-:W2:Y:S04]  /*45f0*/  LDL.LU R25, [R1+0x70c] ;  /* 0x00070c0001197983 */ /* 0x001ea80000300800 */
[----:B------:R0:W-:Y:S04]  /*4600*/  STL [R1+0x80], R26 ;  /* 0x0000801a01007387 */ /* 0x0001e80000100800 */
[----:B0-----:R-:W2:Y:S04]  /*4610*/  LDL.LU R26, [R1+0x708] ;  /* 0x00070800011a7983 */ /* 0x001ea80000300800 */
[----:B------:R0:W-:Y:S04]  /*4620*/  STL [R1+0x7c], R29 ;  /* 0x00007c1d01007387 */ /* 0x0001e80000100800 */
[----:B0-----:R-:W4:Y:S04]  /*4630*/  LDL.LU R29, [R1+0x704] ;  /* 0x00070400011d7983 */ /* 0x001f280000300800 */
        /* <DEDUP_REMOVED lines=37> */
[----:B0-----:R-:W4:Y:S01]  /*4890*/  LDL.LU R28, [R1+0x6b8] ;  /* 0x0006b800011c7983 */ /* 0x001f220000300800 */
[----:B------:R-:W-:-:S05]  /*48a0*/  SEL R0, R21, R0, !P3 ;  /* 0x0000000015007207 */ /* 0x000fca0005800000 */
[----:B------:R0:W-:Y:S02]  /*48b0*/  STL [R1+0xc], R0 ;  /* 0x00000c0001007387 */ /* 0x0001e40000100800 */
[----:B0-----:R-:W-:-:S05]  /*48c0*/  SEL R0, R21, R22, !P3 ;  /* 0x0000001615007207 */ /* 0x001fca0005800000 */
[----:B------:R0:W-:Y:S01]  /*48d0*/  STL [R1+0x8], R0 ;  /* 0x0000080001007387 */ /* 0x0001e20000100800 */
[C---:B--2---:R-:W-:Y:S02]  /*48e0*/  SEL R26, R21.reuse, R26, !P3 ;  /* 0x0000001a151a7207 */ /* 0x044fe40005800000 */
[C---:B---3--:R-:W-:Y:S02]  /*48f0*/  SEL R15, R21.reuse, R15, !P3 ;  /* 0x0000000f150f7207 */ /* 0x048fe40005800000 */
[C---:B------:R-:W-:Y:S02]  /*4900*/  SEL R14, R21.reuse, R14, !P3 ;  /* 0x0000000e150e7207 */ /* 0x040fe40005800000 */
        /* <DEDUP_REMOVED lines=15> */
[C---:B0-----:R-:W-:Y:S02]  /*4a00*/  SEL R0, R21.reuse, R2, !P3 ;  /* 0x0000000215007207 */ /* 0x041fe40005800000 */
[----:B------:R-:W2:Y:S01]  /*4a10*/  LDL R2, [R1+0x5dc] ;  /* 0x0005dc0001027983 */ /* 0x000ea20000100800 */
[C---:B------:R-:W-:Y:S02]  /*4a20*/  SEL R22, R21.reuse, R28, !P3 ;  /* 0x0000001c15167207 */ /* 0x040fe40005800000 */
[----:B------:R-:W-:-:S03]  /*4a30*/  SEL R28, R21, R3, !P3 ;  /* 0x00000003151c7207 */ /* 0x000fc60005800000 */
[----:B------:R0:W-:Y:S04]  /*4a40*/  STL [R1+0x4], R22 ;  /* 0x0000041601007387 */ /* 0x0001e80000100800 */
[----:B------:R1:W-:Y:S01]  /*4a50*/  STL [R1+0x648], R0 ;  /* 0x0006480001007387 */ /* 0x0003e20000100800 */
[----:B0-----:R-:W-:-:S03]  /*4a60*/  SEL R22, R21, R4, !P3 ;  /* 0x0000000415167207 */ /* 0x001fc60005800000 */
[----:B-1----:R-:W0:Y:S04]  /*4a70*/  S2R R0, SR_TID.X ;  /* 0x0000000000007919 */ /* 0x002e280000002100 */
[----:B------:R-:W-:Y:S04]  /*4a80*/  STL [R1+0x64c], R28 ;  /* 0x00064c1c01007387 */ /* 0x000fe80000100800 */
        /* <DEDUP_REMOVED lines=8> */
[----:B------:R-:W-:Y:S01]  /*4b10*/  STL [R1+0x670], R16 ;  /* 0x0006701001007387 */ /* 0x000fe20000100800 */
[----:B------:R-:W-:-:S03]  /*4b20*/  SEL R3, R21, R25, !P3 ;  /* 0x0000001915037207 */ /* 0x000fc60005800000 */
[----:B------:R-:W-:Y:S01]  /*4b30*/  STL [R1+0x674], R13 ;  /* 0x0006740d01007387 */ /* 0x000fe20000100800 */
[----:B------:R-:W-:-:S03]  /*4b40*/  SEL R4, R21, R24, !P3 ;  /* 0x0000001815047207 */ /* 0x000fc60005800000 */
[----:B------:R-:W-:Y:S04]  /*4b50*/  STL [R1+0x678], R12 ;  /* 0x0006780c01007387 */ /* 0x000fe80000100800 */
[----:B------:R-:W-:Y:S04]  /*4b60*/  STL [R1+0x67c], R11 ;  /* 0x00067c0b01007387 */ /* 0x000fe80000100800 */
[----:B------:R-:W-:Y:S01]  /*4b70*/  STL [R1+0x680], R10 ;  /* 0x0006800a01007387 */ /* 0x000fe20000100800 */
[----:B------:R-:W-:-:S03]  /*4b80*/  SEL R21, R21, R23, !P3 ;  /* 0x0000001715157207 */ /* 0x000fc60005800000 */
[----:B------:R-:W-:Y:S04]  /*4b90*/  STL [R1+0x684], R9 ;  /* 0x0006840901007387 */ /* 0x000fe80000100800 */
[----:B------:R-:W-:Y:S04]  /*4ba0*/  STL [R1+0x688], R8 ;  /* 0x0006880801007387 */ /* 0x000fe80000100800 */
[----:B------:R-:W-:Y:S04]  /*4bb0*/  STL [R1+0x68c], R27 ;  /* 0x00068c1b01007387 */ /* 0x000fe80000100800 */
[----:B------:R-:W-:Y:S04]  /*4bc0*/  STL [R1+0x690], R26 ;  /* 0x0006901a01007387 */ /* 0x000fe80000100800 */
[----:B------:R0:W-:Y:S04]  /*4bd0*/  STL [R1+0x694], R3 ;  /* 0x0006940301007387 */ /* 0x0001e80000100800 */
[----:B------:R-:W-:Y:S04]  /*4be0*/  STL [R1+0x698], R4 ;  /* 0x0006980401007387 */ /* 0x000fe80000100800 */
[----:B------:R-:W-:Y:S01]  /*4bf0*/  STL [R1+0x69c], R15 ;  /* 0x00069c0f01007387 */ /* 0x000fe20000100800 */
[----:B0-----:R-:W-:-:S03]  /*4c00*/  IMAD.SHL.U32 R3, R0, 0x20, RZ ;  /* 0x0000002000037824 */ /* 0x001fc600078e00ff */
[----:B------:R-:W-:Y:S04]  /*4c10*/  STL [R1+0x6a0], R14 ;  /* 0x0006a00e01007387 */ /* 0x000fe80000100800 */
[----:B------:R-:W-:Y:S04]  /*4c20*/  STL [R1+0x6a4], R21 ;  /* 0x0006a41501007387 */ /* 0x000fe80000100800 */
[----:B------:R-:W-:Y:S04]  /*4c30*/  STL [R1+0x390], RZ ;  /* 0x000390ff01007387 */ /* 0x000fe80000100800 */
[----:B------:R-:W-:Y:S04]  /*4c40*/  STL [R1+0x394], RZ ;  /* 0x000394ff01007387 */ /* 0x000fe80000100800 */
[----:B------:R-:W-:Y:S04]  /*4c50*/  STL [R1+0x5e0], R3 ;  /* 0x0005e00301007387 */ /* 0x000fe80000100800 */
[----:B------:R-:W-:Y:S04]  /*4c60*/  STL [R1+0x398], RZ ;  /* 0x000398ff01007387 */ /* 0x000fe80000100800 */
        /* <DEDUP_REMOVED lines=113> */
[----:B------:R-:W3:Y:S04]  /*5380*/  LDL.LU R16, [R1+0xe4] ;  /* 0x0000e40001107983 */ /* 0x000ee80000300800 */
[----:B------:R-:W4:Y:S04]  /*5390*/  LDL.LU R17, [R1+0xe8] ;  /* 0x0000e80001117983 */ /* 0x000f280000300800 */
[----:B------:R-:W4:Y:S04]  /*53a0*/  LDL.LU R18, [R1+0xdc] ;  /* 0x0000dc0001127983 */ /* 0x000f280000300800 */
[----:B------:R-:W4:Y:S04]  /*53b0*/  LDL.LU R19, [R1+0xd8] ;  /* 0x0000d80001137983 */ /* 0x000f280000300800 */
[----:B------:R-:W4:Y:S04]  /*53c0*/  LDL.LU R20, [R1+0xd4] ;  /* 0x0000d40001147983 */ /* 0x000f280000300800 */
[----:B------:R-:W4:Y:S04]  /*53d0*/  LDL.LU R7, [R1+0xd0] ;  /* 0x0000d00001077983 */ /* 0x000f280000300800 */
[----:B------:R-:W4:Y:S04]  /*53e0*/  LDL.LU R6, [R1+0xcc] ;  /* 0x0000cc0001067983 */ /* 0x000f280000300800 */
[----:B------:R-:W4:Y:S04]  /*53f0*/  LDL.LU R5, [R1+0xc8] ;  /* 0x0000c80001057983 */ /* 0x000f280000300800 */
[----:B------:R-:W4:Y:S01]  /*5400*/  LDL.LU R22, [R1+0xc4] ;  /* 0x0000c40001167983 */ /* 0x000f220000300800 */
[----:B------:R-:W-:-:S02]  /*5410*/  LOP3.LUT R0, R0, 0x3f, RZ, 0xc0, !PT ;  /* 0x0000003f00007812 */ /* 0x000fc400078ec0ff */
[----:B--2---:R-:W-:Y:S01]  /*5420*/  ISETP.GE.AND P1, PT, R2, RZ, PT ;  /* 0x000000ff0200720c */ /* 0x004fe20003f26270 */
[----:B------:R-:W2:Y:S01]  /*5430*/  LDL.LU R28, [R1+0xc0] ;  /* 0x0000c000011c7983 */ /* 0x000ea20000300800 */
[----:B------:R-:W-:Y:S01]  /*5440*/  ISETP.NE.AND P0, PT, RZ, c[0x0][0x178], PT ;  /* 0x00005e00ff007a0c */ /* 0x000fe20003f05270 */
[----:B------:R-:W-:Y:S02]  /*5450*/  IMAD R25, R0, c[0x0][0x18c], RZ ;  /* 0x0000630000197a24 */ /* 0x000fe400078e02ff */
[----:B------:R-:W2:Y:S03]  /*5460*/  LDL.LU R0, [R1+0xa4] ;  /* 0x0000a40001007983 */ /* 0x000ea60000300800 */
[----:B------:R-:W-:-:S04]  /*5470*/  SHF.R.S32.HI R24, RZ, 0x1f, R25 ;  /* 0x0000001fff187819 */ /* 0x000fc80000011419 */
[C---:B------:R-:W-:Y:S01]  /*5480*/  SHF.L.U64.HI R24, R25.reuse, 0x1, R24 ;  /* 0x0000000119187819 */ /* 0x040fe20000010218 */
[----:B------:R-:W-:Y:S02]  /*5490*/  @!P1 IMAD.MOV R29, RZ, RZ, -R29 ;  /* 0x000000ffff1d9224 */ /* 0x000fe400078e0a1d */
[----:B------:R-:W-:Y:S01]  /*54a0*/  IMAD.SHL.U32 R25, R25, 0x2, RZ ;  /* 0x0000000219197824 */ /* 0x000fe200078e00ff */
[----:B------:R-:W-:Y:S02]  /*54b0*/  @!P0 LOP3.LUT R29, RZ, c[0x0][0x178], RZ, 0x33, !PT ;  /* 0x00005e00ff1d8a12 */ /* 0x000fe400078e33ff */
[----:B---3--:R-:W-:-:S05]  /*54c0*/  SHF.R.S32.HI R2, RZ, 0x6, R16 ;  /* 0x00000006ff027819 */ /* 0x008fca0000011410 */
[----:B------:R0:W-:Y:S04]  /*54d0*/  STL [R1+0x3ac], R2 ;  /* 0x0003ac0201007387 */ /* 0x0001e80000100800 */
[----:B------:R-:W-:Y:S01]  /*54e0*/  STL [R1+0x5ec], R24 ;  /* 0x0005ec1801007387 */ /* 0x000fe20000100800 */
[----:B----4-:R-:W-:Y:S01]  /*54f0*/  IMAD R23, R18, c[0x0][0x190], RZ ;  /* 0x0000640012177a24 */ /* 0x010fe200078e02ff */
[----:B0-----:R-:W-:Y:S02]  /*5500*/  LOP3.LUT R2, R17, 0x400, R3, 0xf8, !PT ;  /* 0x0000040011027812 */ /* 0x001fe400078ef803 */
[----:B------:R-:W-:Y:S01]  /*5510*/  STL [R1+0x5f0], R25 ;  /* 0x0005f01901007387 */ /* 0x000fe20000100800 */
[----:B------:R-:W-:-:S03]  /*5520*/  IMAD R4, R20, c[0x0][0x190], RZ ;  /* 0x0000640014047a24 */ /* 0x000fc600078e02ff */
[----:B------:R-:W-:Y:S01]  /*5530*/  STL [R1+0x6a8], R29 ;  /* 0x0006a81d01007387 */ /* 0x000fe20000100800 */
[----:B------:R-:W-:-:S03]  /*5540*/  IMAD R3, R7, c[0x0][0x190], RZ ;  /* 0x0000640007037a24 */ /* 0x000fc600078e02ff */
[----:B------:R0:W-:Y:S04]  /*5550*/  STL [R1+0x35c], R2 ;  /* 0x00035c0201007387 */ /* 0x0001e80000100800 */
[----:B------:R-:W-:Y:S01]  /*5560*/  STL [R1+0x6ac], R23 ;  /* 0x0006ac1701007387 */ /* 0x000fe20000100800 */
[----:B0-----:R-:W-:-:S05]  /*5570*/  IMAD R2, R19, c[0x0][0x190], RZ ;  /* 0x0000640013027a24 */ /* 0x001fca00078e02ff */
[----:B------:R0:W-:Y:S04]  /*5580*/  STL [R1+0x14], R2 ;  /* 0x0000140201007387 */ /* 0x0001e80000100800 */
[----:B------:R1:W-:Y:S04]  /*5590*/  STL [R1+0x20], R4 ;  /* 0x0000200401007387 */ /* 0x0003e80000100800 */
[----:B------:R3:W-:Y:S01]  /*55a0*/  STL [R1+0x24], R3 ;  /* 0x0000240301007387 */ /* 0x0007e20000100800 */
[----:B0-----:R-:W-:Y:S02]  /*55b0*/  IMAD R2, R6, c[0x0][0x190], RZ ;  /* 0x0000640006027a24 */ /* 0x001fe400078e02ff */
[----:B-1----:R-:W-:-:S03]  /*55c0*/  IMAD R4, R5, c[0x0][0x190], RZ ;  /* 0x0000640005047a24 */ /* 0x002fc600078e02ff */
[----:B------:R2:W-:Y:S01]  /*55d0*/  STL [R1+0x30], R2 ;  /* 0x0000300201007387 */ /* 0x0005e20000100800 */
[----:B---3--:R-:W-:-:S03]  /*55e0*/  IMAD R3, R22, c[0x0][0x190], RZ ;  /* 0x0000640016037a24 */ /* 0x008fc600078e02ff */
[----:B------:R-:W-:Y:S04]  /*55f0*/  STL [R1+0x54], R4 ;  /* 0x0000540401007387 */ /* 0x000fe80000100800 */
[----:B------:R-:W-:Y:S04]  /*5600*/  STL [R1+0x58], R3 ;  /* 0x0000580301007387 */ /* 0x000fe80000100800 */
[----:B------:R-:W3:Y:S01]  /*5610*/  LDL.LU R23, [R1+0x94] ;  /* 0x0000940001177983 */ /* 0x000ee20000300800 */
[----:B--2---:R-:W-:Y:S02]  /*5620*/  IMAD R2, R28, c[0x0][0x190], RZ ;  /* 0x000064001c027a24 */ /* 0x004fe400078e02ff */
[----:B------:R-:W-:-:S03]  /*5630*/  IMAD R0, R0, c[0x0][0x190], RZ ;  /* 0x0000640000007a24 */ /* 0x000fc600078e02ff */
[----:B------:R-:W-:Y:S04]  /*5640*/  STL [R1+0x5c], R2 ;  /* 0x00005c0201007387 */ /* 0x000fe80000100800 */
[----:B---3--:R0:W-:Y:S04]  /*5650*/  STL [R1+0x6b0], R23 ;  /* 0x0006b01701007387 */ /* 0x0081e80000100800 */
[----:B------:R-:W-:Y:S04]  /*5660*/  STL [R1+0x68], R0 ;  /* 0x0000680001007387 */ /* 0x000fe80000100800 */
        /* <DEDUP_REMOVED lines=30> */
[----:B------:R-:W3:Y:S01]  /*5850*/  LDL.LU R2, [R1+0x4] ;  /* 0x0000040001027983 */ /* 0x000ee20000300800 */
[----:B--2---:R-:W-:-:S05]  /*5860*/  IMAD R23, R23, c[0x0][0x190], RZ ;  /* 0x0000640017177a24 */ /* 0x004fca00078e02ff */
[----:B------:R0:W-:Y:S04]  /*5870*/  STL [R1+0x9c], R23 ;  /* 0x00009c1701007387 */ /* 0x0001e80000100800 */
[----:B0-----:R-:W2:Y:S02]  /*5880*/  LDL.LU R23, [R1+0x6b4] ;  /* 0x0006b40001177983 */ /* 0x001ea40000300800 */
[----:B--2---:R-:W-:-:S05]  /*5890*/  IMAD R23, R23, c[0x0][0x190], RZ ;  /* 0x0000640017177a24 */ /* 0x004fca00078e02ff */
[----:B------:R0:W-:Y:S04]  /*58a0*/  STL [R1+0x98], R23 ;  /* 0x0000981701007387 */ /* 0x0001e80000100800 */
[----:B0-----:R-:W2:Y:S01]  /*58b0*/  LDL.LU R23, [R1+0x6b0] ;  /* 0x0006b00001177983 */ /* 0x001ea20000300800 */
[----:B---3--:R-:W-:Y:S02]  /*58c0*/  IMAD R29, R29, c[0x0][0x190], RZ ;  /* 0x000064001d1d7a24 */ /* 0x008fe400078e02ff */
[----:B----4-:R-:W-:Y:S02]  /*58d0*/  IMAD R21, R21, c[0x0][0x190], RZ ;  /* 0x0000640015157a24 */ /* 0x010fe400078e02ff */
[----:B------:R-:W-:Y:S02]  /*58e0*/  IMAD R14, R14, c[0x0][0x190], RZ ;  /* 0x000064000e0e7a24 */ /* 0x000fe400078e02ff */
[----:B------:R-:W-:-:S02]  /*58f0*/  IMAD R15, R15, c[0x0][0x190], RZ ;  /* 0x000064000f0f7a24 */ /* 0x000fc400078e02ff */
[----:B------:R-:W-:Y:S02]  /*5900*/  IMAD R4, R4, c[0x0][0x190], RZ ;  /* 0x0000640004047a24 */ /* 0x000fe400078e02ff */
[----:B------:R-:W-:Y:S02]  /*5910*/  IMAD R3, R3, c[0x0][0x190], RZ ;  /* 0x0000640003037a24 */ /* 0x000fe400078e02ff */
[----:B------:R-:W-:Y:S02]  /*5920*/  IMAD R26, R26, c[0x0][0x190], RZ ;  /* 0x000064001a1a7a24 */ /* 0x000fe400078e02ff */
[----:B------:R-:W-:Y:S02]  /*5930*/  IMAD R27, R27, c[0x0][0x190], RZ ;  /* 0x000064001b1b7a24 */ /* 0x000fe400078e02ff */
        /* <DEDUP_REMOVED lines=17> */
[----:B--2---:R-:W-:-:S05]  /*5a50*/  IMAD R23, R23, c[0x0][0x190], RZ ;  /* 0x0000640017177a24 */ /* 0x004fca00078e02ff */
        /* <DEDUP_REMOVED lines=27> */
[----:B0-----:R-:W3:Y:S04]  /*5c10*/  LDL.LU R12, [R1+0x678] ;  /* 0x00067800010c7983 */ /* 0x001ee80000300800 */
        /* <DEDUP_REMOVED lines=24> */
[----:B------:R-:W-:-:S02]  /*5da0*/  IMAD R25, R25, c[0x0][0x190], RZ ;  /* 0x0000640019197a24 */ /* 0x000fc400078e02ff */
[----:B------:R-:W-:-:S03]  /*5db0*/  IMAD R24, R24, c[0x0][0x190], RZ ;  /* 0x0000640018187a24 */ /* 0x000fc600078e02ff */
[----:B------:R0:W-:Y:S02]  /*5dc0*/  STL [R1+0xc], R25 ;  /* 0x00000c1901007387 */ /* 0x0001e40000100800 */
[----:B0-----:R-:W-:-:S05]  /*5dd0*/  IMAD R25, R2, c[0x0][0x190], RZ ;  /* 0x0000640002197a24 */ /* 0x001fca00078e02ff */
[----:B------:R0:W-:Y:S04]  /*5de0*/  STL [R1+0x608], R25 ;  /* 0x0006081901007387 */ /* 0x0001e80000100800 */
[----:B------:R1:W-:Y:S04]  /*5df0*/  STL [R1+0x8], R24 ;  /* 0x0000081801007387 */ /* 0x0003e80000100800 */
[----:B0-----:R-:W4:Y:S01]  /*5e00*/  LDL.LU R25, [R1+0x90] ;  /* 0x0000900001197983 */ /* 0x001f220000300800 */
[----:B--2---:R-:W-:Y:S02]  /*5e10*/  IMAD R11, R11, c[0x0][0x190], RZ ;  /* 0x000064000b0b7a24 */ /* 0x004fe400078e02ff */
[----:B---3--:R-:W-:-:S02]  /*5e20*/  IMAD R12, R12, c[0x0][0x190], RZ ;  /* 0x000064000c0c7a24 */ /* 0x008fc400078e02ff */
[----:B----4-:R-:W-:Y:S02]  /*5e30*/  IMAD R13, R13, c[0x0][0x190], RZ ;  /* 0x000064000d0d7a24 */ /* 0x010fe400078e02ff */
        /* <DEDUP_REMOVED lines=10> */
[----:B-1----:R-:W-:-:S05]  /*5ee0*/  IMAD R24, R0, c[0x0][0x190], RZ ;  /* 0x0000640000187a24 */ /* 0x002fca00078e02ff */
[----:B------:R0:W-:Y:S04]  /*5ef0*/  STL [R1+0x604], R24 ;  /* 0x0006041801007387 */ /* 0x0001e80000100800 */
[----:B0-----:R-:W2:Y:S04]  /*5f00*/  LDL.LU R24, [R1+0x8c] ;  /* 0x00008c0001187983 */ /* 0x001ea80000300800 */
[----:B------:R0:W-:Y:S04]  /*5f10*/  STL [R1+0x600], R28 ;  /* 0x0006001c01007387 */ /* 0x0001e80000100800 */
[----:B0-----:R-:W3:Y:S04]  /*5f20*/  LDL.LU R28, [R1+0x94] ;  /* 0x00009400011c7983 */ /* 0x001ee80000300800 */
[----:B------:R-:W-:Y:S04]  /*5f30*/  STL [R1+0x5fc], R22 ;  /* 0x0005fc1601007387 */ /* 0x000fe80000100800 */
[----:B------:R0:W-:Y:S04]  /*5f40*/  STL [R1+0x5f8], R5 ;  /* 0x0005f80501007387 */ /* 0x0001e80000100800 */
[----:B0-----:R-:W4:Y:S04]  /*5f50*/  LDL.LU R5, [R1+0x98] ;  /* 0x0000980001057983 */ /* 0x001f280000300800 */
[----:B------:R-:W-:Y:S04]  /*5f60*/  STL [R1+0x5f4], R6 ;  /* 0x0005f40601007387 */ /* 0x000fe80000100800 */
        /* <DEDUP_REMOVED lines=15> */
[----:B0-----:R-:W3:Y:S04]  /*6060*/  LDL.LU R12, [R1+0x20] ;  /* 0x00002000010c7983 */ /* 0x001ee80000300800 */
[----:B------:R0:W-:Y:S04]  /*6070*/  STL [R1+0x62c], R11 ;  /* 0x00062c0b01007387 */ /* 0x0001e80000100800 */
[----:B0-----:R-:W4:Y:S01]  /*6080*/  LDL.LU R11, [R1+0x14] ;  /* 0x00001400010b7983 */ /* 0x001f220000300800 */
[----:B------:R-:W-:-:S02]  /*6090*/  IMAD R10, R10, c[0x0][0x190], RZ ;  /* 0x000064000a0a7a24 */ /* 0x000fc400078e02ff */
[----:B------:R-:W-:Y:S02]  /*60a0*/  IMAD R9, R9, c[0x0][0x190], RZ ;  /* 0x0000640009097a24 */ /* 0x000fe400078e02ff */
[----:B------:R-:W-:Y:S02]  /*60b0*/  IMAD R8, R8, c[0x0][0x190], RZ ;  /* 0x0000640008087a24 */ /* 0x000fe400078e02ff */
[----:B------:R-:W-:Y:S01]  /*60c0*/  IMAD R0, R27, c[0x0][0x190], RZ ;  /* 0x000064001b007a24 */ /* 0x000fe200078e02ff */
[----:B------:R-:W-:Y:S01]  /*60d0*/  STL [R1+0x630], R10 ;  /* 0x0006300a01007387 */ /* 0x000fe20000100800 */
[----:B------:R-:W-:Y:S02]  /*60e0*/  IMAD R27, R26, c[0x0][0x190], RZ ;  /* 0x000064001a1b7a24 */ /* 0x000fe400078e02ff */
[----:B------:R-:W-:Y:S01]  /*60f0*/  IMAD R26, R3, c[0x0][0x190], RZ ;  /* 0x00006400031a7a24 */ /* 0x000fe200078e02ff */
[----:B------:R-:W-:Y:S04]  /*6100*/  STL [R1+0x634], R9 ;  /* 0x0006340901007387 */ /* 0x000fe80000100800 */
[----:B------:R-:W-:Y:S04]  /*6110*/  STL [R1+0x638], R8 ;  /* 0x0006380801007387 */ /* 0x000fe80000100800 */
[----:B------:R-:W-:Y:S04]  /*6120*/  STL [R1+0x63c], R0 ;  /* 0x00063c0001007387 */ /* 0x000fe80000100800 */
[----:B------:R-:W-:Y:S01]  /*6130*/  STL [R1+0x640], R27 ;  /* 0x0006401b01007387 */ /* 0x000fe20000100800 */
[----:B------:R-:W-:-:S03]  /*6140*/  LEA R6, P0, R23, c[0x0][0x168], 0x1 ;  /* 0x00005a0017067a11 */ /* 0x000fc600078008ff */
[----:B------:R-:W-:Y:S04]  /*6150*/  STL [R1+0x644], R26 ;  /* 0x0006441a01007387 */ /* 0x000fe80000100800 */
[----:B------:R-:W4:Y:S04]  /*6160*/  LDL.LU R22, [R1+0x88] ;  /* 0x0000880001167983 */ /* 0x000f280000300800 */
[----:B------:R0:W-:Y:S04]  /*6170*/  STL [R1+0x4d8], R6 ;  /* 0x0004d80601007387 */ /* 0x0001e80000100800 */
[----:B0-----:R-:W4:Y:S01]  /*6180*/  LDL.LU R6, [R1+0x84] ;  /* 0x0000840001067983 */ /* 0x001f220000300800 */
[----:B------:R-:W-:-:S05]  /*6190*/  IMAD R3, R29, c[0x0][0x184], RZ ;  /* 0x000061001d037a24 */ /* 0x000fca00078e02ff */
[----:B------:R-:W-:-:S04]  /*61a0*/  LEA R2, P6, R3, c[0x0][0x160], 0x1 ;  /* 0x0000580003027a11 */ /* 0x000fc800078c08ff */
[----:B------:R-:W-:Y:S02]  /*61b0*/  LEA.HI.X.SX32 R3, R3, c[0x0][0x164], 0x1, P6 ;  /* 0x0000590003037a11 */ /* 0x000fe400030f0eff */
[----:B--2---:R-:W-:Y:S02]  /*61c0*/  LEA R8, P4, R16, c[0x0][0x168], 0x1 ;  /* 0x00005a0010087a11 */ /* 0x004fe400078808ff */
[----:B---3--:R-:W-:Y:S02]  /*61d0*/  LEA R9, P2, R12, c[0x0][0x168], 0x1 ;  /* 0x00005a000c097a11 */ /* 0x008fe400078408ff */
[----:B----4-:R-:W-:-:S05]  /*61e0*/  LEA R0, P1, R11, c[0x0][0x168], 0x1 ;  /* 0x00005a000b007a11 */ /* 0x010fca00078208ff */
[----:B------:R0:W-:Y:S04]  /*61f0*/  STL [R1+0x570], R0 ;  /* 0x0005700001007387 */ /* 0x0001e80000100800 */
[----:B------:R-:W-:Y:S04]  /*6200*/  STL [R1+0x41c], R9 ;  /* 0x00041c0901007387 */ /* 0x000fe80000100800 */
[----:B------:R-:W2:Y:S01]  /*6210*/  LDL.LU R26, [R1+0x80] ;  /* 0x00008000011a7983 */ /* 0x000ea20000300800 */
[----:B0-----:R-:W-:-:S05]  /*6220*/  LEA R0, P3, R13, c[0x0][0x168], 0x1 ;  /* 0x00005a000d007a11 */ /* 0x001fca00078608ff */
[----:B------:R0:W-:Y:S04]  /*6230*/  STL [R1+0x420], R0 ;  /* 0x0004200001007387 */ /* 0x0001e80000100800 */
[----:B------:R1:W-:Y:S01]  /*6240*/  STL [R1+0x574], R8 ;  /* 0x0005740801007387 */ /* 0x0003e20000100800 */
[----:B0-----:R-:W-:-:S05]  /*6250*/  LEA R0, P5, R17, c[0x0][0x168], 0x1 ;  /* 0x00005a0011007a11 */ /* 0x001fca00078a08ff */
[----:B------:R0:W-:Y:S04]  /*6260*/  STL [R1+0x424], R0 ;  /* 0x0004240001007387 */ /* 0x0001e80000100800 */
[----:B------:R-:W3:Y:S01]  /*6270*/  LDL.LU R27, [R1+0x7c] ;  /* 0x00007c00011b7983 */ /* 0x000ee20000300800 */
[----:B-1----:R-:W-:Y:S02]  /*6280*/  LEA R8, P6, R18, c[0x0][0x168], 0x1 ;  /* 0x00005a0012087a11 */ /* 0x002fe400078c08ff */
[----:B0-----:R-:W-:-:S03]  /*6290*/  LEA.HI.X.SX32 R0, R23, c[0x0][0x16c], 0x1, P0 ;  /* 0x00005b0017007a11 */ /* 0x001fc600000f0eff */
[----:B------:R0:W-:Y:S04]  /*62a0*/  STL [R1+0x428], R8 ;  /* 0x0004280801007387 */ /* 0x0001e80000100800 */
[----:B------:R1:W-:Y:S01]  /*62b0*/  STL [R1+0x418], R0 ;  /* 0x0004180001007387 */ /* 0x0003e20000100800 */
[----:B------:R-:W-:Y:S02]  /*62c0*/  LEA.HI.X.SX32 R9, R11, c[0x0][0x16c], 0x1, P1 ;  /* 0x00005b000b097a11 */ /* 0x000fe400008f0eff */
[----:B0-----:R-:W-:Y:S01]  /*62d0*/  LEA R8, P0, R19, c[0x0][0x168], 0x1 ;  /* 0x00005a0013087a11 */ /* 0x001fe200078008ff */
[----:B-1----:R-:W4:Y:S04]  /*62e0*/  LDL.LU R0, [R1+0x78] ;  /* 0x0000780001007983 */ /* 0x002f280000300800 */
[----:B------:R0:W-:Y:S04]  /*62f0*/  STL [R1+0x4e4], R8 ;  /* 0x0004e40801007387 */ /* 0x0001e80000100800 */
[----:B------:R1:W-:Y:S01]  /*6300*/  STL [R1+0x4dc], R9 ;  /* 0x0004dc0901007387 */ /* 0x0003e20000100800 */
[----:B0-----:R-:W-:-:S05]  /*6310*/  LEA R8, P1, R20, c[0x0][0x168], 0x1 ;  /* 0x00005a0014087a11 */ /* 0x001fca00078208ff */
[----:B------:R0:W-:Y:S01]  /*6320*/  STL [R1+0x430], R8 ;  /* 0x0004300801007387 */ /* 0x0001e20000100800 */
[----:B-1----:R-:W-:-:S03]  /*6330*/  LEA.HI.X.SX32 R9, R12, c[0x0][0x16c], 0x1, P2 ;  /* 0x00005b000c097a11 */ /* 0x002fc600010f0eff */
[----:B0-----:R-:W4:Y:S01]  /*6340*/  LDL.LU R8, [R1+0x74] ;  /* 0x0000740001087983 */ /* 0x001f220000300800 */
[----:B------:R-:W-:-:S03]  /*6350*/  LEA R10, P2, R7, c[0x0][0x168], 0x1 ;  /* 0x00005a00070a7a11 */ /* 0x000fc600078408ff */
[----:B------:R0:W-:Y:S04]  /*6360*/  STL [R1+0x3b0], R9 ;  /* 0x0003b00901007387 */ /* 0x0001e80000100800 */
[----:B------:R1:W-:Y:S01]  /*6370*/  STL [R1+0x4e8], R10 ;  /* 0x0004e80a01007387 */ /* 0x0003e20000100800 */
[----:B0-----:R-:W-:-:S05]  /*6380*/  LEA.HI.X.SX32 R9, R13, c[0x0][0x16c], 0x1, P3 ;  /* 0x00005b000d097a11 */ /* 0x001fca00018f0eff */
[----:B------:R0:W-:Y:S01]  /*6390*/  STL [R1+0x3b4], R9 ;  /* 0x0003b40901007387 */ /* 0x0001e20000100800 */
[----:B-1----:R-:W-:-:S03]  /*63a0*/  LEA R10, P3, R5, c[0x0][0x168], 0x1 ;  /* 0x00005a00050a7a11 */ /* 0x002fc600078608ff */
[----:B0-----:R-:W4:Y:S01]  /*63b0*/  LDL.LU R9, [R1+0x70] ;  /* 0x0000700001097983 */ /* 0x001f220000300800 */
[----:B------:R-:W-:-:S03]  /*63c0*/  LEA.HI.X.SX32 R11, R16, c[0x0][0x16c], 0x1, P4 ;  /* 0x00005b00100b7a11 */ /* 0x000fc600020f0eff */
        /* <DEDUP_REMOVED lines=8> */
[----:B------:R-:W-:Y:S01]  /*6450*/  STL [R1+0x4f0], R12 ;  /* 0x0004f00c01007387 */ /* 0x000fe20000100800 */
[----:B0-----:R-:W-:-:S05]  /*6460*/  LEA.HI.X.SX32 R11, R18, c[0x0][0x16c], 0x1, P6 ;  /* 0x00005b00120b7a11 */ /* 0x001fca00030f0eff */
[----:B------:R0:W-:Y:S04]  /*6470*/  STL [R1+0x3bc], R11 ;  /* 0x0003bc0b01007387 */ /* 0x0001e80000100800 */
[----:B0-----:R-:W4:Y:S01]  /*6480*/  LDL.LU R11, [R1+0x64] ;  /* 0x00006400010b7983 */ /* 0x001f220000300800 */
[----:B------:R-:W-:Y:S02]  /*6490*/  LEA R12, P6, R24, c[0x0][0x168], 0x1 ;  /* 0x00005a00180c7a11 */ /* 0x000fe400078c08ff */
[----:B------:R-:W-:-:S03]  /*64a0*/  LEA.HI.X.SX32 R13, R19, c[0x0][0x16c], 0x1, P0 ;  /* 0x00005b00130d7a11 */ /* 0x000fc600000f0eff */
[----:B------:R0:W-:Y:S01]  /*64b0*/  STL [R1+0x4f4], R12 ;  /* 0x0004f40c01007387 */ /* 0x0001e20000100800 */
[----:B------:R-:W-:-:S03]  /*64c0*/  LEA.HI.X.SX32 R16, R20, c[0x0][0x16c], 0x1, P1 ;  /* 0x00005b0014107a11 */ /* 0x000fc600008f0eff */
[----:B------:R1:W-:Y:S01]  /*64d0*/  STL [R1+0x42c], R13 ;  /* 0x00042c0d01007387 */ /* 0x0003e20000100800 */
[----:B0-----:R-:W-:-:S05]  /*64e0*/  LEA R12, P0, R22, c[0x0][0x168], 0x1 ;  /* 0x00005a00160c7a11 */ /* 0x001fca00078008ff */
[----:B------:R0:W-:Y:S01]  /*64f0*/  STL [R1+0x444], R12 ;  /* 0x0004440c01007387 */ /* 0x0001e20000100800 */
[----:B-1----:R-:W-:-:S03]  /*6500*/  LEA R13, P1, R6, c[0x0][0x168], 0x1 ;  /* 0x00005a00060d7a11 */ /* 0x002fc600078208ff */
[----:B0-----:R-:W4:Y:S04]  /*6510*/  LDL.LU R12, [R1+0x60] ;  /* 0x00006000010c7983 */ /* 0x001f280000300800 */
[----:B------:R0:W-:Y:S04]  /*6520*/  STL [R1+0x3c0], R16 ;  /* 0x0003c01001007387 */ /* 0x0001e80000100800 */
[----:B------:R1:W-:Y:S01]  /*6530*/  STL [R1+0x4f8], R13 ;  /* 0x0004f80d01007387 */ /* 0x0003e20000100800 */
[----:B0-----:R-:W-:-:S03]  /*6540*/  LEA.HI.X.SX32 R16, R7, c[0x0][0x16c], 0x1, P2 ;  /* 0x00005b0007107a11 */ /* 0x001fc600010f0eff */
[----:B-1----:R-:W4:Y:S04]  /*6550*/  LDL.LU R13, [R1+0x50] ;  /* 0x00005000010d7983 */ /* 0x002f280000300800 */
[----:B------:R0:W-:Y:S04]  /*6560*/  STL [R1+0x434], R16 ;  /* 0x0004341001007387 */ /* 0x0001e80000100800 */
[----:B0-----:R-:W4:Y:S01]  /*6570*/  LDL.LU R16, [R1+0x4c] ;  /* 0x00004c0001107983 */ /* 0x001f220000300800 */
[----:B------:R-:W-:Y:S02]  /*6580*/  LEA.HI.X.SX32 R5, R5, c[0x0][0x16c], 0x1, P3 ;  /* 0x00005b0005057a11 */ /* 0x000fe400018f0eff */
[----:B--2---:R-:W-:-:S05]  /*6590*/  LEA R7, P2, R26, c[0x0][0x168], 0x1 ;  /* 0x00005a001a077a11 */ /* 0x004fca00078408ff */
[----:B------:R3:W-:Y:S04]  /*65a0*/  STL [R1+0x57c], R7 ;  /* 0x00057c0701007387 */ /* 0x0007e80000100800 */
[----:B------:R-:W2:Y:S04]  /*65b0*/  LDL.LU R17, [R1+0x48] ;  /* 0x0000480001117983 */ /* 0x000ea80000300800 */
[----:B------:R0:W-:Y:S04]  /*65c0*/  STL [R1+0x4ec], R5 ;  /* 0x0004ec0501007387 */ /* 0x0001e80000100800 */
[----:B------:R-:W2:Y:S01]  /*65d0*/  LDL.LU R18, [R1+0x44] ;  /* 0x0000440001127983 */ /* 0x000ea20000300800 */
[----:B---3--:R-:W-:-:S02]  /*65e0*/  LEA R7, P3, R27, c[0x0][0x168], 0x1 ;  /* 0x00005a001b077a11 */ /* 0x008fc400078608ff */
[----:B0-----:R-:W-:-:S03]  /*65f0*/  LEA.HI.X.SX32 R5, R28, c[0x0][0x16c], 0x1, P4 ;  /* 0x00005b001c057a11 */ /* 0x001fc600020f0eff */
[----:B------:R4:W-:Y:S04]  /*6600*/  STL [R1+0x44c], R7 ;  /* 0x00044c0701007387 */ /* 0x0009e80000100800 */
[----:B------:R-:W3:Y:S04]  /*6610*/  LDL.LU R19, [R1+0x40] ;  /* 0x0000400001137983 */ /* 0x000ee80000300800 */
[----:B------:R0:W-:Y:S04]  /*6620*/  STL [R1+0x3c4], R5 ;  /* 0x0003c40501007387 */ /* 0x0001e80000100800 */
[----:B------:R-:W3:Y:S01]  /*6630*/  LDL.LU R20, [R1+0x3c] ;  /* 0x00003c0001147983 */ /* 0x000ee20000300800 */
[----:B----4-:R-:W-:-:S02]  /*6640*/  LEA R7, P4, R0, c[0x0][0x168], 0x1 ;  /* 0x00005a0000077a11 */ /* 0x010fc400078808ff */
[----:B0-----:R-:W-:-:S03]  /*6650*/  LEA.HI.X.SX32 R5, R25, c[0x0][0x16c], 0x1, P5 ;  /* 0x00005b0019057a11 */ /* 0x001fc600028f0eff */
[----:B------:R0:W-:Y:S04]  /*6660*/  STL [R1+0x450], R7 ;  /* 0x0004500701007387 */ /* 0x0001e80000100800 */
[----:B0-----:R-:W4:Y:S04]  /*6670*/  LDL.LU R7, [R1+0x38] ;  /* 0x0000380001077983 */ /* 0x001f280000300800 */
[----:B------:R0:W-:Y:S04]  /*6680*/  STL [R1+0x43c], R5 ;  /* 0x00043c0501007387 */ /* 0x0001e80000100800 */
[----:B------:R-:W4:Y:S01]  /*6690*/  LDL.LU R25, [R1+0x34] ;  /* 0x0000340001197983 */ /* 0x000f220000300800 */
[----:B------:R-:W-:-:S02]  /*66a0*/  LEA R23, P5, R8, c[0x0][0x168], 0x1 ;  /* 0x00005a0008177a11 */ /* 0x000fc400078a08ff */
[----:B0-----:R-:W-:-:S03]  /*66b0*/  LEA.HI.X.SX32 R5, R24, c[0x0][0x16c], 0x1, P6 ;  /* 0x00005b0018057a11 */ /* 0x001fc600030f0eff */
[----:B------:R-:W-:Y:S04]  /*66c0*/  STL [R1+0x580], R23 ;  /* 0x0005801701007387 */ /* 0x000fe80000100800 */
[----:B------:R-:W4:Y:S04]  /*66d0*/  LDL.LU R24, [R1+0x2c] ;  /* 0x00002c0001187983 */ /* 0x000f280000300800 */
[----:B------:R0:W-:Y:S04]  /*66e0*/  STL [R1+0x440], R5 ;  /* 0x0004400501007387 */ /* 0x0001e80000100800 */
[----:B------:R-:W4:Y:S01]  /*66f0*/  LDL.LU R28, [R1+0x28] ;  /* 0x00002800011c7983 */ /* 0x000f220000300800 */
[----:B0-----:R-:W-:-:S02]  /*6700*/  LEA.HI.X.SX32 R5, R22, c[0x0][0x16c], 0x1, P0 ;  /* 0x00005b0016057a11 */ /* 0x001fc400000f0eff */
[----:B------:R-:W-:-:S05]  /*6710*/  LEA R23, P6, R9, c[0x0][0x168], 0x1 ;  /* 0x00005a0009177a11 */ /* 0x000fca00078c08ff */
[----:B------:R0:W-:Y:S04]  /*6720*/  STL [R1+0x454], R23 ;  /* 0x0004541701007387 */ /* 0x0001e80000100800 */
[----:B------:R-:W4:Y:S04]  /*6730*/  LDL.LU R22, [R1+0x1c] ;  /* 0x00001c0001167983 */ /* 0x000f280000300800 */
[----:B------:R1:W-:Y:S01]  /*6740*/  STL [R1+0x3c8], R5 ;  /* 0x0003c80501007387 */ /* 0x0003e20000100800 */
[----:B0-----:R-:W-:-:S03]  /*6750*/  LEA.HI.X.SX32 R23, R6, c[0x0][0x16c], 0x1, P1 ;  /* 0x00005b0006177a11 */ /* 0x001fc600008f0eff */
[----:B-1----:R-:W4:Y:S01]  /*6760*/  LDL.LU R5, [R1+0x18] ;  /* 0x0000180001057983 */ /* 0x002f220000300800 */
[----:B------:R-:W-:-:S05]  /*6770*/  LEA R29, P0, R10, c[0x0][0x168], 0x1 ;  /* 0x00005a000a1d7a11 */ /* 0x000fca00078008ff */
[----:B------:R-:W-:Y:S04]  /*6780*/  STL [R1+0x458], R29 ;  /* 0x0004581d01007387 */ /* 0x000fe80000100800 */
[----:B------:R-:W4:Y:S04]  /*6790*/  LDL.LU R6, [R1+0x10] ;  /* 0x0000100001067983 */ /* 0x000f280000300800 */
[----:B------:R0:W-:Y:S04]  /*67a0*/  STL [R1+0x448], R23 ;  /* 0x0004481701007387 */ /* 0x0001e80000100800 */
[----:B0-----:R-:W4:Y:S01]  /*67b0*/  LDL.LU R23, [R1+0xc] ;  /* 0x00000c0001177983 */ /* 0x001f220000300800 */
[----:B------:R-:W-:-:S05]  /*67c0*/  LEA R29, P1, R11, c[0x0][0x168], 0x1 ;  /* 0x00005a000b1d7a11 */ /* 0x000fca00078208ff */
[----:B------:R0:W-:Y:S04]  /*67d0*/  STL [R1+0x504], R29 ;  /* 0x0005041d01007387 */ /* 0x0001e80000100800 */
[----:B0-----:R-:W4:Y:S01]  /*67e0*/  LDL.LU R29, [R1+0x8] ;  /* 0x00000800011d7983 */ /* 0x001f220000300800 */
[----:B------:R-:W-:Y:S02]  /*67f0*/  LEA.HI.X.SX32 R26, R26, c[0x0][0x16c], 0x1, P2 ;  /* 0x00005b001a1a7a11 */ /* 0x000fe400010f0eff */
[----:B------:R-:W-:-:S03]  /*6800*/  LEA.HI.X.SX32 R27, R27, c[0x0][0x16c], 0x1, P3 ;  /* 0x00005b001b1b7a11 */ /* 0x000fc600018f0eff */
[----:B------:R0:W-:Y:S02]  /*6810*/  STL [R1+0x4fc], R26 ;  /* 0x0004fc1a01007387 */ /* 0x0001e40000100800 */
[----:B0-----:R-:W-:-:S05]  /*6820*/  LEA R26, P2, R12, c[0x0][0x168], 0x1 ;  /* 0x00005a000c1a7a11 */ /* 0x001fca00078408ff */
[----:B------:R0:W-:Y:S01]  /*6830*/  STL [R1+0x460], R26 ;  /* 0x0004601a01007387 */ /* 0x0001e20000100800 */
[----:B------:R-:W-:-:S03]  /*6840*/  LEA.HI.X.SX32 R0, R0, c[0x0][0x16c], 0x1, P4 ;  /* 0x00005b0000007a11 */ /* 0x000fc600020f0eff */
[----:B0-----:R-:W4:Y:S04]  /*6850*/  LDL.LU R26, [R1+0x644] ;  /* 0x00064400011a7983 */ /* 0x001f280000300800 */
        /* <DEDUP_REMOVED lines=10> */
[----:B------:R2:W-:Y:S01]  /*6900*/  STL [R1+0x500], R8 ;  /* 0x0005000801007387 */ /* 0x0005e20000100800 */
[----:B------:R-:W-:Y:S02]  /*6910*/  LEA.HI.X.SX32 R10, R10, c[0x0][0x16c], 0x1, P0 ;  /* 0x00005b000a0a7a11 */ /* 0x000fe400000f0eff */
[----:B------:R-:W-:Y:S02]  /*6920*/  LEA.HI.X.SX32 R11, R11, c[0x0][0x16c], 0x1, P1 ;  /* 0x00005b000b0b7a11 */ /* 0x000fe400008f0eff */
[----:B------:R-:W-:Y:S02]  /*6930*/  LEA.HI.X.SX32 R12, R12, c[0x0][0x16c], 0x1, P2 ;  /* 0x00005b000c0c7a11 */ /* 0x000fe400010f0eff */
[----:B--2---:R-:W-:-:S05]  /*6940*/  LEA R8, P5, R17, c[0x0][0x168], 0x1 ;  /* 0x00005a0011087a11 */ /* 0x004fca00078a08ff */
[----:B------:R0:W-:Y:S04]  /*6950*/  STL [R1+0x468], R8 ;  /* 0x0004680801007387 */ /* 0x0001e80000100800 */
[----:B0-----:R-:W2:Y:S04]  /*6960*/  LDL.LU R8, [R1+0x638] ;  /* 0x0006380001087983 */ /* 0x001ea80000300800 */
[----:B------:R0:W-:Y:S02]  /*6970*/  STL [R1+0x3d4], R9 ;  /* 0x0003d40901007387 */ /* 0x0001e40000100800 */
[----:B0-----:R-:W-:-:S05]  /*6980*/  LEA R9, P6, R18, c[0x0][0x168], 0x1 ;  /* 0x00005a0012097a11 */ /* 0x001fca00078c08ff */
[----:B------:R0:W-:Y:S04]  /*6990*/  STL [R1+0x510], R9 ;  /* 0x0005100901007387 */ /* 0x0001e80000100800 */
[----:B0-----:R-:W2:Y:S04]  /*69a0*/  LDL.LU R9, [R1+0x634] ;  /* 0x0006340001097983 */ /* 0x001ea80000300800 */
[----:B------:R3:W-:Y:S02]  /*69b0*/  STL [R1+0x3d8], R10 ;  /* 0x0003d80a01007387 */ /* 0x0007e40000100800 */
[----:B---3--:R-:W-:-:S05]  /*69c0*/  LEA R10, P0, R19, c[0x0][0x168], 0x1 ;  /* 0x00005a00130a7a11 */ /* 0x008fca00078008ff */
[----:B------:R0:W-:Y:S04]  /*69d0*/  STL [R1+0x514], R10 ;  /* 0x0005140a01007387 */ /* 0x0001e80000100800 */
[----:B0-----:R-:W3:Y:S04]  /*69e0*/  LDL.LU R10, [R1+0x630] ;  /* 0x00063000010a7983 */ /* 0x001ee80000300800 */
[----:B------:R0:W-:Y:S02]  /*69f0*/  STL [R1+0x45c], R11 ;  /* 0x00045c0b01007387 */ /* 0x0001e40000100800 */
[----:B0-----:R-:W-:-:S05]  /*6a00*/  LEA R11, P1, R20, c[0x0][0x168], 0x1 ;  /* 0x00005a00140b7a11 */ /* 0x001fca00078208ff */
[----:B------:R0:W-:Y:S01]  /*6a10*/  STL [R1+0x474], R11 ;  /* 0x0004740b01007387 */ /* 0x0001e20000100800 */
[----:B------:R-:W-:-:S03]  /*6a20*/  LEA.HI.X.SX32 R13, R13, c[0x0][0x16c], 0x1, P3 ;  /* 0x00005b000d0d7a11 */ /* 0x000fc600018f0eff */
[----:B0-----:R-:W2:Y:S04]  /*6a30*/  LDL.LU R11, [R1+0x62c] ;  /* 0x00062c00010b7983 */ /* 0x001ea80000300800 */
[----:B------:R4:W-:Y:S02]  /*6a40*/  STL [R1+0x3dc], R12 ;  /* 0x0003dc0c01007387 */ /* 0x0009e40000100800 */
[----:B----4-:R-:W-:-:S05]  /*6a50*/  LEA R12, P2, R7, c[0x0][0x168], 0x1 ;  /* 0x00005a00070c7a11 */ /* 0x010fca00078408ff */
[----:B------:R0:W-:Y:S01]  /*6a60*/  STL [R1+0x518], R12 ;  /* 0x0005180c01007387 */ /* 0x0001e20000100800 */
[----:B------:R-:W-:-:S03]  /*6a70*/  LEA.HI.X.SX32 R16, R16, c[0x0][0x16c], 0x1, P4 ;  /* 0x00005b0010107a11 */ /* 0x000fc600020f0eff */
[----:B0-----:R-:W4:Y:S04]  /*6a80*/  LDL.LU R12, [R1+0x628] ;  /* 0x00062800010c7983 */ /* 0x001f280000300800 */
[----:B------:R0:W-:Y:S02]  /*6a90*/  STL [R1+0x464], R13 ;  /* 0x0004640d01007387 */ /* 0x0001e40000100800 */
[----:B0-----:R-:W-:-:S05]  /*6aa0*/  LEA R13, P3, R25, c[0x0][0x168], 0x1 ;  /* 0x00005a00190d7a11 */ /* 0x001fca00078608ff */
[----:B------:R0:W-:Y:S01]  /*6ab0*/  STL [R1+0x588], R13 ;  /* 0x0005880d01007387 */ /* 0x0001e20000100800 */
[----:B------:R-:W-:-:S03]  /*6ac0*/  LEA.HI.X.SX32 R17, R17, c[0x0][0x16c], 0x1, P5 ;  /* 0x00005b0011117a11 */ /* 0x000fc600028f0eff */
[----:B0-----:R-:W2:Y:S04]  /*6ad0*/  LDL.LU R13, [R1+0x624] ;  /* 0x00062400010d7983 */ /* 0x001ea80000300800 */
        /* <DEDUP_REMOVED lines=27> */
[----:B------:R0:W-:Y:S04]  /*6c90*/  STL [R1+0x524], R7 ;  /* 0x0005240701007387 */ /* 0x0001e80000100800 */
[----:B0-----:R-:W2:Y:S04]  /*6ca0*/  LDL.LU R7, [R1+0x60c] ;  /* 0x00060c0001077983 */ /* 0x001ea80000300800 */
[----:B------:R0:W-:Y:S02]  /*6cb0*/  STL [R1+0x51c], R25 ;  /* 0x00051c1901007387 */ /* 0x0001e40000100800 */
[----:B0-----:R-:W-:-:S05]  /*6cc0*/  LEA R25, P3, R29, c[0x0][0x168], 0x1 ;  /* 0x00005a001d197a11 */ /* 0x001fca00078608ff */
[----:B------:R0:W-:Y:S04]  /*6cd0*/  STL [R1+0x490], R25 ;  /* 0x0004901901007387 */ /* 0x0001e80000100800 */
[----:B0-----:R-:W2:Y:S01]  /*6ce0*/  LDL.LU R25, [R1+0x608] ;  /* 0x0006080001197983 */ /* 0x001ea20000300800 */
[----:B------:R-:W-:-:S05]  /*6cf0*/  LEA.HI.X.SX32 R24, R24, c[0x0][0x16c], 0x1, P4 ;  /* 0x00005b0018187a11 */ /* 0x000fca00020f0eff */
[----:B------:R2:W-:Y:S02]  /*6d00*/  STL [R1+0x3e8], R24 ;  /* 0x0003e81801007387 */ /* 0x0005e40000100800 */
[----:B--2---:R-:W-:-:S05]  /*6d10*/  LEA R24, P4, R25, c[0x0][0x168], 0x1 ;  /* 0x00005a0019187a11 */ /* 0x004fca00078808ff */
        /* <DEDUP_REMOVED lines=23> */
[----:B------:R2:W-:Y:S01]  /*6e90*/  STL [R1+0x48c], R23 ;  /* 0x00048c1701007387 */ /* 0x0005e20000100800 */
[----:B------:R-:W-:Y:S02]  /*6ea0*/  LEA.HI.X.SX32 R28, R28, c[0x0][0x16c], 0x1, P6 ;  /* 0x00005b001c1c7a11 */ /* 0x000fe400030f0eff */
[----:B------:R-:W-:Y:S01]  /*6eb0*/  LEA.HI.X.SX32 R22, R22, c[0x0][0x16c], 0x1, P0 ;  /* 0x00005b0016167a11 */ /* 0x000fe200000f0eff */
[----:B------:R-:W-:Y:S02]  /*6ec0*/  IMAD R4, R4, c[0x0][0x190], RZ ;  /* 0x0000640004047a24 */ /* 0x000fe400078e02ff */
[----:B------:R-:W-:Y:S02]  /*6ed0*/  IMAD R15, R15, c[0x0][0x190], RZ ;  /* 0x000064000f0f7a24 */ /* 0x000fe400078e02ff */
[----:B------:R-:W-:Y:S01]  /*6ee0*/  IMAD R14, R14, c[0x0][0x190], RZ ;  /* 0x000064000e0e7a24 */ /* 0x000fe200078e02ff */
[----:B--2---:R-:W-:-:S05]  /*6ef0*/  LEA R23, P2, R6, c[0x0][0x168], 0x1 ;  /* 0x00005a0006177a11 */ /* 0x004fca00078408ff */
[----:B------:R0:W-:Y:S02]  /*6f00*/  STL [R1+0x4a0], R23 ;  /* 0x0004a01701007387 */ /* 0x0001e40000100800 */
[----:B0-----:R-:W-:Y:S02]  /*6f10*/  LEA.HI.X.SX32 R23, R29, c[0x0][0x16c], 0x1, P3 ;  /* 0x00005b001d177a11 */ /* 0x001fe400018f0eff */
[----:B------:R-:W-:-:S03]  /*6f20*/  LEA R29, P3, R7, c[0x0][0x168], 0x1 ;  /* 0x00005a00071d7a11 */ /* 0x000fc600078608ff */
[----:B------:R0:W-:Y:S02]  /*6f30*/  STL [R1+0x3f8], R23 ;  /* 0x0003f81701007387 */ /* 0x0001e40000100800 */
[----:B0-----:R-:W-:Y:S02]  /*6f40*/  LEA.HI.X.SX32 R23, R25, c[0x0][0x16c], 0x1, P4 ;  /* 0x00005b0019177a11 */ /* 0x001fe400020f0eff */
[----:B------:R0:W5:Y:S04]  /*6f50*/  LDL.LU R25, [R1+0x5f0] ;  /* 0x0005f00001197983 */ /* 0x0001680000300800 */
[----:B------:R1:W-:Y:S04]  /*6f60*/  STL [R1+0x538], R29 ;  /* 0x0005381d01007387 */ /* 0x0003e80000100800 */
[----:B------:R2:W-:Y:S01]  /*6f70*/  STL [R1+0x494], R23 ;  /* 0x0004941701007387 */ /* 0x0005e20000100800 */
[----:B-1----:R-:W-:-:S02]  /*6f80*/  LEA R29, P4, R20, c[0x0][0x168], 0x1 ;  /* 0x00005a00141d7a11 */ /* 0x002fc400078808ff */
[----:B--2---:R-:W-:Y:S02]  /*6f90*/  LEA.HI.X.SX32 R23, R24, c[0x0][0x16c], 0x1, P5 ;  /* 0x00005b0018177a11 */ /* 0x004fe400028f0eff */
[----:B------:R0:W5:Y:S04]  /*6fa0*/  LDL.LU R24, [R1+0x5ec] ;  /* 0x0005ec0001187983 */ /* 0x0001680000300800 */
[----:B------:R1:W-:Y:S04]  /*6fb0*/  STL [R1+0x598], R29 ;  /* 0x0005981d01007387 */ /* 0x0003e80000100800 */
[----:B------:R2:W-:Y:S01]  /*6fc0*/  STL [R1+0x52c], R23 ;  /* 0x00052c1701007387 */ /* 0x0005e20000100800 */
[----:B-1----:R-:W-:-:S02]  /*6fd0*/  LEA R29, P5, R19, c[0x0][0x168], 0x1 ;  /* 0x00005a00131d7a11 */ /* 0x002fc400078a08ff */
[----:B--2---:R-:W-:-:S03]  /*6fe0*/  LEA R23, P6, R18, c[0x0][0x168], 0x1 ;  /* 0x00005a0012177a11 */ /* 0x004fc600078c08ff */
[----:B------:R-:W-:Y:S04]  /*6ff0*/  STL [R1+0x4a8], R29 ;  /* 0x0004a81d01007387 */ /* 0x000fe80000100800 */
[----:B------:R1:W-:Y:S04]  /*7000*/  STL [R1+0x3fc], R28 ;  /* 0x0003fc1c01007387 */ /* 0x0003e80000100800 */
[----:B------:R2:W-:Y:S04]  /*7010*/  STL [R1+0x540], R23 ;  /* 0x0005401701007387 */ /* 0x0005e80000100800 */
[----:B------:R0:W-:Y:S01]  /*7020*/  STL [R1+0x49c], R22 ;  /* 0x00049c1601007387 */ /* 0x0001e20000100800 */
[----:B-1----:R-:W-:-:S02]  /*7030*/  LEA R28, P0, R17, c[0x0][0x168], 0x1 ;  /* 0x00005a00111c7a11 */ /* 0x002fc400078008ff */
[----:B--2---:R-:W-:Y:S02]  /*7040*/  LEA.HI.X.SX32 R23, R5, c[0x0][0x16c], 0x1, P1 ;  /* 0x00005b0005177a11 */ /* 0x004fe400008f0eff */
[----:B------:R-:W-:Y:S02]  /*7050*/  LEA.HI.X.SX32 R5, R6, c[0x0][0x16c], 0x1, P2 ;  /* 0x00005b0006057a11 */ /* 0x000fe400010f0eff */
[----:B0-----:R-:W-:Y:S01]  /*7060*/  LEA R22, P1, R16, c[0x0][0x168], 0x1 ;  /* 0x00005a0010167a11 */ /* 0x001fe200078208ff */
[----:B------:R-:W-:Y:S01]  /*7070*/  STL [R1+0x59c], R28 ;  /* 0x00059c1c01007387 */ /* 0x000fe20000100800 */
[----:B------:R-:W-:Y:S02]  /*7080*/  LEA R6, P2, R13, c[0x0][0x168], 0x1 ;  /* 0x00005a000d067a11 */ /* 0x000fe400078408ff */
[----:B------:R-:W-:Y:S01]  /*7090*/  LEA.HI.X.SX32 R7, R7, c[0x0][0x16c], 0x1, P3 ;  /* 0x00005b0007077a11 */ /* 0x000fe200018f0eff */
[----:B------:R-:W-:Y:S04]  /*70a0*/  STL [R1+0x534], R23 ;  /* 0x0005341701007387 */ /* 0x000fe80000100800 */
[----:B------:R-:W-:Y:S04]  /*70b0*/  STL [R1+0x4b0], R22 ;  /* 0x0004b01601007387 */ /* 0x000fe80000100800 */
[----:B------:R4:W-:Y:S04]  /*70c0*/  STL [R1+0x400], R5 ;  /* 0x0004000501007387 */ /* 0x0009e80000100800 */
[----:B------:R0:W-:Y:S01]  /*70d0*/  STL [R1+0x548], R6 ;  /* 0x0005480601007387 */ /* 0x0001e20000100800 */
[----:B----4-:R-:W-:-:S03]  /*70e0*/  LEA R5, P3, R12, c[0x0][0x168], 0x1 ;  /* 0x00005a000c057a11 */ /* 0x010fc600078608ff */
[----:B------:R1:W-:Y:S01]  /*70f0*/  STL [R1+0x4a4], R7 ;  /* 0x0004a40701007387 */ /* 0x0003e20000100800 */
[----:B0-----:R-:W-:-:S03]  /*7100*/  LEA.HI.X.SX32 R6, R20, c[0x0][0x16c], 0x1, P4 ;  /* 0x00005b0014067a11 */ /* 0x001fc600020f0eff */
[----:B------:R0:W-:Y:S04]  /*7110*/  STL [R1+0x5a0], R5 ;  /* 0x0005a00501007387 */ /* 0x0001e80000100800 */
[----:B------:R3:W-:Y:S01]  /*7120*/  STL [R1+0x53c], R6 ;  /* 0x00053c0601007387 */ /* 0x0007e20000100800 */
[----:B-1----:R-:W-:Y:S02]  /*7130*/  LEA R7, P4, R11, c[0x0][0x168], 0x1 ;  /* 0x00005a000b077a11 */ /* 0x002fe400078808ff */
[----:B0-----:R-:W-:-:S03]  /*7140*/  LEA.HI.X.SX32 R5, R19, c[0x0][0x16c], 0x1, P5 ;  /* 0x00005b0013057a11 */ /* 0x001fc600028f0eff */
[----:B------:R0:W-:Y:S01]  /*7150*/  STL [R1+0x4b8], R7 ;  /* 0x0004b80701007387 */ /* 0x0001e20000100800 */
[----:B---3--:R-:W-:-:S03]  /*7160*/  LEA R6, P5, R10, c[0x0][0x168], 0x1 ;  /* 0x00005a000a067a11 */ /* 0x008fc600078a08ff */
[----:B------:R1:W-:Y:S04]  /*7170*/  STL [R1+0x404], R5 ;  /* 0x0004040501007387 */ /* 0x0003e80000100800 */
[----:B------:R2:W-:Y:S01]  /*7180*/  STL [R1+0x550], R6 ;  /* 0x0005500601007387 */ /* 0x0005e20000100800 */
[----:B0-----:R-:W-:Y:S02]  /*7190*/  LEA.HI.X.SX32 R7, R18, c[0x0][0x16c], 0x1, P6 ;  /* 0x00005b0012077a11 */ /* 0x001fe400030f0eff */
[----:B-1----:R-:W-:-:S03]  /*71a0*/  LEA R5, P6, R9, c[0x0][0x168], 0x1 ;  /* 0x00005a0009057a11 */ /* 0x002fc600078c08ff */
[----:B------:R0:W-:Y:S01]  /*71b0*/  STL [R1+0x4ac], R7 ;  /* 0x0004ac0701007387 */ /* 0x0001e20000100800 */
[----:B--2---:R-:W-:-:S03]  /*71c0*/  LEA.HI.X.SX32 R6, R17, c[0x0][0x16c], 0x1, P0 ;  /* 0x00005b0011067a11 */ /* 0x004fc600000f0eff */
[----:B------:R1:W-:Y:S04]  /*71d0*/  STL [R1+0x5a4], R5 ;  /* 0x0005a40501007387 */ /* 0x0003e80000100800 */
[----:B------:R2:W-:Y:S01]  /*71e0*/  STL [R1+0x544], R6 ;  /* 0x0005440601007387 */ /* 0x0005e20000100800 */
[----:B0-----:R-:W-:Y:S02]  /*71f0*/  LEA R7, P0, R8, c[0x0][0x168], 0x1 ;  /* 0x00005a0008077a11 */ /* 0x001fe400078008ff */
[----:B-1----:R-:W-:-:S03]  /*7200*/  LEA.HI.X.SX32 R5, R16, c[0x0][0x16c], 0x1, P1 ;  /* 0x00005b0010057a11 */ /* 0x002fc600008f0eff */
[----:B------:R0:W-:Y:S01]  /*7210*/  STL [R1+0x4c0], R7 ;  /* 0x0004c00701007387 */ /* 0x0001e20000100800 */
[----:B--2---:R-:W-:-:S03]  /*7220*/  LEA R6, P1, R0, c[0x0][0x168], 0x1 ;  /* 0x00005a0000067a11 */ /* 0x004fc600078208ff */
        /* <DEDUP_REMOVED lines=18> */
[----:B------:R-:W2:Y:S04]  /*7350*/  LDL R23, [R1+0x350] ;  /* 0x0003500001177983 */ /* 0x000ea80000100800 */
[----:B------:R1:W-:Y:S04]  /*7360*/  STL [R1+0x564], R5 ;  /* 0x0005640501007387 */ /* 0x0003e80000100800 */
[----:B------:R3:W-:Y:S01]  /*7370*/  STL [R1+0x554], R6 ;  /* 0x0005540601007387 */ /* 0x0007e20000100800 */
[----:B0-----:R-:W-:-:S03]  /*7380*/  LEA.HI.X.SX32 R7, R0, c[0x0][0x16c], 0x1, P1 ;  /* 0x00005b0000077a11 */ /* 0x001fc600008f0eff */
[----:B------:R-:W4:Y:S01]  /*7390*/  LDL R29, [R1+0x35c] ;  /* 0x00035c00011d7983 */ /* 0x000f220000100800 */
[----:B-1----:R-:W-:Y:S02]  /*73a0*/  LEA R5, P6, R14, c[0x0][0x168], 0x1 ;  /* 0x00005a000e057a11 */ /* 0x002fe400078c08ff */
[----:B---3--:R-:W-:-:S03]  /*73b0*/  LEA.HI.X.SX32 R6, R8, c[0x0][0x16c], 0x1, P0 ;  /* 0x00005b0008067a11 */ /* 0x008fc600000f0eff */
[----:B------:R0:W-:Y:S04]  /*73c0*/  STL [R1+0x568], R5 ;  /* 0x0005680501007387 */ /* 0x0001e80000100800 */
[----:B------:R1:W-:Y:S04]  /*73d0*/  STL [R1+0x410], R6 ;  /* 0x0004100601007387 */ /* 0x0003e80000100800 */
[----:B------:R-:W3:Y:S04]  /*73e0*/  LDL.LU R0, [R1+0x5e8] ;  /* 0x0005e80001007983 */ /* 0x000ee80000300800 */
[----:B------:R-:W1:Y:S01]  /*73f0*/  S2R R28, SR_TID.X ;  /* 0x00000000001c7919 */ /* 0x000e620000002100 */
[----:B------:R-:W-:-:S05]  /*7400*/  IMAD R21, R21, c[0x0][0x190], RZ ;  /* 0x0000640015157a24 */ /* 0x000fca00078e02ff */
[----:B0-----:R-:W-:Y:S02]  /*7410*/  LEA R5, P0, R21, c[0x0][0x168], 0x1 ;  /* 0x00005a0015057a11 */ /* 0x001fe400078008ff */
[----:B-1----:R-:W-:-:S03]  /*7420*/  LEA.HI.X.SX32 R6, R27, c[0x0][0x16c], 0x1, P2 ;  /* 0x00005b001b067a11 */ /* 0x002fc600010f0eff */
[----:B------:R0:W-:Y:S01]  /*7430*/  STL [R1+0x5ac], R5 ;  /* 0x0005ac0501007387 */ /* 0x0001e20000100800 */
[----:B------:R-:W-:-:S03]  /*7440*/  LEA.HI.X.SX32 R4, R4, c[0x0][0x16c], 0x1, P4 ;  /* 0x00005b0004047a11 */ /* 0x000fc600020f0eff */
[----:B------:R-:W-:Y:S01]  /*7450*/  STL [R1+0x4c4], R7 ;  /* 0x0004c40701007387 */ /* 0x000fe20000100800 */
[----:B0-----:R-:W-:-:S03]  /*7460*/  LEA.HI.X.SX32 R5, R26, c[0x0][0x16c], 0x1, P3 ;  /* 0x00005b001a057a11 */ /* 0x001fc600018f0eff */
[----:B------:R0:W-:Y:S04]  /*7470*/  STL [R1+0x55c], R6 ;  /* 0x00055c0601007387 */ /* 0x0001e80000100800 */
[----:B------:R1:W-:Y:S01]  /*7480*/  STL [R1+0x414], R5 ;  /* 0x0004140501007387 */ /* 0x0003e20000100800 */
[----:B------:R-:W-:-:S03]  /*7490*/  LOP3.LUT R28, R28, 0x7f, RZ, 0xc0, !PT ;  /* 0x0000007f1c1c7812 */ /* 0x000fc600078ec0ff */
[----:B------:R1:W-:Y:S01]  /*74a0*/  STL [R1+0x4cc], R4 ;  /* 0x0004cc0401007387 */ /* 0x0003e20000100800 */
[----:B0-----:R-:W-:Y:S02]  /*74b0*/  LEA.HI.X.SX32 R6, R15, c[0x0][0x16c], 0x1, P5 ;  /* 0x00005b000f067a11 */ /* 0x001fe400028f0eff */
[----:B-1----:R-:W-:-:S03]  /*74c0*/  LEA.HI.X.SX32 R5, R14, c[0x0][0x16c], 0x1, P6 ;  /* 0x00005b000e057a11 */ /* 0x002fc600030f0eff */
[----:B------:R-:W-:Y:S01]  /*74d0*/  STL [R1+0x4d0], R6 ;  /* 0x0004d00601007387 */ /* 0x000fe20000100800 */
[----:B------:R-:W-:-:S03]  /*74e0*/  LEA.HI.X.SX32 R4, R21, c[0x0][0x16c], 0x1, P0 ;  /* 0x00005b0015047a11 */ /* 0x000fc600000f0eff */
[----:B------:R0:W-:Y:S01]  /*74f0*/  STL [R1+0x4d4], R5 ;  /* 0x0004d40501007387 */ /* 0x0001e20000100800 */
[----:B------:R-:W-:-:S03]  /*7500*/  IMAD.SHL.U32 R28, R28, 0x2, RZ ;  /* 0x000000021c1c7824 */ /* 0x000fc600078e00ff */
[----:B------:R-:W-:Y:S04]  /*7510*/  STL [R1+0x250], RZ ;  /* 0x000250ff01007387 */ /* 0x000fe80000100800 */
[----:B------:R1:W-:Y:S04]  /*7520*/  STL [R1+0x56c], R4 ;  /* 0x00056c0401007387 */ /* 0x0003e80000100800 */
[----:B------:R-:W-:Y:S01]  /*7530*/  STL [R1+0x254], RZ ;  /* 0x000254ff01007387 */ /* 0x000fe20000100800 */
[----:B0-----:R-:W-:-:S03]  /*7540*/  LOP3.LUT R5, R28, 0x20, RZ, 0x3c, !PT ;  /* 0x000000201c057812 */ /* 0x001fc600078e3cff */
[----:B------:R-:W-:Y:S01]  /*7550*/  STL [R1+0x258], RZ ;  /* 0x000258ff01007387 */ /* 0x000fe20000100800 */
[----:B------:R-:W-:-:S03]  /*7560*/  LOP3.LUT R5, R28, 0x50, RZ, 0x3c, !PT ;  /* 0x000000501c057812 */ /* 0x000fc600078e3cff */
[----:B------:R-:W-:Y:S04]  /*7570*/  STL [R1+0x25c], RZ ;  /* 0x00025cff01007387 */ /* 0x000fe80000100800 */
[----:B------:R-:W-:Y:S04]  /*7580*/  STL [R1+0x270], RZ ;  /* 0x000270ff01007387 */ /* 0x000fe80000100800 */
[----:B------:R-:W-:Y:S04]  /*7590*/  STL [R1+0x274], RZ ;  /* 0x000274ff01007387 */ /* 0x000fe80000100800 */
[----:B------:R-:W-:Y:S04]  /*75a0*/  STL [R1+0x278], RZ ;  /* 0x000278ff01007387 */ /* 0x000fe80000100800 */
[----:B------:R-:W-:Y:S01]  /*75b0*/  STL [R1+0x27c], RZ ;  /* 0x00027cff01007387 */ /* 0x000fe20000100800 */
[----:B-1----:R-:W-:-:S03]  /*75c0*/  LOP3.LUT R4, R28, 0x30, RZ, 0x3c, !PT ;  /* 0x000000301c047812 */ /* 0x002fc600078e3cff */
[----:B------:R-:W-:Y:S01]  /*75d0*/  STL [R1+0x260], RZ ;  /* 0x000260ff01007387 */ /* 0x000fe20000100800 */
[----:B------:R-:W-:-:S03]  /*75e0*/  LOP3.LUT R4, R28, 0x60, RZ, 0x3c, !PT ;  /* 0x000000601c047812 */ /* 0x000fc600078e3cff */
[----:B------:R-:W-:Y:S04]  /*75f0*/  STL [R1+0x264], RZ ;  /* 0x000264ff01007387 */ /* 0x000fe80000100800 */
[----:B------:R-:W-:Y:S04]  /*7600*/  STL [R1+0x268], RZ ;  /* 0x000268ff01007387 */ /* 0x000fe80000100800 */
[----:B------:R-:W-:Y:S01]  /*7610*/  STL [R1+0x26c], RZ ;  /* 0x00026cff01007387 */ /* 0x000fe20000100800 */
[C---:B------:R-:W-:Y:S02]  /*7620*/  LOP3.LUT R6, R28.reuse, 0x10, RZ, 0x3c, !PT ;  /* 0x000000101c067812 */ /* 0x040fe400078e3cff */
[----:B------:R-:W-:-:S02]  /*7630*/  LOP3.LUT R6, R28, 0x40, RZ, 0x3c, !PT ;  /* 0x000000401c067812 */ /* 0x000fc400078e3cff */
[----:B------:R-:W-:Y:S02]  /*7640*/  LOP3.LUT R6, R28, 0x70, RZ, 0x3c, !PT ;  /* 0x000000701c067812 */ /* 0x000fe400078e3cff */
[C---:B--2---:R-:W-:Y:S02]  /*7650*/  LOP3.LUT R5, R23.reuse, 0x20, RZ, 0x3c, !PT ;  /* 0x0000002017057812 */ /* 0x044fe400078e3cff */
[----:B------:R-:W-:-:S03]  /*7660*/  LOP3.LUT R4, R23, 0x40, RZ, 0x3c, !PT ;  /* 0x0000004017047812 */ /* 0x000fc600078e3cff */
[----:B------:R4:W-:Y:S02]  /*7670*/  STL [R1+0x5b8], R5 ;  /* 0x0005b80501007387 */ /* 0x0009e40000100800 */
[----:B----4-:R-:W-:Y:S02]  /*7680*/  LOP3.LUT R5, R29, 0x40, RZ, 0x3c, !PT ;  /* 0x000000401d057812 */ /* 0x010fe400078e3cff */
[----:B---3--:R-:W-:Y:S02]  /*7690*/  LOP3.LUT R4, R0, 0x40, RZ, 0x3c, !PT ;  /* 0x0000004000047812 */ /* 0x008fe400078e3cff */
[----:B------:R0:W5:Y:S04]  /*76a0*/  LDL.LU R0, [R1+0x5e4] ;  /* 0x0005e40001007983 */ /* 0x0001680000300800 */
[----:B------:R0:W-:Y:S04]  /*76b0*/  STL [R1+0x3a0], R5 ;  /* 0x0003a00501007387 */ /* 0x0001e80000100800 */
[----:B------:R0:W-:Y:S01]  /*76c0*/  STL [R1+0x5bc], R4 ;  /* 0x0005bc0401007387 */ /* 0x0001e20000100800 */
[----:B------:R-:W-:-:S03]  /*76d0*/  LOP3.LUT R6, R23, 0x60, RZ, 0x3c, !PT ;  /* 0x0000006017067812 */ /* 0x000fc600078e3cff */
.L_x_3:
[C---:B-----5:R-:W-:Y:S01]  /*76e0*/  ISETP.GT.AND P1, PT, R0.reuse, 0x2, PT ;  /* 0x000000020000780c */ /* 0x060fe20003f24270 */
[----:B0-----:R-:W-:Y:S01]  /*76f0*/  IMAD.MOV.U32 R6, RZ, RZ, c[0x0][0x188] ;  /* 0x00006200ff067624 */ /* 0x001fe200078e00ff */
[----:B------:R-:W-:Y:S01]  /*7700*/  ISETP.GT.AND P0, PT, R0, 0x1, PT ;  /* 0x000000010000780c */ /* 0x000fe20003f04270 */
[----:B0-----:R-:W-:Y:S01]  /*7710*/  IMAD.MOV.U32 R4, RZ, RZ, c[0x0][0x188] ;  /* 0x00006200ff047624 */ /* 0x001fe200078e00ff */
[----:B------:R-:W-:Y:S01]  /*7720*/  PRMT R8, RZ, 0x7610, R8 ;  /* 0x00007610ff087816 */ /* 0x000fe20000000008 */
[----:B------:R-:W-:Y:S01]  /*7730*/  IMAD.SHL.U32 R6, R6, 0x2, RZ ;  /* 0x0000000206067824 */ /* 0x000fe200078e00ff */
[----:B------:R-:W-:Y:S01]  /*7740*/  PRMT R9, RZ, 0x7610, R9 ;  /* 0x00007610ff097816 */ /* 0x000fe20000000009 */
[--C-:B------:R-:W-:Y:S01]  /*7750*/  IMAD.WIDE R4, R4, 0x2, R2.reuse ;  /* 0x0000000204047825 */ /* 0x100fe200078e0202 */
[----:B------:R-:W-:Y:S03]  /*7760*/  STL [R1+0x109c], R16 ;  /* 0x00109c1001007387 */ /* 0x000fe60000100800 */
[----:B------:R-:W-:Y:S01]  /*7770*/  IMAD.WIDE R6, R6, 0x2, R2 ;  /* 0x0000000206067825 */ /* 0x000fe200078e0202 */
[----:B------:R-:W-:Y:S04]  /*7780*/  STL [R1+0x1088], R17 ;  /* 0x0010881101007387 */ /* 0x000fe80000100800 */
[----:B------:R-:W2:Y:S04]  /*7790*/  @P1 LDG.E.U16 R8, [R6.64] ;  /* 0x0000000406081981 */ /* 0x000ea8000c1e1500 */
[----:B------:R-:W3:Y:S04]  /*77a0*/  @P0 LDG.E.U16 R9, [R4.64] ;  /* 0x0000000404090981 */ /* 0x000ee8000c1e1500 */
        /* <DEDUP_REMOVED lines=10> */
[----:B------:R0:W-:Y:S04]  /*7850*/  STL [R1+0x10a4], R26 ;  /* 0x0010a41a01007387 */ /* 0x0001e80000100800 */
        /* <DEDUP_REMOVED lines=22> */
[----:B------:R-:W-:-:S02]  /*79c0*/  ISETP.GT.AND P0, PT, R0, 0x3, PT ;  /* 0x000000030000780c */ /* 0x000fc40003f04270 */
[C---:B------:R-:W-:Y:S02]  /*79d0*/  ISETP.GT.AND P1, PT, R0.reuse, 0x4, PT ;  /* 0x000000040000780c */ /* 0x040fe40003f24270 */
[----:B------:R-:W-:Y:S02]  /*79e0*/  ISETP.GT.AND P2, PT, R0, 0x5, PT ;  /* 0x000000050000780c */ /* 0x000fe40003f44270 */
[----:B0-----:R-:W-:Y:S02]  /*79f0*/  PRMT R26, RZ, 0x7610, R26 ;  /* 0x00007610ff1a7816 */ /* 0x001fe4000000001a */
[----:B------:R-:W-:Y:S02]  /*7a00*/  PRMT R18, RZ, 0x7610, R18 ;  /* 0x00007610ff127816 */ /* 0x000fe40000000012 */
[----:B------:R-:W-:Y:S01]  /*7a10*/  PRMT R16, RZ, 0x7610, R16 ;  /* 0x00007610ff107816 */ /* 0x000fe20000000010 */
[----:B--2---:R0:W-:Y:S04]  /*7a20*/  STL [R1+0x1c], R8 ;  /* 0x00001c0801007387 */ /* 0x0041e80000100800 */
[----:B---3--:R1:W-:Y:S01]  /*7a30*/  STL [R1+0x14], R9 ;  /* 0x0000140901007387 */ /* 0x0083e20000100800 */
[----:B0-----:R-:W-:-:S04]  /*7a40*/  IMAD.MOV.U32 R8, RZ, RZ, c[0x0][0x188] ;  /* 0x00006200ff087624 */ /* 0x001fc800078e00ff */
[----:B------:R-:W-:Y:S02]  /*7a50*/  IMAD R8, R8, 0x3, RZ ;  /* 0x0000000308087824 */ /* 0x000fe400078e02ff */
[----:B-1----:R-:W-:Y:S02]  /*7a60*/  IMAD.MOV.U32 R9, RZ, RZ, c[0x0][0x188] ;  /* 0x00006200ff097624 */ /* 0x002fe400078e00ff */
[----:B------:R-:W-:-:S04]  /*7a70*/  IMAD.WIDE R4, R8, 0x2, R2 ;  /* 0x0000000208047825 */ /* 0x000fc800078e0202 */
[----:B------:R-:W-:Y:S01]  /*7a80*/  IMAD.MOV.U32 R8, RZ, RZ, c[0x0][0x188] ;  /* 0x00006200ff087624 */ /* 0x000fe200078e00ff */
[----:B------:R-:W2:Y:S01]  /*7a90*/  @P0 LDG.E.U16 R26, [R4.64] ;  /* 0x00000004041a0981 */ /* 0x000ea2000c1e1500 */
[----:B------:R-:W-:Y:S02]  /*7aa0*/  IMAD.SHL.U32 R9, R9, 0x4, RZ ;  /* 0x0000000409097824 */ /* 0x000fe400078e00ff */
[----:B------:R-:W-:Y:S02]  /*7ab0*/  IMAD R8, R8, 0x5, RZ ;  /* 0x0000000508087824 */ /* 0x000fe400078e02ff */
[----:B------:R-:W-:-:S04]  /*7ac0*/  IMAD.WIDE R6, R9, 0x2, R2 ;  /* 0x0000000209067825 */ /* 0x000fc800078e0202 */
[----:B------:R-:W-:Y:S01]  /*7ad0*/  IMAD.WIDE R8, R8, 0x2, R2 ;  /* 0x0000000208087825 */ /* 0x000fe200078e0202 */
[----:B------:R-:W3:Y:S04]  /*7ae0*/  @P1 LDG.E.U16 R18, [R6.64] ;  /* 0x0000000406121981 */ /* 0x000ee8000c1e1500 */
[----:B------:R-:W4:Y:S04]  /*7af0*/  @P2 LDG.E.U16 R16, [R8.64] ;  /* 0x0000000408102981 */ /* 0x000f28000c1e1500 */
[----:B--2---:R0:W-:Y:S04]  /*7b00*/  STL [R1+0x20], R26 ;  /* 0x0000201a01007387 */ /* 0x0041e80000100800 */
[----:B0-----:R-:W2:Y:S04]  /*7b10*/  LDL.LU R26, [R1+0x10a4] ;  /* 0x0010a400011a7983 */ /* 0x001ea80000300800 */
[----:B---3--:R0:W-:Y:S04]  /*7b20*/  STL [R1+0x110], R18 ;  /* 0x0001101201007387 */ /* 0x0081e80000100800 */
[----:B0-----:R-:W3:Y:S04]  /*7b30*/  LDL.LU R18, [R1+0x10a0] ;  /* 0x0010a00001127983 */ /* 0x001ee80000300800 */
[----:B----4-:R0:W-:Y:S04]  /*7b40*/  STL [R1+0x138], R16 ;  /* 0x0001381001007387 */ /* 0x0101e80000100800 */
[----:B0-----:R-:W4:Y:S01]  /*7b50*/  LDL.LU R16, [R1+0x109c] ;  /* 0x00109c0001107983 */ /* 0x001f220000300800 */
[C---:B------:R-:W-:Y:S01]  /*7b60*/  ISETP.GT.AND P3, PT, R0.reuse, 0x6, PT ;  /* 0x000000060000780c */ /* 0x040fe20003f64270 */
[----:B------:R-:W-:Y:S01]  /*7b70*/  IMAD.MOV.U32 R10, RZ, RZ, c[0x0][0x188] ;  /* 0x00006200ff0a7624 */ /* 0x000fe200078e00ff */
[C---:B------:R-:W-:Y:S01]  /*7b80*/  ISETP.GT.AND P4, PT, R0.reuse, 0x7, PT ;  /* 0x000000070000780c */ /* 0x040fe20003f84270 */
[----:B------:R-:W-:Y:S01]  /*7b90*/  IMAD.MOV.U32 R12, RZ, RZ, c[0x0][0x188] ;  /* 0x00006200ff0c7624 */ /* 0x000fe200078e00ff */
[----:B------:R-:W-:Y:S01]  /*7ba0*/  ISETP.GT.AND P0, PT, R0, 0x8, PT ;  /* 0x000000080000780c */ /* 0x000fe20003f04270 */
[----:B------:R-:W-:-:S02]  /*7bb0*/  IMAD R10, R10, 0x6, RZ ;  /* 0x000000060a0a7824 */ /* 0x000fc400078e02ff */
[----:B------:R-:W-:Y:S01]  /*7bc0*/  IMAD.MOV.U32 R5, RZ, RZ, c[0x0][0x188] ;  /* 0x00006200ff057624 */ /* 0x000fe200078e00ff */
[----:B------:R-:W-:Y:S01]  /*7bd0*/  PRMT R22, RZ, 0x7610, R22 ;  /* 0x00007610ff167816 */ /* 0x000fe20000000016 */
[----:B------:R-:W-:Y:S01]  /*7be0*/  IMAD R12, R12, 0x7, RZ ;  /* 0x000000070c0c7824 */ /* 0x000fe200078e02ff */
[----:B------:R-:W-:Y:S01]  /*7bf0*/  PRMT R17, RZ, 0x7610, R17 ;  /* 0x00007610ff117816 */ /* 0x000fe20000000011 */
[----:B------:R-:W-:Y:S01]  /*7c00*/  IMAD.WIDE R10, R10, 0x2, R2 ;  /* 0x000000020a0a7825 */ /* 0x000fe200078e0202 */
[----:B------:R-:W-:-:S03]  /*7c10*/  ISETP.GT.AND P1, PT, R0, 0x9, PT ;  /* 0x000000090000780c */ /* 0x000fc60003f24270 */
[----:B------:R-:W-:Y:S01]  /*7c20*/  IMAD.SHL.U32 R5, R5, 0x8, RZ ;  /* 0x0000000805057824 */ /* 0x000fe200078e00ff */
[----:B------:R-:W4:Y:S01]  /*7c30*/  @P3 LDG.E.U16 R22, [R10.64] ;  /* 0x000000040a163981 */ /* 0x000f22000c1e1500 */
[----:B------:R-:W-:Y:S01]  /*7c40*/  IMAD.WIDE R12, R12, 0x2, R2 ;  /* 0x000000020c0c7825 */ /* 0x000fe200078e0202 */
[----:B------:R-:W-:-:S03]  /*7c50*/  ISETP.GT.AND P2, PT, R0, 0xa, PT ;  /* 0x0000000a0000780c */ /* 0x000fc60003f44270 */
[----:B------:R-:W-:Y:S01]  /*7c60*/  IMAD.MOV.U32 R6, RZ, RZ, c[0x0][0x188] ;  /* 0x00006200ff067624 */ /* 0x000fe200078e00ff */
[----:B------:R-:W4:Y:S01]  /*7c70*/  @P4 LDG.E.U16 R17, [R12.64] ;  /* 0x000000040c114981 */ /* 0x000f22000c1e1500 */
[----:B------:R-:W-:-:S04]  /*7c80*/  IMAD.WIDE R4, R5, 0x2, R2 ;  /* 0x0000000205047825 */ /* 0x000fc800078e0202 */
[----:B------:R-:W-:Y:S02]  /*7c90*/  IMAD.MOV.U32 R8, RZ, RZ, c[0x0][0x188] ;  /* 0x00006200ff087624 */ /* 0x000fe400078e00ff */
[----:B------:R-:W-:Y:S02]  /*7ca0*/  IMAD R6, R6, 0x9, RZ ;  /* 0x0000000906067824 */ /* 0x000fe400078e02ff */
[----:B------:R-:W-:Y:S02]  /*7cb0*/  IMAD R8, R8, 0xa, RZ ;  /* 0x0000000a08087824 */ /* 0x000fe400078e02ff */
[----:B------:R-:W-:-:S04]  /*7cc0*/  IMAD.WIDE R6, R6, 0x2, R2 ;  /* 0x0000000206067825 */ /* 0x000fc800078e0202 */
[----:B------:R-:W-:Y:S01]  /*7cd0*/  IMAD.WIDE R8, R8, 0x2, R2 ;  /* 0x0000000208087825 */ /* 0x000fe200078e0202 */
[----:B--2---:R-:W-:-:S06]  /*7ce0*/  PRMT R26, RZ, 0x7610, R26 ;  /* 0x00007610ff1a7816 */ /* 0x004fcc000000001a */
[----:B------:R-:W2:Y:S01]  /*7cf0*/  @P1 LDG.E.U16 R26, [R6.64] ;  /* 0x00000004061a1981 */ /* 0x000ea2000c1e1500 */
[----:B---3--:R-:W-:-:S06]  /*7d00*/  PRMT R18, RZ, 0x7610, R18 ;  /* 0x00007610ff127816 */ /* 0x008fcc0000000012 */
[----:B------:R-:W3:Y:S01]  /*7d10*/  @P2 LDG.E.U16 R18, [R8.64] ;  /* 0x0000000408122981 */ /* 0x000ee2000c1e1500 */
[----:B----4-:R-:W-:-:S06]  /*7d20*/  PRMT R16, RZ, 0x7610, R16 ;  /* 0x00007610ff107816 */ /* 0x010fcc0000000010 */
[----:B------:R-:W4:Y:S04]  /*7d30*/  @P0 LDG.E.U16 R16, [R4.64] ;  /* 0x0000000404100981 */ /* 0x000f28000c1e1500 */
[----:B------:R0:W-:Y:S04]  /*7d40*/  STL [R1+0x184], R22 ;  /* 0x0001841601007387 */ /* 0x0001e80000100800 */
[----:B0-----:R-:W2:Y:S04]  /*7d50*/  LDL.LU R22, [R1+0x1098] ;  /* 0x0010980001167983 */ /* 0x001ea80000300800 */
[----:B------:R0:W-:Y:S04]  /*7d60*/  STL [R1+0x18c], R17 ;  /* 0x00018c1101007387 */ /* 0x0001e80000100800 */
[----:B0-----:R-:W3:Y:S04]  /*7d70*/  LDL.LU R17, [R1+0x1094] ;  /* 0x0010940001117983 */ /* 0x001ee80000300800 */
[----:B----4-:R-:W-:Y:S04]  /*7d80*/  STL [R1+0x1000], R16 ;  /* 0x0010001001007387 */ /* 0x010fe80000100800 */
[----:B------:R-:W-:Y:S04]  /*7d90*/  STL [R1+0x1004], R16 ;  /* 0x0010041001007387 */ /* 0x000fe80000100800 */
[----:B------:R-:W-:Y:S04]  /*7da0*/  STL [R1+0x1008], R16 ;  /* 0x0010081001007387 */ /* 0x000fe80000100800 */
[----:B------:R-:W-:Y:S04]  /*7db0*/  STL [R1+0x100c], R16 ;  /* 0x00100c1001007387 */ /* 0x000fe80000100800 */
[----:B------:R-:W-:Y:S04]  /*7dc0*/  STL [R1+0x1010], R16 ;  /* 0x0010101001007387 */ /* 0x000fe80000100800 */
[----:B------:R-:W-:Y:S04]  /*7dd0*/  STL [R1+0x1014], R16 ;  /* 0x0010141001007387 */ /* 0x000fe80000100800 */
[----:B------:R-:W-:Y:S04]  /*7de0*/  STL [R1+0x1018], R16 ;  /* 0x0010181001007387 */ /* 0x000fe80000100800 */
[----:B--2---:R0:W-:Y:S04]  /*7df0*/  STL [R1+0x8], R26 ;  /* 0x0000081a01007387 */ /* 0x0041e80000100800 */
[----:B0-----:R-:W2:Y:S04]  /*7e00*/  LDL.LU R26, [R1+0x1090] ;  /* 0x00109000011a7983 */ /* 0x001ea80000300800 */
[----:B---3--:R0:W-:Y:S04]  /*7e10*/  STL [R1+0x18], R18 ;  /* 0x0000181201007387 */ /* 0x0081e80000100800 */
[----:B0-----:R-:W3:Y:S01]  /*7e20*/  LDL.LU R18, [R1+0x108c] ;  /* 0x00108c0001127983 */ /* 0x001ee20000300800 */
[C---:B------:R-:W-:Y:S01]  /*7e30*/  ISETP.GT.AND P3, PT, R0.reuse, 0xb, PT ;  /* 0x0000000b0000780c */ /* 0x040fe20003f64270 */
[----:B------:R-:W-:Y:S01]  /*7e40*/  IMAD.MOV.U32 R11, RZ, RZ, c[0x0][0x188] ;  /* 0x00006200ff0b7624 */ /* 0x000fe200078e00ff */
[----:B------:R-:W-:Y:S01]  /*7e50*/  ISETP.GT.AND P4, PT, R0, 0xc, PT ;  /* 0x0000000c0000780c */ /* 0x000fe20003f84270 */
[----:B------:R-:W-:-:S02]  /*7e60*/  IMAD.MOV.U32 R13, RZ, RZ, c[0x0][0x188] ;  /* 0x00006200ff0d7624 */ /* 0x000fc400078e00ff */
[----:B------:R-:W-:Y:S01]  /*7e70*/  IMAD R11, R11, 0xb, RZ ;  /* 0x0000000b0b0b7824 */ /* 0x000fe200078e02ff */
[----:B------:R-:W-:Y:S01]  /*7e80*/  PRMT R17, RZ, 0x7610, R17 ;  /* 0x00007610ff117816 */ /* 0x000fe20000000011 */
[----:B------:R-:W-:Y:S01]  /*7e90*/  IMAD R13, R13, 0xc, RZ ;  /* 0x0000000c0d0d7824 */ /* 0x000fe200078e02ff */
[----:B------:R-:W-:Y:S01]  /*7ea0*/  ISETP.GT.AND P0, PT, R0, 0xd, PT ;  /* 0x0000000d0000780c */ /* 0x000fe20003f04270 */
[----:B------:R-:W-:Y:S01]  /*7eb0*/  IMAD.WIDE R10, R11, 0x2, R2 ;  /* 0x000000020b0a7825 */ /* 0x000fe200078e0202 */
[----:B------:R-:W-:-:S03]  /*7ec0*/  PRMT R22, RZ, 0x7610, R22 ;  /* 0x00007610ff167816 */ /* 0x000fc60000000016 */
[----:B------:R-:W-:Y:S01]  /*7ed0*/  IMAD.MOV.U32 R5, RZ, RZ, c[0x0][0x188] ;  /* 0x00006200ff057624 */ /* 0x000fe200078e00ff */
[C---:B------:R-:W-:Y:S01]  /*7ee0*/  ISETP.GT.AND P1, PT, R0.reuse, 0xe, PT ;  /* 0x0000000e0000780c */ /* 0x040fe20003f24270 */
[----:B------:R-:W-:Y:S01]  /*7ef0*/  IMAD.WIDE R12, R13, 0x2, R2 ;  /* 0x000000020d0c7825 */ /* 0x000fe200078e0202 */
[----:B------:R-:W-:Y:S01]  /*7f00*/  ISETP.GT.AND P2, PT, R0, 0xf, PT ;  /* 0x0000000f0000780c */ /* 0x000fe20003f44270 */
[----:B------:R-:W4:Y:S02]  /*7f10*/  @P3 LDG.E.U16 R17, [R10.64] ;  /* 0x000000040a113981 */ /* 0x000f24000c1e1500 */
[----:B------:R-:W-:Y:S02]  /*7f20*/  IMAD.MOV.U32 R6, RZ, RZ, c[0x0][0x188] ;  /* 0x00006200ff067624 */ /* 0x000fe400078e00ff */
[----:B------:R-:W-:Y:S01]  /*7f30*/  IMAD R5, R5, 0xd, RZ ;  /* 0x0000000d05057824 */ /* 0x000fe200078e02ff */
[----:B------:R-:W4:Y:S01]  /*7f40*/  @P4 LDG.E.U16 R22, [R12.64] ;  /* 0x000000040c164981 */ /* 0x000f22000c1e1500 */
[----:B------:R-:W-:Y:S01]  /*7f50*/  IMAD.MOV.U32 R8, RZ, RZ, c[0x0][0x188] ;  /* 0x00006200ff087624 */ /* 0x000fe200078e00ff */
[----:B------:R-:W-:Y:S01]  /*7f60*/  PRMT R19, RZ, 0x7610, R19 ;  /* 0x00007610ff137816 */ /* 0x000fe20000000013 */
[----:B------:R-:W-:-:S02]  /*7f70*/  IMAD R6, R6, 0xe, RZ ;  /* 0x0000000e06067824 */ /* 0x000fc400078e02ff */
[----:B------:R-:W-:-:S04]  /*7f80*/  IMAD.WIDE R4, R5, 0x2, R2 ;  /* 0x0000000205047825 */ /* 0x000fc800078e0202 */
[----:B------:R-:W-:Y:S01]  /*7f90*/  IMAD R8, R8, 0xf, RZ ;  /* 0x0000000f08087824 */ /* 0x000fe200078e02ff */
[----:B------:R-:W4:Y:S01]  /*7fa0*/  @P0 LDG.E.U16 R19, [R4.64] ;  /* 0x0000000404130981 */ /* 0x000f22000c1e1500 */
[----:B------:R-:W-:-:S04]  /*7fb0*/  IMAD.WIDE R6, R6, 0x2, R2 ;  /* 0x0000000206067825 */ /* 0x000fc800078e0202 */
[----:B------:R-:W-:Y:S01]  /*7fc0*/  IMAD.WIDE R8, R8, 0x2, R2 ;  /* 0x0000000208087825 */ /* 0x000fe200078e0202 */
[----:B--2---:R-:W-:-:S06]  /*7fd0*/  PRMT R26, RZ, 0x7610, R26 ;  /* 0x00007610ff1a7816 */ /* 0x004fcc000000001a */
[----:B------:R-:W2:Y:S01]  /*7fe0*/  @P1 LDG.E.U16 R26, [R6.64] ;  /* 0x00000004061a1981 */ /* 0x000ea2000c1e1500 */
[----:B---3--:R-:W-:-:S06]  /*7ff0*/  PRMT R18, RZ, 0x7610, R18 ;  /* 0x00007610ff127816 */ /* 0x008fcc0000000012 */
[----:B------:R-:W3:Y:S04]  /*8000*/  @P2 LDG.E.U16 R18, [R8.64] ;  /* 0x0000000408122981 */ /* 0x000ee8000c1e1500 */
[----:B----4-:R0:W-:Y:S04]  /*8010*/  STL [R1+0x30], R17 ;  /* 0x0000301101007387 */ /* 0x0101e80000100800 */
[----:B0-----:R-:W4:Y:S04]  /*8020*/  LDL.LU R17, [R1+0x1088] ;  /* 0x0010880001117983 */ /* 0x001f280000300800 */
[----:B------:R0:W-:Y:S04]  /*8030*/  STL [R1+0xf4], R22 ;  /* 0x0000f41601007387 */ /* 0x0001e80000100800 */
[----:B0-----:R-:W4:Y:S04]  /*8040*/  LDL.LU R22, [R1+0x1084] ;  /* 0x0010840001167983 */ /* 0x001f280000300800 */
[----:B------:R0:W-:Y:S04]  /*8050*/  STL [R1+0x118], R19 ;  /* 0x0001181301007387 */ /* 0x0001e80000100800 */
[----:B0-----:R-:W4:Y:S04]  /*8060*/  LDL.LU R19, [R1+0x1080] ;  /* 0x0010800001137983 */ /* 0x001f280000300800 */
        /* <DEDUP_REMOVED lines=8> */
[----:B------:R-:W-:Y:S02]  /*80f0*/  IMAD.SHL.U32 R11, R11, 0x10, RZ ;  /* 0x000000100b0b7824 */ /* 0x000fe400078e00ff */
[----:B------:R-:W-:Y:S01]  /*8100*/  IMAD R13, R13, 0x11, RZ ;  /* 0x000000110d0d7824 */ /* 0x000fe200078e02ff */
[----:B------:R-:W-:Y:S01]  /*8110*/  ISETP.GT.AND P0, PT, R0, 0x12, PT ;  /* 0x000000120000780c */ /* 0x000fe20003f04270 */
[----:B------:R-:W-:Y:S01]  /*8120*/  IMAD.WIDE R10, R11, 0x2, R2 ;  /* 0x000000020b0a7825 */ /* 0x000fe200078e0202 */
[----:B----4-:R-:W-:-:S03]  /*8130*/  PRMT R17, RZ, 0x7610, R17 ;  /* 0x00007610ff117816 */ /* 0x010fc60000000011 */
[----:B------:R-:W-:Y:S02]  /*8140*/  IMAD.MOV.U32 R4, RZ, RZ, c[0x0][0x188] ;  /* 0x00006200ff047624 */ /* 0x000fe400078e00ff */
[----:B------:R-:W-:Y:S01]  /*8150*/  IMAD.WIDE R12, R13, 0x2, R2 ;  /* 0x000000020d0c7825 */ /* 0x000fe200078e0202 */
[C---:B------:R-:W-:Y:S01]  /*8160*/  ISETP.GT.AND P1, PT, R0.reuse, 0x13, PT ;  /* 0x000000130000780c */ /* 0x040fe20003f24270 */
[----:B------:R0:W4:Y:S02]  /*8170*/  @P3 LDG.E.U16 R17, [R10.64] ;  /* 0x000000040a113981 */ /* 0x000124000c1e1500 */
[----:B------:R-:W-:Y:S01]  /*8180*/  IMAD.MOV.U32 R6, RZ, RZ, c[0x0][0x188] ;  /* 0x00006200ff067624 */ /* 0x000fe200078e00ff */
[----:B------:R-:W-:Y:S01]  /*8190*/  ISETP.GT.AND P2, PT, R0, 0x14, PT ;  /* 0x000000140000780c */ /* 0x000fe20003f44270 */
[----:B------:R-:W-:Y:S01]  /*81a0*/  IMAD R4, R4, 0x12, RZ ;  /* 0x0000001204047824 */ /* 0x000fe200078e02ff */
[----:B------:R-:W-:Y:S01]  /*81b0*/  PRMT R22, RZ, 0x7610, R22 ;  /* 0x00007610ff167816 */ /* 0x000fe20000000016 */
[----:B------:R-:W-:Y:S01]  /*81c0*/  IMAD.MOV.U32 R9, RZ, RZ, c[0x0][0x188] ;  /* 0x00006200ff097624 */ /* 0x000fe200078e00ff */
[----:B------:R-:W-:Y:S01]  /*81d0*/  ISETP.GT.AND P3, PT, R0, 0x15, PT ;  /* 0x000000150000780c */ /* 0x000fe20003f64270 */
[----:B0-----:R-:W-:-:S02]  /*81e0*/  IMAD.MOV.U32 R11, RZ, RZ, c[0x0][0x188] ;  /* 0x00006200ff0b7624 */ /* 0x001fc400078e00ff */
[----:B------:R-:W-:Y:S01]  /*81f0*/  IMAD R6, R6, 0x13, RZ ;  /* 0x0000001306067824 */ /* 0x000fe200078e02ff */
[----:B------:R-:W4:Y:S01]  /*8200*/  @P4 LDG.E.U16 R22, [R12.64] ;  /* 0x000000040c164981 */ /* 0x000f22000c1e1500 */
[----:B------:R-:W-:-:S04]  /*8210*/  IMAD.WIDE R4, R4, 0x2, R2 ;  /* 0x0000000204047825 */ /* 0x000fc800078e0202 */
[----:B------:R-:W-:Y:S01]  /*8220*/  IMAD R9, R9, 0x14, RZ ;  /* 0x0000001409097824 */ /* 0x000fe200078e02ff */
[----:B------:R-:W-:Y:S01]  /*8230*/  PRMT R19, RZ, 0x7610, R19 ;  /* 0x00007610ff137816 */ /* 0x000fe20000000013 */
[----:B------:R-:W-:Y:S02]  /*8240*/  IMAD R11, R11, 0x15, RZ ;  /* 0x000000150b0b7824 */ /* 0x000fe400078e02ff */
[----:B------:R-:W-:Y:S01]  /*8250*/  IMAD.WIDE R6, R6, 0x2, R2 ;  /* 0x0000000206067825 */ /* 0x000fe200078e0202 */
[----:B------:R-:W-:Y:S02]  /*8260*/  PRMT R27, RZ, 0x7610, R27 ;  /* 0x00007610ff1b7816 */ /* 0x000fe4000000001b */
[----:B------:R-:W4:Y:S01]  /*8270*/  @P0 LDG.E.U16 R19, [R4.64] ;  /* 0x0000000404130981 */ /* 0x000f22000c1e1500 */
[----:B------:R-:W-:-:S04]  /*8280*/  IMAD.WIDE R8, R9, 0x2, R2 ;  /* 0x0000000209087825 */ /* 0x000fc800078e0202 */
[----:B------:R-:W-:-:S05]  /*8290*/  IMAD.WIDE R10, R11, 0x2, R2 ;  /* 0x000000020b0a7825 */ /* 0x000fca00078e0202 */
[----:B------:R-:W4:Y:S01]  /*82a0*/  @P3 LDG.E.U16 R27, [R10.64] ;  /* 0x000000040a1b3981 */ /* 0x000f22000c1e1500 */
[----:B--2---:R-:W-:-:S06]  /*82b0*/  PRMT R26, RZ, 0x7610, R26 ;  /* 0x00007610ff1a7816 */ /* 0x004fcc000000001a */
[----:B------:R-:W2:Y:S01]  /*82c0*/  @P2 LDG.E.U16 R26, [R8.64] ;  /* 0x00000004081a2981 */ /* 0x000ea2000c1e1500 */
[----:B---3--:R-:W-:-:S06]  /*82d0*/  PRMT R18, RZ, 0x7610, R18 ;  /* 0x00007610ff127816 */ /* 0x008fcc0000000012 */
[----:B------:R-:W3:Y:S04]  /*82e0*/  @P1 LDG.E.U16 R18, [R6.64] ;  /* 0x0000000406121981 */ /* 0x000ee8000c1e1500 */
[----:B----4-:R-:W-:Y:S04]  /*82f0*/  STL [R1+0xffc], R17 ;  /* 0x000ffc1101007387 */ /* 0x010fe80000100800 */
        /* <DEDUP_REMOVED lines=8> */
[----:B0-----:R-:W4:Y:S04]  /*8380*/  LDL.LU R19, [R1+0x1074] ;  /* 0x0010740001137983 */ /* 0x001f280000300800 */
[----:B---3--:R0:W-:Y:S04]  /*8390*/  STL [R1+0x2c], R18 ;  /* 0x00002c1201007387 */ /* 0x0081e80000100800 */
[----:B0-----:R-:W3:Y:S04]  /*83a0*/  LDL.LU R18, [R1+0x1070] ;  /* 0x0010700001127983 */ /* 0x001ee80000300800 */
[----:B--2---:R0:W-:Y:S04]  /*83b0*/  STL [R1+0xe8], R26 ;  /* 0x0000e81a01007387 */ /* 0x0041e80000100800 */
[----:B0-----:R-:W2:Y:S04]  /*83c0*/  LDL.LU R26, [R1+0x106c] ;  /* 0x00106c00011a7983 */ /* 0x001ea80000300800 */
[----:B------:R0:W-:Y:S04]  /*83d0*/  STL [R1+0xfc], R27 ;  /* 0x0000fc1b01007387 */ /* 0x0001e80000100800 */
[----:B0-----:R-:W3:Y:S01]  /*83e0*/  LDL.LU R27, [R1+0x1068] ;  /* 0x00106800011b7983 */ /* 0x001ee20000300800 */
[----:B------:R-:W-:Y:S01]  /*83f0*/  ISETP.GT.AND P4, PT, R0, 0x16, PT ;  /* 0x000000160000780c */ /* 0x000fe20003f84270 */
[----:B------:R-:W-:Y:S01]  /*8400*/  IMAD.MOV.U32 R13, RZ, RZ, c[0x0][0x188] ;  /* 0x00006200ff0d7624 */ /* 0x000fe200078e00ff */
[----:B------:R-:W-:-:S03]  /*8410*/  PRMT R23, RZ, 0x7610, R23 ;  /* 0x00007610ff177816 */ /* 0x000fc60000000017 */
[----:B------:R-:W-:Y:S01]  /*8420*/  IMAD R13, R13, 0x16, RZ ;  /* 0x000000160d0d7824 */ /* 0x000fe200078e02ff */
[C---:B------:R-:W-:Y:S01]  /*8430*/  ISETP.GT.AND P1, PT, R0.reuse, 0x17, PT ;  /* 0x000000170000780c */ /* 0x040fe20003f24270 */
[----:B------:R-:W-:Y:S02]  /*8440*/  IMAD.MOV.U32 R4, RZ, RZ, c[0x0][0x188] ;  /* 0x00006200ff047624 */ /* 0x000fe400078e00ff */
[----:B------:R-:W-:Y:S01]  /*8450*/  IMAD.WIDE R12, R13, 0x2, R2 ;  /* 0x000000020d0c7825 */ /* 0x000fe200078e0202 */
[----:B------:R-:W-:-:S03]  /*8460*/  ISETP.GT.AND P3, PT, R0, 0x19, PT ;  /* 0x000000190000780c */ /* 0x000fc60003f64270 */
[----:B------:R-:W-:Y:S01]  /*8470*/  IMAD R4, R4, 0x17, RZ ;  /* 0x0000001704047824 */ /* 0x000fe200078e02ff */
[----:B------:R-:W3:Y:S01]  /*8480*/  @P4 LDG.E.U16 R23, [R12.64] ;  /* 0x000000040c174981 */ /* 0x000ee2000c1e1500 */
[----:B------:R-:W-:Y:S01]  /*8490*/  IMAD.MOV.U32 R9, RZ, RZ, c[0x0][0x188] ;  /* 0x00006200ff097624 */ /* 0x000fe200078e00ff */
[----:B------:R-:W-:Y:S01]  /*84a0*/  ISETP.GT.AND P4, PT, R0, 0x1a, PT ;  /* 0x0000001a0000780c */ /* 0x000fe20003f84270 */
[----:B------:R-:W-:Y:S02]  /*84b0*/  IMAD.MOV.U32 R11, RZ, RZ, c[0x0][0x188] ;  /* 0x00006200ff0b7624 */ /* 0x000fe400078e00ff */
[----:B------:R-:W-:Y:S01]  /*84c0*/  IMAD.WIDE R4, R4, 0x2, R2 ;  /* 0x0000000204047825 */ /* 0x000fe200078e0202 */
[----:B----4-:R-:W-:-:S03]  /*84d0*/  PRMT R19, RZ, 0x7610, R19 ;  /* 0x00007610ff137816 */ /* 0x010fc60000000013 */
[----:B------:R-:W-:Y:S02]  /*84e0*/  IMAD R9, R9, 0x19, RZ ;  /* 0x0000001909097824 */ /* 0x000fe400078e02ff */
[----:B------:R-:W-:Y:S02]  /*84f0*/  IMAD R11, R11, 0x1a, RZ ;  /* 0x0000001a0b0b7824 */ /* 0x000fe400078e02ff */
[--C-:B------:R-:W-:Y:S01]  /*8500*/  IMAD.WIDE R8, R9, 0x2, R2.reuse ;  /* 0x0000000209087825 */ /* 0x100fe200078e0202 */
[----:B------:R-:W4:Y:S03]  /*8510*/  @P1 LDG.E.U16 R19, [R4.64] ;  /* 0x0000000404131981 */ /* 0x000f26000c1e1500 */
[----:B------:R-:W-:Y:S01]  /*8520*/  IMAD.WIDE R10, R11, 0x2, R2 ;  /* 0x000000020b0a7825 */ /* 0x000fe200078e0202 */
[----:B--2---:R-:W-:-:S06]  /*8530*/  PRMT R26, RZ, 0x7610, R26 ;  /* 0x00007610ff1a7816 */ /* 0x004fcc000000001a */
[----:B------:R-:W2:Y:S01]  /*8540*/  @P3 LDG.E.U16 R26, [R8.64] ;  /* 0x00000004081a3981 */ /* 0x000ea2000c1e1500 */
[----:B---3--:R-:W-:-:S06]  /*8550*/  PRMT R27, RZ, 0x7610, R27 ;  /* 0x00007610ff1b7816 */ /* 0x008fcc000000001b */
[----:B------:R-:W3:Y:S04]  /*8560*/  @P4 LDG.E.U16 R27, [R10.64] ;  /* 0x000000040a1b4981 */ /* 0x000ee8000c1e1500 */
[----:B------:R0:W-:Y:S04]  /*8570*/  STL [R1+0x134], R23 ;  /* 0x0001341701007387 */ /* 0x0001e80000100800 */
[----:B0-----:R-:W3:Y:S04]  /*8580*/  LDL.LU R23, [R1+0x1064] ;  /* 0x0010640001177983 */ /* 0x001ee80000300800 */
[----:B----4-:R0:W-:Y:S04]  /*8590*/  STL [R1+0x180], R19 ;  /* 0x0001801301007387 */ /* 0x0101e80000100800 */
[----:B0-----:R-:W4:Y:S04]  /*85a0*/  LDL.LU R19, [R1+0x1060] ;  /* 0x0010600001137983 */ /* 0x001f280000300800 */
[----:B--2---:R-:W-:Y:S04]  /*85b0*/  STL [R1+0xfdc], R26 ;  /* 0x000fdc1a01007387 */ /* 0x004fe80000100800 */
[----:B---3--:R0:W-:Y:S04]  /*85c0*/  STL [R1+0x4], R27 ;  /* 0x0000041b01007387 */ /* 0x0081e80000100800 */
[----:B0-----:R-:W2:Y:S01]  /*85d0*/  LDL.LU R27, [R1+0x105c] ;  /* 0x00105c00011b7983 */ /* 0x001ea20000300800 */
[----:B------:R-:W-:Y:S01]  /*85e0*/  ISETP.GT.AND P2, PT, R0, 0x18, PT ;  /* 0x000000180000780c */ /* 0x000fe20003f44270 */
[----:B------:R-:W-:Y:S01]  /*85f0*/  IMAD.MOV.U32 R7, RZ, RZ, c[0x0][0x188] ;  /* 0x00006200ff077624 */ /* 0x000fe200078e00ff */
[----:B------:R-:W-:-:S03]  /*8600*/  PRMT R18, RZ, 0x7610, R18 ;  /* 0x00007610ff127816 */ /* 0x000fc60000000012 */
[----:B------:R-:W-:Y:S01]  /*8610*/  IMAD R7, R7, 0x18, RZ ;  /* 0x0000001807077824 */ /* 0x000fe200078e02ff */
[----:B------:R-:W-:Y:S01]  /*8620*/  ISETP.GT.AND P1, PT, R0, 0x1b, PT ;  /* 0x0000001b0000780c */ /* 0x000fe20003f24270 */
[----:B------:R-:W-:Y:S02]  /*8630*/  IMAD.MOV.U32 R5, RZ, RZ, c[0x0][0x188] ;  /* 0x00006200ff057624 */ /* 0x000fe400078e00ff */
[----:B------:R-:W-:Y:S01]  /*8640*/  IMAD.WIDE R6, R7, 0x2, R2 ;  /* 0x0000000207067825 */ /* 0x000fe200078e0202 */
[----:B------:R-:W-:-:S03]  /*8650*/  PRMT R14, RZ, 0x7610, R14 ;  /* 0x00007610ff0e7816 */ /* 0x000fc6000000000e */
[----:B------:R-:W-:Y:S01]  /*8660*/  IMAD R5, R5, 0x1b, RZ ;  /* 0x0000001b05057824 */ /* 0x000fe200078e02ff */
[----:B------:R0:W3:Y:S01]  /*8670*/  @P2 LDG.E.U16 R18, [R6.64] ;  /* 0x0000000406122981 */ /* 0x0000e2000c1e1500 */
[C---:B------:R-:W-:Y:S02]  /*8680*/  ISETP.GT.AND P2, PT, R0.reuse, 0x1c, PT ;  /* 0x0000001c0000780c */ /* 0x040fe40003f44270 */
[----:B------:R-:W-:Y:S01]  /*8690*/  IMAD.WIDE R4, R5, 0x2, R2 ;  /* 0x0000000205047825 */ /* 0x000fe200078e0202 */
[----:B------:R-:W-:-:S03]  /*86a0*/  ISETP.GT.AND P3, PT, R0, 0x1d, PT ;  /* 0x0000001d0000780c */ /* 0x000fc60003f64270 */
[----:B------:R-:W-:Y:S01]  /*86b0*/  IMAD.MOV.U32 R9, RZ, RZ, c[0x0][0x188] ;  /* 0x00006200ff097624 */ /* 0x000fe200078e00ff */
[----:B------:R-:W3:Y:S01]  /*86c0*/  @P1 LDG.E.U16 R14, [R4.64] ;  /* 0x00000004040e1981 */ /* 0x000ee2000c1e1500 */
[----:B0-----:R-:W-:Y:S01]  /*86d0*/  IMAD.MOV.U32 R7, RZ, RZ, c[0x0][0x188] ;  /* 0x00006200ff077624 */ /* 0x001fe200078e00ff */
[----:B------:R-:W-:-:S03]  /*86e0*/  ISETP.GT.AND P4, PT, R0, 0x1e, PT ;  /* 0x0000001e0000780c */ /* 0x000fc60003f84270 */
[----:B------:R-:W-:Y:S01]  /*86f0*/  IMAD R7, R7, 0x1c, RZ ;  /* 0x0000001c07077824 */ /* 0x000fe200078e02ff */
[----:B----4-:R-:W-:Y:S01]  /*8700*/  PRMT R19, RZ, 0x7610, R19 ;  /* 0x00007610ff137816 */ /* 0x010fe20000000013 */
[----:B------:R-:W-:Y:S02]  /*8710*/  IMAD.MOV.U32 R11, RZ, RZ, c[0x0][0x188] ;  /* 0x00006200ff0b7624 */ /* 0x000fe400078e00ff */
[----:B------:R-:W-:Y:S01]  /*8720*/  IMAD.WIDE R6, R7, 0x2, R2 ;  /* 0x0000000207067825 */ /* 0x000fe200078e0202 */
[----:B------:R-:W-:-:S03]  /*8730*/  PRMT R23, RZ, 0x7610, R23 ;  /* 0x00007610ff177816 */ /* 0x000fc60000000017 */
[----:B------:R-:W-:Y:S01]  /*8740*/  IMAD R9, R9, 0x1d, RZ ;  /* 0x0000001d09097824 */ /* 0x000fe200078e02ff */
[----:B------:R-:W4:Y:S01]  /*8750*/  @P2 LDG.E.U16 R19, [R6.64] ;  /* 0x0000000406132981 */ /* 0x000f22000c1e1500 */
[----:B------:R-:W-:Y:S02]  /*8760*/  IMAD R11, R11, 0x1e, RZ ;  /* 0x0000001e0b0b7824 */ /* 0x000fe400078e02ff */
[----:B------:R-:W-:-:S04]  /*8770*/  IMAD.WIDE R8, R9, 0x2, R2 ;  /* 0x0000000209087825 */ /* 0x000fc800078e0202 */
[----:B------:R-:W-:Y:S01]  /*8780*/  IMAD.WIDE R10, R11, 0x2, R2 ;  /* 0x000000020b0a7825 */ /* 0x000fe200078e0202 */
[----:B------:R-:W4:Y:S01]  /*8790*/  @P3 LDG.E.U16 R23, [R8.64] ;  /* 0x0000000408173981 */ /* 0x000f22000c1e1500 */
[----:B--2---:R-:W-:-:S06]  /*87a0*/  PRMT R27, RZ, 0x7610, R27 ;  /* 0x00007610ff1b7816 */ /* 0x004fcc000000001b */
[----:B------:R-:W2:Y:S04]  /*87b0*/  @P4 LDG.E.U16 R27, [R10.64] ;  /* 0x000000040a1b4981 */ /* 0x000ea8000c1e1500 */
[----:B---3--:R0:W-:Y:S04]  /*87c0*/  STL [R1+0x28], R14 ;  /* 0x0000280e01007387 */ /* 0x0081e80000100800 */
[----:B0-----:R-:W3:Y:S04]  /*87d0*/  LDL.LU R14, [R1+0x1058] ;  /* 0x00105800010e7983 */ /* 0x001ee80000300800 */
[----:B----4-:R0:W-:Y:S04]  /*87e0*/  STL [R1+0xd4], R19 ;  /* 0x0000d41301007387 */ /* 0x0101e80000100800 */
[----:B0-----:R-:W4:Y:S04]  /*87f0*/  LDL.LU R19, [R1+0x1054] ;  /* 0x0010540001137983 */ /* 0x001f280000300800 */
[----:B------:R0:W-:Y:S04]  /*8800*/  STL [R1+0xec], R23 ;  /* 0x0000ec1701007387 */ /* 0x0001e80000100800 */
[----:B0-----:R-:W4:Y:S04]  /*8810*/  LDL.LU R23, [R1+0x1050] ;  /* 0x0010500001177983 */ /* 0x001f280000300800 */
[----:B--2---:R0:W-:Y:S04]  /*8820*/  STL [R1+0x11c], R27 ;  /* 0x00011c1b01007387 */ /* 0x0041e80000100800 */
[----:B0-----:R-:W2:Y:S01]  /*8830*/  LDL.LU R27, [R1+0x104c] ;  /* 0x00104c00011b7983 */ /* 0x001ea20000300800 */
[C---:B------:R-:W-:Y:S01]  /*8840*/  ISETP.GT.AND P1, PT, R0.reuse, 0x1f, PT ;  /* 0x0000001f0000780c */ /* 0x040fe20003f24270 */
[----:B------:R-:W-:Y:S01]  /*8850*/  IMAD.MOV.U32 R5, RZ, RZ, c[0x0][0x188] ;  /* 0x00006200ff057624 */ /* 0x000fe200078e00ff */
[----:B------:R-:W-:-:S03]  /*8860*/  ISETP.GT.AND P0, PT, R0, RZ, PT ;  /* 0x000000ff0000720c */ /* 0x000fc60003f04270 */
[----:B------:R-:W-:Y:S01]  /*8870*/  IMAD R5, R5, 0x1f, RZ ;  /* 0x0000001f05057824 */ /* 0x000fe200078e02ff */
[C---:B------:R-:W-:Y:S01]  /*8880*/  ISETP.GT.AND P2, PT, R0.reuse, 0x20, PT ;  /* 0x000000200000780c */ /* 0x040fe20003f44270 */
[----:B------:R-:W-:Y:S02]  /*8890*/  IMAD.MOV.U32 R4, RZ, RZ, c[0x0][0x188] ;  /* 0x00006200ff047624 */ /* 0x000fe400078e00ff */
[----:B------:R-:W-:Y:S01]  /*88a0*/  IMAD.WIDE R8, R5, 0x2, R2 ;  /* 0x0000000205087825 */ /* 0x000fe200078e0202 */
[----:B------:R-:W-:Y:S02]  /*88b0*/  ISETP.GT.AND P3, PT, R0, 0x21, PT ;  /* 0x000000210000780c */ /* 0x000fe40003f64270 */
[----:B---3--:R-:W-:Y:S01]  /*88c0*/  PRMT R14, RZ, 0x7610, R14 ;  /* 0x00007610ff0e7816 */ /* 0x008fe2000000000e */
[----:B------:R-:W-:Y:S01]  /*88d0*/  IMAD.SHL.U32 R4, R4, 0x20, RZ ;  /* 0x0000002004047824 */ /* 0x000fe200078e00ff */
[----:B------:R-:W-:Y:S01]  /*88e0*/  PRMT R13, RZ, 0x7610, R13 ;  /* 0x00007610ff0d7816 */ /* 0x000fe2000000000d */
[----:B------:R-:W-:Y:S01]  /*88f0*/  IMAD.MOV.U32 R5, RZ, RZ, c[0x0][0x188] ;  /* 0x00006200ff057624 */ /* 0x000fe200078e00ff */
[----:B------:R-:W-:-:S02]  /*8900*/  ISETP.GT.AND P4, PT, R0, 0x22, PT ;  /* 0x000000220000780c */ /* 0x000fc40003f84270 */
[----:B------:R0:W3:Y:S01]  /*8910*/  @P1 LDG.E.U16 R14, [R8.64] ;  /* 0x00000004080e1981 */ /* 0x0000e2000c1e1500 */
[----:B------:R-:W-:-:S03]  /*8920*/  IMAD.WIDE R6, R4, 0x2, R2 ;  /* 0x0000000204067825 */ /* 0x000fc600078e0202 */
[----:B------:R1:W3:Y:S01]  /*8930*/  @P0 LDG.E.U16 R13, [R2.64] ;  /* 0x00000004020d0981 */ /* 0x0002e2000c1e1500 */
[----:B------:R-:W-:Y:S01]  /*8940*/  IMAD R5, R5, 0x21, RZ ;  /* 0x0000002105057824 */ /* 0x000fe200078e02ff */
[----:B----4-:R-:W-:Y:S01]  /*8950*/  PRMT R19, RZ, 0x7610, R19 ;  /* 0x00007610ff137816 */ /* 0x010fe20000000013 */
[----:B0-----:R-:W-:Y:S01]  /*8960*/  IMAD.MOV.U32 R9, RZ, RZ, c[0x0][0x188] ;  /* 0x00006200ff097624 */ /* 0x001fe200078e00ff */
[----:B------:R-:W-:-:S03]  /*8970*/  ISETP.GT.AND P0, PT, R0, 0x23, PT ;  /* 0x000000230000780c */ /* 0x000fc60003f04270 */
[----:B------:R-:W-:Y:S01]  /*8980*/  IMAD R9, R9, 0x22, RZ ;  /* 0x0000002209097824 */ /* 0x000fe200078e02ff */
[----:B------:R0:W4:Y:S01]  /*8990*/  @P2 LDG.E.U16 R19, [R6.64] ;  /* 0x0000000406132981 */ /* 0x000122000c1e1500 */
[----:B------:R-:W-:-:S04]  /*89a0*/  IMAD.WIDE R4, R5, 0x2, R2 ;  /* 0x0000000205047825 */ /* 0x000fc800078e0202 */
[----:B------:R-:W-:Y:S01]  /*89b0*/  IMAD.WIDE R8, R9, 0x2, R2 ;  /* 0x0000000209087825 */ /* 0x000fe200078e0202 */
[----:B------:R-:W-:-:S03]  /*89c0*/  PRMT R23, RZ, 0x7610, R23 ;  /* 0x00007610ff177816 */ /* 0x000fc60000000017 */
[----:B0-----:R-:W-:Y:S01]  /*89d0*/  IMAD.MOV.U32 R6, RZ, RZ, c[0x0][0x188] ;  /* 0x00006200ff067624 */ /* 0x001fe200078e00ff */
[----:B------:R-:W-:-:S03]  /*89e0*/  PRMT R7, RZ, 0x7610, R7 ;  /* 0x00007610ff077816 */ /* 0x000fc60000000007 */
[----:B------:R-:W-:Y:S01]  /*89f0*/  IMAD R6, R6, 0x23, RZ ;  /* 0x0000002306067824 */ /* 0x000fe200078e02ff */
[----:B------:R0:W4:Y:S03]  /*8a00*/  @P3 LDG.E.U16 R23, [R4.64] ;  /* 0x0000000404173981 */ /* 0x000126000c1e1500 */
[----:B0-----:R-:W-:-:S05]  /*8a10*/  IMAD.WIDE R4, R6, 0x2, R2 ;  /* 0x0000000206047825 */ /* 0x001fca00078e0202 */
[----:B------:R-:W4:Y:S01]  /*8a20*/  @P0 LDG.E.U16 R7, [R4.64] ;  /* 0x0000000404070981 */ /* 0x000f22000c1e1500 */
[----:B--2---:R-:W-:-:S06]  /*8a30*/  PRMT R27, RZ, 0x7610, R27 ;  /* 0x00007610ff1b7816 */ /* 0x004fcc000000001b */
[----:B------:R0:W2:Y:S01]  /*8a40*/  @P4 LDG.E.U16 R27, [R8.64] ;  /* 0x00000004081b4981 */ /* 0x0000a2000c1e1500 */
[----:B------:R-:W-:-:S03]  /*8a50*/  ISETP.GT.AND P1, PT, R0, 0x24, PT ;  /* 0x000000240000780c */ /* 0x000fc60003f24270 */
[----:B---3--:R3:W-:Y:S04]  /*8a60*/  STL [R1+0x130], R14 ;  /* 0x0001300e01007387 */ /* 0x0087e80000100800 */
[----:B---3--:R-:W3:Y:S01]  /*8a70*/  LDL.LU R14, [R1+0x1048] ;  /* 0x00104800010e7983 */ /* 0x008ee20000300800 */
[----:B------:R-:W-:-:S03]  /*8a80*/  PRMT R21, RZ, 0x7610, R21 ;  /* 0x00007610ff157816 */ /* 0x000fc60000000015 */
[----:B----4-:R-:W-:Y:S01]  /*8a90*/  STL [R1+0xfd8], R23 ;  /* 0x000fd81701007387 */ /* 0x010fe20000100800 */
[C---:B------:R-:W-:Y:S01]  /*8aa0*/  ISETP.GT.AND P2, PT, R0.reuse, 0x25, PT ;  /* 0x000000250000780c */ /* 0x040fe20003f44270 */
[----:B------:R-:W-:Y:S01]  /*8ab0*/  IMAD.MOV.U32 R6, RZ, RZ, c[0x0][0x188] ;  /* 0x00006200ff067624 */ /* 0x000fe200078e00ff */
[----:B------:R-:W-:Y:S01]  /*8ac0*/  ISETP.GT.AND P3, PT, R0, 0x26, PT ;  /* 0x000000260000780c */ /* 0x000fe20003f64270 */
[----:B0-----:R-:W-:Y:S02]  /*8ad0*/  IMAD.MOV.U32 R9, RZ, RZ, c[0x0][0x188] ;  /* 0x00006200ff097624 */ /* 0x001fe400078e00ff */
[----:B------:R-:W-:Y:S01]  /*8ae0*/  IMAD R6, R6, 0x25, RZ ;  /* 0x0000002506067824 */ /* 0x000fe200078e02ff */
[----:B------:R-:W-:Y:S01]  /*8af0*/  PRMT R20, RZ, 0x7610, R20 ;  /* 0x00007610ff147816 */ /* 0x000fe20000000014 */
[----:B------:R-:W-:Y:S01]  /*8b00*/  IMAD R9, R9, 0x26, RZ ;  /* 0x0000002609097824 */ /* 0x000fe200078e02ff */
[----:B------:R-:W-:-:S03]  /*8b10*/  PRMT R29, RZ, 0x7610, R29 ;  /* 0x00007610ff1d7816 */ /* 0x000fc6000000001d */
[----:B------:R-:W-:-:S05]  /*8b20*/  IMAD.WIDE R8, R9, 0x2, R2 ;  /* 0x0000000209087825 */ /* 0x000fca00078e0202 */
[----:B------:R-:W4:Y:S04]  /*8b30*/  @P3 LDG.E.U16 R29, [R8.64] ;  /* 0x00000004081d3981 */ /* 0x000f28000c1e1500 */
[----:B--2---:R-:W-:Y:S04]  /*8b40*/  STL [R1+0xfbc], R27 ;  /* 0x000fbc1b01007387 */ /* 0x004fe80000100800 */
[----:B------:R-:W-:Y:S04]  /*8b50*/  STL [R1+0xfc0], R27 ;  /* 0x000fc01b01007387 */ /* 0x000fe80000100800 */
[----:B------:R-:W-:Y:S04]  /*8b60*/  STL [R1+0xfc4], R27 ;  /* 0x000fc41b01007387 */ /* 0x000fe80000100800 */
[----:B------:R-:W-:Y:S04]  /*8b70*/  STL [R1+0xfc8], R27 ;  /* 0x000fc81b01007387 */ /* 0x000fe80000100800 */
[----:B------:R-:W-:Y:S04]  /*8b80*/  STL [R1+0xfcc], R27 ;  /* 0x000fcc1b01007387 */ /* 0x000fe80000100800 */
[----:B------:R-:W-:Y:S04]  /*8b90*/  STL [R1+0xfd0], R27 ;  /* 0x000fd01b01007387 */ /* 0x000fe80000100800 */
[----:B------:R-:W-:Y:S04]  /*8ba0*/  STL [R1+0xfd4], R27 ;  /* 0x000fd41b01007387 */ /* 0x000fe80000100800 */
[----:B------:R0:W-:Y:S02]  /*8bb0*/  STL [R1+0xc], R7 ;  /* 0x00000c0701007387 */ /* 0x0001e40000100800 */
[----:B0-----:R-:W-:-:S04]  /*8bc0*/  IMAD.MOV.U32 R7, RZ, RZ, c[0x0][0x188] ;  /* 0x00006200ff077624 */ /* 0x001fc800078e00ff */
[----:B------:R-:W-:-:S04]  /*8bd0*/  IMAD R7, R7, 0x24, RZ ;  /* 0x0000002407077824 */ /* 0x000fc800078e02ff */
[----:B------:R-:W-:-:S05]  /*8be0*/  IMAD.WIDE R4, R7, 0x2, R2 ;  /* 0x0000000207047825 */ /* 0x000fca00078e0202 */
[----:B------:R0:W2:Y:S01]  /*8bf0*/  @P1 LDG.E.U16 R21, [R4.64] ;  /* 0x0000000404151981 */ /* 0x0000a2000c1e1500 */
[----:B------:R-:W-:-:S05]  /*8c00*/  IMAD.WIDE R6, R6, 0x2, R2 ;  /* 0x0000000206067825 */ /* 0x000fca00078e0202 */
[----:B------:R-:W4:Y:S01]  /*8c10*/  @P2 LDG.E.U16 R20, [R6.64] ;  /* 0x0000000406142981 */ /* 0x000f22000c1e1500 */
[----:B------:R-:W-:Y:S01]  /*8c20*/  ISETP.GT.AND P0, PT, R0, 0x27, PT ;  /* 0x000000270000780c */ /* 0x000fe20003f04270 */
[----:B0-----:R-:W-:Y:S01]  /*8c30*/  IMAD.MOV.U32 R5, RZ, RZ, c[0x0][0x188] ;  /* 0x00006200ff057624 */ /* 0x001fe200078e00ff */
[----:B---3--:R-:W-:-:S03]  /*8c40*/  PRMT R14, RZ, 0x7610, R14 ;  /* 0x00007610ff0e7816 */ /* 0x008fc6000000000e */
[----:B------:R-:W-:-:S04]  /*8c50*/  IMAD R5, R5, 0x27, RZ ;  /* 0x0000002705057824 */ /* 0x000fc800078e02ff */
[----:B------:R-:W-:-:S05]  /*8c60*/  IMAD.WIDE R4, R5, 0x2, R2 ;  /* 0x0000000205047825 */ /* 0x000fca00078e0202 */
[----:B------:R-:W3:Y:S04]  /*8c70*/  @P0 LDG.E.U16 R14, [R4.64] ;  /* 0x00000004040e0981 */ /* 0x000ee8000c1e1500 */
[----:B--2---:R0:W-:Y:S04]  /*8c80*/  STL [R1+0xa0], R21 ;  /* 0x0000a01501007387 */ /* 0x0041e80000100800 */
[----:B0-----:R-:W2:Y:S04]  /*8c90*/  LDL.LU R21, [R1+0x1044] ;  /* 0x0010440001157983 */ /* 0x001ea80000300800 */
[----:B----4-:R0:W-:Y:S04]  /*8ca0*/  STL [R1+0xe0], R20 ;  /* 0x0000e01401007387 */ /* 0x0101e80000100800 */
[----:B0-----:R-:W4:Y:S04]  /*8cb0*/  LDL.LU R20, [R1+0x1040] ;  /* 0x0010400001147983 */ /* 0x001f280000300800 */
[----:B------:R0:W-:Y:S04]  /*8cc0*/  STL [R1+0xf8], R29 ;  /* 0x0000f81d01007387 */ /* 0x0001e80000100800 */
[----:B0-----:R-:W4:Y:S01]  /*8cd0*/  LDL.LU R29, [R1+0x103c] ;  /* 0x00103c00011d7983 */ /* 0x001f220000300800 */
[----:B------:R-:W-:Y:S01]  /*8ce0*/  ISETP.GT.AND P4, PT, R0, 0x28, PT ;  /* 0x000000280000780c */ /* 0x000fe20003f84270 */
[----:B------:R-:W-:-:S02]  /*8cf0*/  IMAD.MOV.U32 R7, RZ, RZ, c[0x0][0x188] ;  /* 0x00006200ff077624 */ /* 0x000fc400078e00ff */
[----:B---3--:R0:W-:Y:S02]  /*8d00*/  STL [R1+0x114], R14 ;  /* 0x0001140e01007387 */ /* 0x0081e40000100800 */
[----:B------:R-:W-:Y:S01]  /*8d10*/  IMAD R7, R7, 0x28, RZ ;  /* 0x0000002807077824 */ /* 0x000fe200078e02ff */
[----:B------:R-:W-:Y:S01]  /*8d20*/  PRMT R12, RZ, 0x7610, R12 ;  /* 0x00007610ff0c7816 */ /* 0x000fe2000000000c */
[----:B------:R-:W-:Y:S01]  /*8d30*/  IMAD.MOV.U32 R5, RZ, RZ, c[0x0][0x188] ;  /* 0x00006200ff057624 */ /* 0x000fe200078e00ff */
[----:B------:R-:W-:Y:S01]  /*8d40*/  ISETP.GT.AND P1, PT, R0, 0x29, PT ;  /* 0x000000290000780c */ /* 0x000fe20003f24270 */
[----:B------:R-:W-:-:S04]  /*8d50*/  IMAD.WIDE R6, R7, 0x2, R2 ;  /* 0x0000000207067825 */ /* 0x000fc800078e0202 */
[----:B0-----:R-:W-:Y:S01]  /*8d60*/  IMAD.MOV.U32 R14, RZ, RZ, c[0x0][0x188] ;  /* 0x00006200ff0e7624 */ /* 0x001fe200078e00ff */
[----:B------:R0:W3:Y:S03]  /*8d70*/  @P4 LDG.E.U16 R12, [R6.64] ;  /* 0x00000004060c4981 */ /* 0x0000e6000c1e1500 */
[----:B------:R-:W-:Y:S02]  /*8d80*/  IMAD R14, R14, 0x2a, RZ ;  /* 0x0000002a0e0e7824 */ /* 0x000fe400078e02ff */
[----:B------:R-:W-:Y:S01]  /*8d90*/  IMAD R5, R5, 0x29, RZ ;  /* 0x0000002905057824 */ /* 0x000fe200078e02ff */
[----:B------:R-:W-:Y:S01]  /*8da0*/  ISETP.GT.AND P0, PT, R0, 0x30, PT ;  /* 0x000000300000780c */ /* 0x000fe20003f04270 */
[----:B0-----:R-:W-:-:S04]  /*8db0*/  IMAD.WIDE R6, R14, 0x2, R2 ;  /* 0x000000020e067825 */ /* 0x001fc800078e0202 */
[----:B------:R-:W-:Y:S02]  /*8dc0*/  IMAD.MOV.U32 R14, RZ, RZ, c[0x0][0x188] ;  /* 0x00006200ff0e7624 */ /* 0x000fe400078e00ff */
[----:B------:R-:W-:-:S04]  /*8dd0*/  IMAD.WIDE R4, R5, 0x2, R2 ;  /* 0x0000000205047825 */ /* 0x000fc800078e0202 */
[----:B------:R-:W-:Y:S01]  /*8de0*/  IMAD R14, R14, 0x30, RZ ;  /* 0x000000300e0e7824 */ /* 0x000fe200078e02ff */
[----:B------:R-:W-:Y:S02]  /*8df0*/  PRMT R11, RZ, 0x7610, R11 ;  /* 0x00007610ff0b7816 */ /* 0x000fe4000000000b */
[----:B------:R-:W-:Y:S02]  /*8e00*/  ISETP.GT.AND P2, PT, R0, 0x2a, PT ;  /* 0x0000002a0000780c */ /* 0x000fe40003f44270 */
[----:B------:R-:W-:Y:S02]  /*8e10*/  PRMT R10, RZ, 0x7610, R10 ;  /* 0x00007610ff0a7816 */ /* 0x000fe4000000000a */
[----:B------:R-:W-:Y:S02]  /*8e20*/  PRMT R15, RZ, 0x7610, R15 ;  /* 0x00007610ff0f7816 */ /* 0x000fe4000000000f */
[----:B--2---:R-:W-:-:S06]  /*8e30*/  PRMT R21, RZ, 0x7610, R21 ;  /* 0x00007610ff157816 */ /* 0x004fcc0000000015 */
[----:B------:R0:W2:Y:S01]  /*8e40*/  @P1 LDG.E.U16 R21, [R4.64] ;  /* 0x0000000404151981 */ /* 0x0000a2000c1e1500 */
[----:B------:R-:W-:Y:S01]  /*8e50*/  ISETP.GT.AND P1, PT, R0, 0x38, PT ;  /* 0x000000380000780c */ /* 0x000fe20003f24270 */
[----:B0-----:R-:W-:-:S04]  /*8e60*/  IMAD.WIDE R4, R14, 0x2, R2 ;  /* 0x000000020e047825 */ /* 0x001fc800078e0202 */
[----:B------:R-:W-:Y:S01]  /*8e70*/  IMAD.MOV.U32 R14, RZ, RZ, c[0x0][0x188] ;  /* 0x00006200ff0e7624 */ /* 0x000fe200078e00ff */
[----:B------:R0:W2:Y:S03]  /*8e80*/  @P0 LDG.E.U16 R11, [R4.64] ;  /* 0x00000004040b0981 */ /* 0x0000a6000c1e1500 */
[----:B------:R-:W-:Y:S01]  /*8e90*/  IMAD R14, R14, 0x38, RZ ;  /* 0x000000380e0e7824 */ /* 0x000fe200078e02ff */
[----:B------:R-:W-:-:S03]  /*8ea0*/  ISETP.GT.AND P0, PT, R0, 0x2b, PT ;  /* 0x0000002b0000780c */ /* 0x000fc60003f04270 */
[----:B0-----:R-:W-:-:S04]  /*8eb0*/  IMAD.WIDE R4, R14, 0x2, R2 ;  /* 0x000000020e047825 */ /* 0x001fc800078e0202 */
[----:B------:R-:W-:Y:S01]  /*8ec0*/  IMAD.MOV.U32 R14, RZ, RZ, c[0x0][0x188] ;  /* 0x00006200ff0e7624 */ /* 0x000fe200078e00ff */
[----:B------:R0:W2:Y:S03]  /*8ed0*/  @P1 LDG.E.U16 R10, [R4.64] ;  /* 0x00000004040a1981 */ /* 0x0000a6000c1e1500 */
[----:B------:R-:W-:Y:S01]  /*8ee0*/  IMAD R14, R14, 0x2b, RZ ;  /* 0x0000002b0e0e7824 */ /* 0x000fe200078e02ff */
[----:B----4-:R-:W-:Y:S02]  /*8ef0*/  PRMT R20, RZ, 0x7610, R20 ;  /* 0x00007610ff147816 */ /* 0x010fe40000000014 */
[----:B------:R-:W-:Y:S02]  /*8f00*/  ISETP.GT.AND P1, PT, R0, 0x2c, PT ;  /* 0x0000002c0000780c */ /* 0x000fe40003f24270 */
[----:B------:R-:W-:Y:S01]  /*8f10*/  PRMT R29, RZ, 0x7610, R29 ;  /* 0x00007610ff1d7816 */ /* 0x000fe2000000001d */
[----:B0-----:R-:W-:Y:S01]  /*8f20*/  IMAD.WIDE R4, R14, 0x2, R2 ;  /* 0x000000020e047825 */ /* 0x001fe200078e0202 */
[----:B------:R-:W4:Y:S03]  /*8f30*/  @P2 LDG.E.U16 R20, [R6.64] ;  /* 0x0000000406142981 */ /* 0x000f26000c1e1500 */
[----:B------:R-:W-:Y:S01]  /*8f40*/  IMAD.MOV.U32 R14, RZ, RZ, c[0x0][0x188] ;  /* 0x00006200ff0e7624 */ /* 0x000fe200078e00ff */
[----:B------:R0:W2:Y:S03]  /*8f50*/  @P0 LDG.E.U16 R29, [R4.64] ;  /* 0x00000004041d0981 */ /* 0x0000a6000c1e1500 */
[----:B------:R-:W-:-:S04]  /*8f60*/  IMAD R14, R14, 0x2c, RZ ;  /* 0x0000002c0e0e7824 */ /* 0x000fc800078e02ff */
[----:B0-----:R-:W-:-:S05]  /*8f70*/  IMAD.WIDE R4, R14, 0x2, R2 ;  /* 0x000000020e047825 */ /* 0x001fca00078e0202 */
[----:B------:R-:W3:Y:S04]  /*8f80*/  @P1 LDG.E.U16 R15, [R4.64] ;  /* 0x00000004040f1981 */ /* 0x000ee8000c1e1500 */
[----:B----4-:R-:W-:Y:S04]  /*8f90*/  STL [R1+0xfb8], R20 ;  /* 0x000fb81401007387 */ /* 0x010fe80000100800 */
[----:B--2---:R-:W-:Y:S04]  /*8fa0*/  STL [R1+0xf98], R29 ;  /* 0x000f981d01007387 */ /* 0x004fe80000100800 */
[----:B------:R-:W-:Y:S04]  /*8fb0*/  STL [R1+0xf9c], R29 ;  /* 0x000f9c1d01007387 */ /* 0x000fe80000100800 */
[----:B------:R-:W-:Y:S04]  /*8fc0*/  STL [R1+0xfa0], R29 ;  /* 0x000fa01d01007387 */ /* 0x000fe80000100800 */
[----:B------:R-:W-:Y:S04]  /*8fd0*/  STL [R1+0xfa4], R29 ;  /* 0x000fa41d01007387 */ /* 0x000fe80000100800 */
[----:B------:R-:W-:Y:S04]  /*8fe0*/  STL [R1+0xfa8], R29 ;  /* 0x000fa81d01007387 */ /* 0x000fe80000100800 */
[----:B------:R-:W-:Y:S04]  /*8ff0*/  STL [R1+0xfac], R29 ;  /* 0x000fac1d01007387 */ /* 0x000fe80000100800 */
[----:B------:R-:W-:Y:S04]  /*9000*/  STL [R1+0xfb0], R29 ;  /* 0x000fb01d01007387 */ /* 0x000fe80000100800 */
[----:B---3--:R0:W-:Y:S04]  /*9010*/  STL [R1+0x80], R15 ;  /* 0x0000800f01007387 */ /* 0x0081e80000100800 */
[----:B0-----:R-:W2:Y:S01]  /*9020*/  LDL.LU R15, [R1+0x1038] ;  /* 0x00103800010f7983 */ /* 0x001ea20000300800 */
[----:B------:R-:W-:Y:S01]  /*9030*/  ISETP.GT.AND P0, PT, R0, 0x2d, PT ;  /* 0x0000002d0000780c */ /* 0x000fe20003f04270 */
[----:B------:R-:W-:-:S04]  /*9040*/  IMAD.MOV.U32 R14, RZ, RZ, c[0x0][0x188] ;  /* 0x00006200ff0e7624 */ /* 0x000fc800078e00ff */
[----:B------:R-:W-:-:S04]  /*9050*/  IMAD R14, R14, 0x2d, RZ ;  /* 0x0000002d0e0e7824 */ /* 0x000fc800078e02ff */
[----:B------:R-:W-:Y:S01]  /*9060*/  IMAD.WIDE R4, R14, 0x2, R2 ;  /* 0x000000020e047825 */ /* 0x000fe200078e0202 */
[----:B--2---:R-:W-:-:S06]  /*9070*/  PRMT R15, RZ, 0x7610, R15 ;  /* 0x00007610ff0f7816 */ /* 0x004fcc000000000f */
[----:B------:R0:W2:Y:S01]  /*9080*/  @P0 LDG.E.U16 R15, [R4.64] ;  /* 0x00000004040f0981 */ /* 0x0000a2000c1e1500 */
[----:B------:R-:W-:Y:S01]  /*9090*/  IMAD.MOV.U32 R14, RZ, RZ, c[0x0][0x188] ;  /* 0x00006200ff0e7624 */ /* 0x000fe200078e00ff */
[----:B------:R-:W-:-:S03]  /*90a0*/  ISETP.GT.AND P1, PT, R0, 0x2e, PT ;  /* 0x0000002e0000780c */ /* 0x000fc60003f24270 */
[----:B------:R-:W-:Y:S01]  /*90b0*/  IMAD R14, R14, 0x2e, RZ ;  /* 0x0000002e0e0e7824 */ /* 0x000fe200078e02ff */
[----:B------:R-:W-:-:S03]  /*90c0*/  PRMT R29, RZ, 0x7610, R29 ;  /* 0x00007610ff1d7816 */ /* 0x000fc6000000001d */
[----:B0-----:R-:W-:Y:S01]  /*90d0*/  IMAD.WIDE R4, R14, 0x2, R2 ;  /* 0x000000020e047825 */ /* 0x001fe200078e0202 */
[----:B--2---:R0:W-:Y:S03]  /*90e0*/  STL [R1+0xc0], R15 ;  /* 0x0000c00f01007387 */ /* 0x0041e60000100800 */
[----:B------:R-:W-:Y:S01]  /*90f0*/  IMAD.MOV.U32 R14, RZ, RZ, c[0x0][0x188] ;  /* 0x00006200ff0e7624 */ /* 0x000fe200078e00ff */
[----:B------:R-:W-:Y:S01]  /*9100*/  ISETP.GT.AND P0, PT, R0, 0x2f, PT ;  /* 0x0000002f0000780c */ /* 0x000fe20003f04270 */
[----:B------:R2:W3:Y:S04]  /*9110*/  @P1 LDG.E.U16 R29, [R4.64] ;  /* 0x00000004041d1981 */ /* 0x0004e8000c1e1500 */
[----:B0-----:R-:W4:Y:S01]  /*9120*/  LDL.LU R15, [R1+0x1034] ;  /* 0x00103400010f7983 */ /* 0x001f220000300800 */
[----:B------:R-:W-:-:S04]  /*9130*/  IMAD R14, R14, 0x2f, RZ ;  /* 0x0000002f0e0e7824 */ /* 0x000fc800078e02ff */
[----:B--2---:R-:W-:Y:S01]  /*9140*/  IMAD.WIDE R4, R14, 0x2, R2 ;  /* 0x000000020e047825 */ /* 0x004fe200078e0202 */
[----:B------:R-:W-:-:S03]  /*9150*/  ISETP.GT.AND P1, PT, R0, 0x31, PT ;  /* 0x000000310000780c */ /* 0x000fc60003f24270 */
[----:B------:R-:W-:-:S04]  /*9160*/  IMAD.MOV.U32 R14, RZ, RZ, c[0x0][0x188] ;  /* 0x00006200ff0e7624 */ /* 0x000fc800078e00ff */
[----:B------:R-:W-:Y:S01]  /*9170*/  IMAD R14, R14, 0x31, RZ ;  /* 0x000000310e0e7824 */ /* 0x000fe200078e02ff */
[----:B------:R-:W-:Y:S02]  /*9180*/  PRMT R9, RZ, 0x7610, R9 ;  /* 0x00007610ff097816 */ /* 0x000fe40000000009 */
[----:B------:R-:W-:Y:S02]  /*9190*/  PRMT R7, RZ, 0x7610, R7 ;  /* 0x00007610ff077816 */ /* 0x000fe40000000007 */
[----:B----4-:R-:W-:-:S06]  /*91a0*/  PRMT R15, RZ, 0x7610, R15 ;  /* 0x00007610ff0f7816 */ /* 0x010fcc000000000f */
[----:B------:R0:W2:Y:S01]  /*91b0*/  @P0 LDG.E.U16 R15, [R4.64] ;  /* 0x00000004040f0981 */ /* 0x0000a2000c1e1500 */
[----:B------:R-:W-:Y:S01]  /*91c0*/  ISETP.GT.AND P0, PT, R0, 0x32, PT ;  /* 0x000000320000780c */ /* 0x000fe20003f04270 */
[----:B0-----:R-:W-:-:S04]  /*91d0*/  IMAD.WIDE R4, R14, 0x2, R2 ;  /* 0x000000020e047825 */ /* 0x001fc800078e0202 */
[----:B------:R-:W-:Y:S01]  /*91e0*/  IMAD.MOV.U32 R14, RZ, RZ, c[0x0][0x188] ;  /* 0x00006200ff0e7624 */ /* 0x000fe200078e00ff */
[----:B------:R0:W4:Y:S03]  /*91f0*/  @P1 LDG.E.U16 R9, [R4.64] ;  /* 0x0000000404091981 */ /* 0x000126000c1e1500 */
[----:B------:R-:W-:-:S04]  /*9200*/  IMAD R14, R14, 0x32, RZ ;  /* 0x000000320e0e7824 */ /* 0x000fc800078e02ff */
[----:B0-----:R-:W-:-:S05]  /*9210*/  IMAD.WIDE R4, R14, 0x2, R2 ;  /* 0x000000020e047825 */ /* 0x001fca00078e0202 */
[----:B------:R0:W2:Y:S01]  /*9220*/  @P0 LDG.E.U16 R7, [R4.64] ;  /* 0x0000000404070981 */ /* 0x0000a2000c1e1500 */
[C---:B------:R-:W-:Y:S01]  /*9230*/  ISETP.GT.AND P1, PT, R0.reuse, 0x33, PT ;  /* 0x000000330000780c */ /* 0x040fe20003f24270 */
[----:B------:R-:W-:Y:S01]  /*9240*/  IMAD.MOV.U32 R14, RZ, RZ, c[0x0][0x188] ;  /* 0x00006200ff0e7624 */ /* 0x000fe200078e00ff */
[----:B------:R-:W-:-:S03]  /*9250*/  ISETP.GT.AND P0, PT, R0, 0x34, PT ;  /* 0x000000340000780c */ /* 0x000fc60003f04270 */
[----:B------:R-:W-:Y:S01]  /*9260*/  IMAD R14, R14, 0x33, RZ ;  /* 0x000000330e0e7824 */ /* 0x000fe200078e02ff */
[----:B0-----:R-:W-:Y:S02]  /*9270*/  PRMT R5, RZ, 0x7610, R5 ;  /* 0x00007610ff057816 */ /* 0x001fe40000000005 */
[----:B------:R-:W-:Y:S01]  /*9280*/  PRMT R28, RZ, 0x7610, R28 ;  /* 0x00007610ff1c7816 */ /* 0x000fe2000000001c */
[----:B--2---:R-:W-:Y:S04]  /*9290*/  STL [R1+0xfb4], R7 ;  /* 0x000fb40701007387 */ /* 0x004fe80000100800 */
[----:B------:R0:W-:Y:S04]  /*92a0*/  STL [R1+0xf0], R15 ;  /* 0x0000f00f01007387 */ /* 0x0001e80000100800 */
[----:B---3--:R2:W-:Y:S01]  /*92b0*/  STL [R1+0xe4], R29 ;  /* 0x0000e41d01007387 */ /* 0x0085e20000100800 */
[----:B0-----:R-:W-:-:S04]  /*92c0*/  IMAD.WIDE R14, R14, 0x2, R2 ;  /* 0x000000020e0e7825 */ /* 0x001fc800078e0202 */
[----:B--2---:R-:W-:Y:S01]  /*92d0*/  IMAD.MOV.U32 R29, RZ, RZ, c[0x0][0x188] ;  /* 0x00006200ff1d7624 */ /* 0x004fe200078e00ff */
[----:B------:R0:W2:Y:S03]  /*92e0*/  @P1 LDG.E.U16 R5, [R14.64] ;  /* 0x000000040e051981 */ /* 0x0000a6000c1e1500 */
[----:B------:R-:W-:-:S04]  /*92f0*/  IMAD R29, R29, 0x34, RZ ;  /* 0x000000341d1d7824 */ /* 0x000fc800078e02ff */
[----:B0-----:R-:W-:-:S05]  /*9300*/  IMAD.WIDE R14, R29, 0x2, R2 ;  /* 0x000000021d0e7825 */ /* 0x001fca00078e0202 */
[----:B------:R-:W3:Y:S04]  /*9310*/  @P0 LDG.E.U16 R28, [R14.64] ;  /* 0x000000040e1c0981 */ /* 0x000ee8000c1e1500 */
[----:B--2---:R-:W-:Y:S04]  /*9320*/  STL [R1+0xf94], R5 ;  /* 0x000f940501007387 */ /* 0x004fe80000100800 */
[----:B---3--:R0:W-:Y:S04]  /*9330*/  STL [R1], R28 ;  /* 0x0000001c01007387 */ /* 0x0081e80000100800 */
[----:B0-----:R-:W2:Y:S01]  /*9340*/  LDL.LU R28, [R1+0x1030] ;  /* 0x00103000011c7983 */ /* 0x001ea20000300800 */
[----:B------:R-:W-:Y:S01]  /*9350*/  ISETP.GT.AND P1, PT, R0, 0x35, PT ;  /* 0x000000350000780c */ /* 0x000fe20003f24270 */
[----:B------:R-:W-:-:S04]  /*9360*/  IMAD.MOV.U32 R29, RZ, RZ, c[0x0][0x188] ;  /* 0x00006200ff1d7624 */ /* 0x000fc800078e00ff */
[----:B------:R-:W-:-:S04]  /*9370*/  IMAD R29, R29, 0x35, RZ ;  /* 0x000000351d1d7824 */ /* 0x000fc800078e02ff */
[----:B------:R-:W-:Y:S01]  /*9380*/  IMAD.WIDE R14, R29, 0x2, R2 ;  /* 0x000000021d0e7825 */ /* 0x000fe200078e0202 */
[----:B--2---:R-:W-:-:S06]  /*9390*/  PRMT R28, RZ, 0x7610, R28 ;  /* 0x00007610ff1c7816 */ /* 0x004fcc000000001c */
[----:B------:R-:W2:Y:S01]  /*93a0*/  @P1 LDG.E.U16 R28, [R14.64] ;  /* 0x000000040e1c1981 */ /* 0x000ea2000c1e1500 */
[----:B------:R-:W-:Y:S01]  /*93b0*/  ISETP.GT.AND P0, PT, R0, 0x36, PT ;  /* 0x000000360000780c */ /* 0x000fe20003f04270 */
[----:B------:R-:W-:Y:S02]  /*93c0*/  IMAD.MOV.U32 R29, RZ, RZ, c[0x0][0x188] ;  /* 0x00006200ff1d7624 */ /* 0x000fe400078e00ff */
[----:B--2---:R0:W-:Y:S04]  /*93d0*/  STL [R1+0x94], R28 ;  /* 0x0000941c01007387 */ /* 0x0041e80000100800 */
[----:B0-----:R-:W2:Y:S01]  /*93e0*/  LDL.LU R28, [R1+0x102c] ;  /* 0x00102c00011c7983 */ /* 0x001ea20000300800 */
[----:B------:R-:W-:-:S04]  /*93f0*/  IMAD R29, R29, 0x36, RZ ;  /* 0x000000361d1d7824 */ /* 0x000fc800078e02ff */
[----:B------:R-:W-:Y:S01]  /*9400*/  IMAD.WIDE R14, R29, 0x2, R2 ;  /* 0x000000021d0e7825 */ /* 0x000fe200078e0202 */
[----:B--2---:R-:W-:-:S06]  /*9410*/  PRMT R28, RZ, 0x7610, R28 ;  /* 0x00007610ff1c7816 */ /* 0x004fcc000000001c */
[----:B------:R-:W2:Y:S01]  /*9420*/  @P0 LDG.E.U16 R28, [R14.64] ;  /* 0x000000040e1c0981 */ /* 0x000ea2000c1e1500 */
[----:B------:R-:W-:Y:S01]  /*9430*/  IMAD.MOV.U32 R29, RZ, RZ, c[0x0][0x188] ;  /* 0x00006200ff1d7624 */ /* 0x000fe200078e00ff */
[----:B------:R-:W-:-:S03]  /*9440*/  ISETP.GT.AND P1, PT, R0, 0x39, PT ;  /* 0x000000390000780c */ /* 0x000fc60003f24270 */
[----:B------:R-:W-:Y:S01]  /*9450*/  IMAD R29, R29, 0x39, RZ ;  /* 0x000000391d1d7824 */ /* 0x000fe200078e02ff */
[----:B------:R-:W-:Y:S01]  /*9460*/  ISETP.GT.AND P0, PT, R0, 0x37, PT ;  /* 0x000000370000780c */ /* 0x000fe20003f04270 */
[----:B--2---:R0:W-:Y:S04]  /*9470*/  STL [R1+0xd8], R28 ;  /* 0x0000d81c01007387 */ /* 0x0041e80000100800 */
[----:B0-----:R-:W2:Y:S01]  /*9480*/  LDL.LU R28, [R1+0x1028] ;  /* 0x00102800011c7983 */ /* 0x001ea20000300800 */
[----:B------:R-:W-:Y:S01]  /*9490*/  IMAD.WIDE R14, R29, 0x2, R2 ;  /* 0x000000021d0e7825 */ /* 0x000fe200078e0202 */
[----:B------:R-:W-:-:S03]  /*94a0*/  PRMT R8, RZ, 0x7610, R8 ;  /* 0x00007610ff087816 */ /* 0x000fc60000000008 */
[----:B------:R-:W-:-:S03]  /*94b0*/  IMAD.MOV.U32 R29, RZ, RZ, c[0x0][0x188] ;  /* 0x00006200ff1d7624 */ /* 0x000fc600078e00ff */
[----:B------:R0:W3:Y:S01]  /*94c0*/  @P1 LDG.E.U16 R8, [R14.64] ;  /* 0x000000040e081981 */ /* 0x0000e2000c1e1500 */
[----:B------:R-:W-:-:S04]  /*94d0*/  IMAD R29, R29, 0x37, RZ ;  /* 0x000000371d1d7824 */ /* 0x000fc800078e02ff */
[----:B0-----:R-:W-:Y:S01]  /*94e0*/  IMAD.WIDE R14, R29, 0x2, R2 ;  /* 0x000000021d0e7825 */ /* 0x001fe200078e0202 */
[----:B--2---:R-:W-:-:S06]  /*94f0*/  PRMT R28, RZ, 0x7610, R28 ;  /* 0x00007610ff1c7816 */ /* 0x004fcc000000001c */
[----:B------:R0:W2:Y:S01]  /*9500*/  @P0 LDG.E.U16 R28, [R14.64] ;  /* 0x000000040e1c0981 */ /* 0x0000a2000c1e1500 */
[----:B------:R-:W-:Y:S01]  /*9510*/  IMAD.MOV.U32 R29, RZ, RZ, c[0x0][0x188] ;  /* 0x00006200ff1d7624 */ /* 0x000fe200078e00ff */
[----:B------:R-:W-:-:S03]  /*9520*/  ISETP.GT.AND P1, PT, R0, 0x3a, PT ;  /* 0x0000003a0000780c */ /* 0x000fc60003f24270 */
[----:B------:R-:W-:Y:S01]  /*9530*/  IMAD R29, R29, 0x3a, RZ ;  /* 0x0000003a1d1d7824 */ /* 0x000fe200078e02ff */
[----:B------:R-:W-:-:S03]  /*9540*/  PRMT R6, RZ, 0x7610, R6 ;  /* 0x00007610ff067816 */ /* 0x000fc60000000006 */
[----:B0-----:R-:W-:Y:S01]  /*9550*/  IMAD.WIDE R14, R29, 0x2, R2 ;  /* 0x000000021d0e7825 */ /* 0x001fe200078e0202 */
[----:B------:R-:W-:-:S03]  /*9560*/  ISETP.GT.AND P0, PT, R0, 0x3b, PT ;  /* 0x0000003b0000780c */ /* 0x000fc60003f04270 */
[----:B------:R-:W-:Y:S02]  /*9570*/  IMAD.MOV.U32 R29, RZ, RZ, c[0x0][0x188] ;  /* 0x00006200ff1d7624 */ /* 0x000fe400078e00ff */
[----:B------:R0:W3:Y:S04]  /*9580*/  @P1 LDG.E.U16 R6, [R14.64] ;  /* 0x000000040e061981 */ /* 0x0000e8000c1e1500 */
[----:B--2---:R2:W-:Y:S04]  /*9590*/  STL [R1+0xdc], R28 ;  /* 0x0000dc1c01007387 */ /* 0x0045e80000100800 */
[----:B--2---:R-:W2:Y:S01]  /*95a0*/  LDL.LU R28, [R1+0x1024] ;  /* 0x00102400011c7983 */ /* 0x004ea20000300800 */
[----:B------:R-:W-:Y:S01]  /*95b0*/  IMAD R29, R29, 0x3b, RZ ;  /* 0x0000003b1d1d7824 */ /* 0x000fe200078e02ff */
[----:B------:R-:W-:-:S03]  /*95c0*/  ISETP.GT.AND P1, PT, R0, 0x3c, PT ;  /* 0x0000003c0000780c */ /* 0x000fc60003f24270 */
[----:B0-----:R-:W-:Y:S01]  /*95d0*/  IMAD.WIDE R14, R29, 0x2, R2 ;  /* 0x000000021d0e7825 */ /* 0x001fe200078e0202 */
[----:B------:R-:W-:-:S03]  /*95e0*/  PRMT R4, RZ, 0x7610, R4 ;  /* 0x00007610ff047816 */ /* 0x000fc60000000004 */
[----:B------:R-:W-:-:S03]  /*95f0*/  IMAD.MOV.U32 R29, RZ, RZ, c[0x0][0x188] ;  /* 0x00006200ff1d7624 */ /* 0x000fc600078e00ff */
[----:B------:R0:W3:Y:S01]  /*9600*/  @P0 LDG.E.U16 R4, [R14.64] ;  /* 0x000000040e040981 */ /* 0x0000e2000c1e1500 */
[----:B------:R-:W-:-:S04]  /*9610*/  IMAD R29, R29, 0x3c, RZ ;  /* 0x0000003c1d1d7824 */ /* 0x000fc800078e02ff */
[----:B0-----:R-:W-:Y:S01]  /*9620*/  IMAD.WIDE R14, R29, 0x2, R2 ;  /* 0x000000021d0e7825 */ /* 0x001fe200078e0202 */
[----:B--2---:R-:W-:-:S06]  /*9630*/  PRMT R28, RZ, 0x7610, R28 ;  /* 0x00007610ff1c7816 */ /* 0x004fcc000000001c */
[----:B------:R0:W2:Y:S01]  /*9640*/  @P1 LDG.E.U16 R28, [R14.64] ;  /* 0x000000040e1c1981 */ /* 0x0000a2000c1e1500 */
[----:B------:R-:W-:-:S03]  /*9650*/  ISETP.GT.AND P0, PT, R0, 0x3d, PT ;  /* 0x0000003d0000780c */ /* 0x000fc60003f04270 */
[----:B---3--:R-:W-:Y:S01]  /*9660*/  STL [R1+0xf90], R4 ;  /* 0x000f900401007387 */ /* 0x008fe20000100800 */
[----:B0-----:R-:W-:-:S03]  /*9670*/  IMAD.MOV.U32 R15, RZ, RZ, c[0x0][0x188] ;  /* 0x00006200ff0f7624 */ /* 0x001fc600078e00ff */
[----:B------:R-:W3:Y:S01]  /*9680*/  LDL R29, [R1+0x418] ;  /* 0x00041800011d7983 */ /* 0x000ee20000100800 */
[----:B------:R-:W-:-:S04]  /*9690*/  IMAD R15, R15, 0x3d, RZ ;  /* 0x0000003d0f0f7824 */ /* 0x000fc800078e02ff */
[----:B------:R-:W-:Y:S01]  /*96a0*/  IMAD.WIDE R14, R15, 0x2, R2 ;  /* 0x000000020f0e7825 */ /* 0x000fe200078e0202 */
[----:B--2---:R0:W-:Y:S02]  /*96b0*/  STL [R1+0xf84], R28 ;  /* 0x000f841c01007387 */ /* 0x0041e40000100800 */
[----:B0-----:R-:W-:-:S06]  /*96c0*/  PRMT R28, RZ, 0x7610, R28 ;  /* 0x00007610ff1c7816 */ /* 0x001fcc000000001c */
[----:B------:R0:W2:Y:S01]  /*96d0*/  @P0 LDG.E.U16 R28, [R14.64] ;  /* 0x000000040e1c0981 */ /* 0x0000a2000c1e1500 */
[----:B------:R-:W-:Y:S02]  /*96e0*/  ISETP.GT.AND P1, PT, R0, 0x3e, PT ;  /* 0x0000003e0000780c */ /* 0x000fe40003f24270 */
[----:B------:R-:W-:Y:S01]  /*96f0*/  PRMT R25, RZ, 0x7610, R25 ;  /* 0x00007610ff197816 */ /* 0x000fe20000000019 */
[----:B0-----:R-:W-:-:S04]  /*9700*/  IMAD.MOV.U32 R15, RZ, RZ, c[0x0][0x188] ;  /* 0x00006200ff0f7624 */ /* 0x001fc800078e00ff */
[----:B------:R-:W-:Y:S01]  /*9710*/  IMAD R15, R15, 0x3e, RZ ;  /* 0x0000003e0f0f7824 */ /* 0x000fe200078e02ff */
[----:B------:R-:W-:-:S03]  /*9720*/  ISETP.GT.AND P0, PT, R0, 0x3f, PT ;  /* 0x0000003f0000780c */ /* 0x000fc60003f04270 */
[----:B------:R-:W-:Y:S01]  /*9730*/  IMAD.WIDE R14, R15, 0x2, R2 ;  /* 0x000000020f0e7825 */ /* 0x000fe200078e0202 */
[----:B------:R-:W-:-:S04]  /*9740*/  PRMT R24, RZ, 0x7610, R24 ;  /* 0x00007610ff187816 */ /* 0x000fc80000000018 */
[----:B------:R0:W3:Y:S04]  /*9750*/  @P1 LDG.E.U16 R25, [R14.64] ;  /* 0x000000040e191981 */ /* 0x0000e8000c1e1500 */
[----:B--2---:R2:W-:Y:S02]  /*9760*/  STL [R1+0x7c], R28 ;  /* 0x00007c1c01007387 */ /* 0x0045e40000100800 */
[----:B--2---:R-:W-:-:S04]  /*9770*/  IMAD.MOV.U32 R28, RZ, RZ, c[0x0][0x188] ;  /* 0x00006200ff1c7624 */ /* 0x004fc800078e00ff */
[----:B------:R-:W-:-:S04]  /*9780*/  IMAD R28, R28, 0x3f, RZ ;  /* 0x0000003f1c1c7824 */ /* 0x000fc800078e02ff */
[----:B0-----:R-:W-:-:S05]  /*9790*/  IMAD.WIDE R14, R28, 0x2, R2 ;  /* 0x000000021c0e7825 */ /* 0x001fca00078e0202 */
[----:B------:R0:W2:Y:S04]  /*97a0*/  @P0 LDG.E.U16 R24, [R14.64] ;  /* 0x000000040e180981 */ /* 0x0000a8000c1e1500 */
[----:B---3--:R3:W-:Y:S04]  /*97b0*/  STL [R1+0xac], R25 ;  /* 0x0000ac1901007387 */ /* 0x0087e80000100800 */
[----:B---3--:R-:W3:Y:S04]  /*97c0*/  LDL.LU R25, [R1+0x1020] ;  /* 0x0010200001197983 */ /* 0x008ee80000300800 */
[----:B------:R-:W3:Y:S04]  /*97d0*/  LDL R28, [R1+0x56c] ;  /* 0x00056c00011c7983 */ /* 0x000ee80000100800 */
[----:B------:R1:W-:Y:S04]  /*97e0*/  STL [R1+0x60c], R2 ;  /* 0x00060c0201007387 */ /* 0x0003e80000100800 */
[----:B-1----:R-:W3:Y:S04]  /*97f0*/  LDL R2, [R1+0x4d8] ;  /* 0x0004d80001027983 */ /* 0x002ee80000100800 */
[----:B------:R-:W-:Y:S04]  /*9800*/  STL [R1+0x608], R3 ;  /* 0x0006080301007387 */ /* 0x000fe80000100800 */
[----:B0-----:R-:W0:Y:S01]  /*9810*/  S2R R15, SR_TID.X ;  /* 0x00000000000f7919 */ /* 0x001e220000002100 */
[----:B------:R-:W-:-:S03]  /*9820*/  PRMT R16, RZ, 0x7610, R16 ;  /* 0x00007610ff107816 */ /* 0x000fc60000000010 */
[----:B------:R-:W-:Y:S06]  /*9830*/  BAR.SYNC.DEFER_BLOCKING 0x0 ;  /* 0x0000000000007b1d */ /* 0x000fec0000010000 */
[----:B--2---:R1:W-:Y:S04]  /*9840*/  STL [R1+0xd0], R24 ;  /* 0x0000d01801007387 */ /* 0x0043e80000100800 */
[----:B-1----:R-:W2:Y:S01]  /*9850*/  LDL.LU R24, [R1+0x101c] ;  /* 0x00101c0001187983 */ /* 0x002ea20000300800 */
[----:B0-----:R-:W-:-:S04]  /*9860*/  LOP3.LUT R15, R15, 0x3f, RZ, 0xc0, !PT ;  /* 0x0000003f0f0f7812 */ /* 0x001fc800078ec0ff */
[----:B------:R-:W-:Y:S02]  /*9870*/  ISETP.GE.AND P0, PT, R15, R0, PT ;  /* 0x000000000f00720c */ /* 0x000fe40003f06270 */
[----:B---3--:R-:W-:-:S05]  /*9880*/  IADD3 R14, P1, R2, R25, RZ ;  /* 0x00000019020e7210 */ /* 0x008fca0007f3e0ff */
[----:B--2---:R-:W-:-:S06]  /*9890*/  IMAD.X R15, R29, 0x1, R24, P1 ;  /* 0x000000011d0f7824 */ /* 0x004fcc00008e0618 */
[----:B------:R-:W2:Y:S04]  /*98a0*/  @!P0 LDG.E.U16 R16, [R14.64] ;  /* 0x000000040e108981 */ /* 0x000ea8000c1e1500 */
[----:B------:R0:W-:Y:S04]  /*98b0*/  STL [R1+0x5e4], R0 ;  /* 0x0005e40001007387 */ /* 0x0001e80000100800 */
[----:B0-----:R-:W3:Y:S04]  /*98c0*/  LDL.LU R0, [R1+0x5ac] ;  /* 0x0005ac0001007983 */ /* 0x001ee80000300800 */
[----:B------:R-:W4:Y:S04]  /*98d0*/  LDL R29, [R1+0x5a4] ;  /* 0x0005a400011d7983 */ /* 0x000f280000100800 */
[----:B------:R-:W4:Y:S04]  /*98e0*/  LDL R2, [R1+0x554] ;  /* 0x0005540001027983 */ /* 0x000f280000100800 */
[----:B--2---:R0:W-:Y:S04]  /*98f0*/  STL [R1+0xcc], R16 ;  /* 0x0000cc1001007387 */ /* 0x0041e80000100800 */
[----:B0-----:R-:W2:Y:S01]  /*9900*/  LDL.LU R16, [R1+0x1018] ;  /* 0x0010180001107983 */ /* 0x001ea20000300800 */
[----:B---3--:R-:W-:-:S05]  /*9910*/  IADD3 R14, P1, R0, R25, RZ ;  /* 0x00000019000e7210 */ /* 0x008fca0007f3e0ff */
[----:B------:R-:W-:Y:S01]  /*9920*/  IMAD.X R15, R28, 0x1, R24, P1 ;  /* 0x000000011c0f7824 */ /* 0x000fe200008e0618 */
[----:B--2---:R-:W-:-:S06]  /*9930*/  PRMT R16, RZ, 0x7610, R16 ;  /* 0x00007610ff107816 */ /* 0x004fcc0000000010 */
[----:B------:R-:W2:Y:S04]  /*9940*/  @!P0 LDG.E.U16 R16, [R14.64] ;  /* 0x000000040e108981 */ /* 0x000ea8000c1e1500 */
[----:B------:R-:W-:Y:S04]  /*9950*/  STL [R1+0x610], R0 ;  /* 0x0006100001007387 */ /* 0x000fe80000100800 */
[----:B------:R0:W-:Y:S04]  /*9960*/  STL [R1+0xf8c], R0 ;  /* 0x000f8c0001007387 */ /* 0x0001e80000100800 */
[----:B------:R-:W3:Y:S04]  /*9970*/  LDL R28, [R1+0x4a8] ;  /* 0x0004a800011c7983 */ /* 0x000ee80000100800 */
[----:B0-----:R-:W3:Y:S04]  /*9980*/  LDL R0, [R1+0x4b4] ;  /* 0x0004b40001007983 */ /* 0x001ee80000100800 */
[----:B--2---:R0:W-:Y:S04]  /*9990*/  STL [R1+0xc8], R16 ;  /* 0x0000c81001007387 */ /* 0x0041e80000100800 */
[----:B0-----:R-:W2:Y:S04]  /*99a0*/  LDL.LU R16, [R1+0x1014] ;  /* 0x0010140001107983 */ /* 0x001ea80000300800 */
[----:B------:R-:W2:Y:S02]  /*99b0*/  LDL R15, [R1+0x4c8] ;  /* 0x0004c800010f7983 */ /* 0x000ea40000100800 */
[----:B--2---:R-:W-:-:S02]  /*99c0*/  IADD3 R14, P1, R15, R25, RZ ;  /* 0x000000190f0e7210 */ /* 0x004fc40007f3e0ff */
[----:B------:R-:W2:Y:S01]  /*99d0*/  LDL R15, [R1+0x414] ;  /* 0x00041400010f7983 */ /* 0x000ea20000100800 */
[----:B------:R-:W-:Y:S02]  /*99e0*/  PRMT R16, RZ, 0x7610, R16 ;  /* 0x00007610ff107816 */ /* 0x000fe40000000010 */
[----:B--2---:R-:W-:-:S05]  /*99f0*/  IMAD.X R15, R15, 0x1, R24, P1 ;  /* 0x000000010f0f7824 */ /* 0x004fca00008e0618 */
[----:B------:R-:W2:Y:S04]  /*9a00*/  @!P0 LDG.E.U16 R16, [R14.64] ;  /* 0x000000040e108981 */ /* 0x000ea8000c1e1500 */
[----:B--2---:R0:W-:Y:S04]  /*9a10*/  STL [R1+0xc4], R16 ;  /* 0x0000c41001007387 */ /* 0x0041e80000100800 */
[----:B0-----:R-:W2:Y:S01]  /*9a20*/  LDL.LU R16, [R1+0x1010] ;  /* 0x0010100001107983 */ /* 0x001ea20000300800 */
[----:B----4-:R-:W-:-:S05]  /*9a30*/  IADD3 R14, P1, R29, R25, RZ ;  /* 0x000000191d0e7210 */ /* 0x010fca0007f3e0ff */
[----:B------:R-:W-:Y:S02]  /*9a40*/  IMAD.X R15, R2, 0x1, R24, P1 ;  /* 0x00000001020f7824 */ /* 0x000fe400008e0618 */
[----:B------:R-:W4:Y:S01]  /*9a50*/  LDL R2, [R1+0x534] ;  /* 0x0005340001027983 */ /* 0x000f220000100800 */
[----:B--2---:R-:W-:-:S06]  /*9a60*/  PRMT R16, RZ, 0x7610, R16 ;  /* 0x00007610ff107816 */ /* 0x004fcc0000000010 */
[----:B------:R-:W2:Y:S04]  /*9a70*/  @!P0 LDG.E.U16 R16, [R14.64] ;  /* 0x000000040e108981 */ /* 0x000ea8000c1e1500 */
[----:B--2---:R0:W-:Y:S04]  /*9a80*/  STL [R1+0xa8], R16 ;  /* 0x0000a81001007387 */ /* 0x0041e80000100800 */
[----:B0-----:R-:W2:Y:S04]  /*9a90*/  LDL.LU R16, [R1+0x100c] ;  /* 0x00100c0001107983 */ /* 0x001ea80000300800 */
[----:B------:R-:W3:Y:S01]  /*9aa0*/  LDL R15, [R1+0x548] ;  /* 0x00054800010f7983 */ /* 0x000ee20000100800 */
[----:B--2---:R-:W-:-:S02]  /*9ab0*/  PRMT R16, RZ, 0x7610, R16 ;  /* 0x00007610ff107816 */ /* 0x004fc40000000010 */
[----:B---3--:R-:W-:-:S05]  /*9ac0*/  IADD3 R14, P1, R15, R25, RZ ;  /* 0x000000190f0e7210 */ /* 0x008fca0007f3e0ff */
[----:B------:R-:W-:-:S05]  /*9ad0*/  IMAD.X R15, R0, 0x1, R24, P1 ;  /* 0x00000001000f7824 */ /* 0x000fca00008e0618 */
[----:B------:R-:W2:Y:S04]  /*9ae0*/  @!P0 LDG.E.U16 R16, [R14.64] ;  /* 0x000000040e108981 */ /* 0x000ea8000c1e1500 */
[----:B--2---:R0:W-:Y:S04]  /*9af0*/  STL [R1+0xa4], R16 ;  /* 0x0000a41001007387 */ /* 0x0041e80000100800 */
[----:B0-----:R-:W2:Y:S04]  /*9b00*/  LDL.LU R16, [R1+0x1008] ;  /* 0x0010080001107983 */ /* 0x001ea80000300800 */
[----:B------:R-:W3:Y:S01]  /*9b10*/  LDL R15, [R1+0x404] ;  /* 0x00040400010f7983 */ /* 0x000ee20000100800 */
[----:B------:R-:W-:-:S02]  /*9b20*/  IADD3 R14, P1, R28, R25, RZ ;  /* 0x000000191c0e7210 */ /* 0x000fc40007f3e0ff */
[----:B--2---:R-:W-:-:S03]  /*9b30*/  PRMT R16, RZ, 0x7610, R16 ;  /* 0x00007610ff107816 */ /* 0x004fc60000000010 */
[----:B---3--:R-:W-:-:S05]  /*9b40*/  IMAD.X R15, R15, 0x1, R24, P1 ;  /* 0x000000010f0f7824 */ /* 0x008fca00008e0618 */
[----:B------:R-:W2:Y:S04]  /*9b50*/  @!P0 LDG.E.U16 R16, [R14.64] ;  /* 0x000000040e108981 */ /* 0x000ea8000c1e1500 */
[----:B--2---:R0:W-:Y:S04]  /*9b60*/  STL [R1+0x9c], R16 ;  /* 0x00009c1001007387 */ /* 0x0041e80000100800 */
[----:B0-----:R-:W2:Y:S04]  /*9b70*/  LDL.LU R16, [R1+0x1004] ;  /* 0x0010040001107983 */ /* 0x001ea80000300800 */
[----:B------:R-:W3:Y:S04]  /*9b80*/  LDL R15, [R1+0x594] ;  /* 0x00059400010f7983 */ /* 0x000ee80000100800 */
[----:B------:R-:W0:Y:S01]  /*9b90*/  S2R R29, SR_TID.X ;  /* 0x00000000001d7919 */ /* 0x000e220000002100 */
[----:B--2---:R-:W-:-:S02]  /*9ba0*/  PRMT R16, RZ, 0x7610, R16 ;  /* 0x00007610ff107816 */ /* 0x004fc40000000010 */
[----:B---3--:R-:W-:-:S05]  /*9bb0*/  IADD3 R14, P1, R15, R25, RZ ;  /* 0x000000190f0e7210 */ /* 0x008fca0007f3e0ff */
[----:B----4-:R-:W-:Y:S01]  /*9bc0*/  IMAD.X R15, R2, 0x1, R24, P1 ;  /* 0x00000001020f7824 */ /* 0x010fe200008e0618 */
[----:B0-----:R-:W-:Y:S01]  /*9bd0*/  LOP3.LUT R0, R29, 0x7f, RZ, 0xc0, !PT ;  /* 0x0000007f1d007812 */ /* 0x001fe200078ec0ff */
[----:B------:R-:W2:Y:S04]  /*9be0*/  LDL R2, [R1+0x51c] ;  /* 0x00051c0001027983 */ /* 0x000ea80000100800 */
[----:B------:R-:W3:Y:S01]  /*9bf0*/  @!P0 LDG.E.U16 R16, [R14.64] ;  /* 0x000000040e108981 */ /* 0x000ee2000c1e1500 */
[----:B------:R-:W-:-:S05]  /*9c00*/  IMAD.SHL.U32 R28, R0, 0x2, RZ ;  /* 0x00000002001c7824 */ /* 0x000fca00078e00ff */
[----:B------:R0:W-:Y:S04]  /*9c10*/  STS.U16 [R28], R13 ;  /* 0x0000000d1c007388 */ /* 0x0001e80000000400 */
[----:B0-----:R-:W4:Y:S04]  /*9c20*/  LDL R13, [R1+0x484] ;  /* 0x00048400010d7983 */ /* 0x001f280000100800 */
[----:B---3--:R0:W-:Y:S04]  /*9c30*/  STL [R1+0x98], R16 ;  /* 0x0000981001007387 */ /* 0x0081e80000100800 */
[----:B0-----:R-:W3:Y:S04]  /*9c40*/  LDL.LU R16, [R1+0x1000] ;  /* 0x0010000001107983 */ /* 0x001ee80000300800 */
[----:B------:R-:W2:Y:S04]  /*9c50*/  LDL R15, [R1+0x528] ;  /* 0x00052800010f7983 */ /* 0x000ea80000100800 */
[----:B---3--:R-:W-:Y:S01]  /*9c60*/  STL [R1+0xf88], R16 ;  /* 0x000f881001007387 */ /* 0x008fe20000100800 */
[----:B--2---:R-:W-:-:S03]  /*9c70*/  IADD3 R14, P1, R15, R25, RZ ;  /* 0x000000190f0e7210 */ /* 0x004fc60007f3e0ff */
[----:B------:R-:W2:Y:S01]  /*9c80*/  LDL R15, [R1+0x494] ;  /* 0x00049400010f7983 */ /* 0x000ea20000100800 */
[----:B------:R-:W-:Y:S01]  /*9c90*/  PRMT R17, RZ, 0x7610, R17 ;  /* 0x00007610ff117816 */ /* 0x000fe20000000011 */
[----:B--2---:R-:W-:-:S05]  /*9ca0*/  IMAD.X R15, R15, 0x1, R24, P1 ;  /* 0x000000010f0f7824 */ /* 0x004fca00008e0618 */
[----:B------:R-:W2:Y:S04]  /*9cb0*/  @!P0 LDG.E.U16 R17, [R14.64] ;  /* 0x000000040e118981 */ /* 0x000ea8000c1e1500 */
[----:B--2---:R0:W-:Y:S04]  /*9cc0*/  STL [R1+0x90], R17 ;  /* 0x0000901101007387 */ /* 0x0041e80000100800 */
[----:B0-----:R-:W2:Y:S04]  /*9cd0*/  LDL.LU R17, [R1+0xffc] ;  /* 0x000ffc0001117983 */ /* 0x001ea80000300800 */
[----:B------:R-:W3:Y:S01]  /*9ce0*/  LDL R15, [R1+0x3f0] ;  /* 0x0003f000010f7983 */ /* 0x000ee20000100800 */
[----:B----4-:R-:W-:-:S02]  /*9cf0*/  IADD3 R14, P1, R13, R25, RZ ;  /* 0x000000190d0e7210 */ /* 0x010fc40007f3e0ff */
[----:B------:R-:W-:Y:S01]  /*9d00*/  PRMT R22, RZ, 0x7610, R22 ;  /* 0x00007610ff167816 */ /* 0x000fe20000000016 */
[----:B------:R-:W4:Y:S02]  /*9d10*/  LDL R13, [R1+0x460] ;  /* 0x00046000010d7983 */ /* 0x000f240000100800 */
[----:B---3--:R-:W-:-:S05]  /*9d20*/  IMAD.X R15, R15, 0x1, R24, P1 ;  /* 0x000000010f0f7824 */ /* 0x008fca00008e0618 */
[----:B------:R-:W3:Y:S04]  /*9d30*/  @!P0 LDG.E.U16 R22, [R14.64] ;  /* 0x000000040e168981 */ /* 0x000ee8000c1e1500 */
[----:B---3--:R0:W-:Y:S04]  /*9d40*/  STL [R1+0x8c], R22 ;  /* 0x00008c1601007387 */ /* 0x0081e80000100800 */
[----:B0-----:R-:W3:Y:S04]  /*9d50*/  LDL.LU R22, [R1+0xff8] ;  /* 0x000ff80001167983 */ /* 0x001ee80000300800 */
[----:B------:R-:W2:Y:S01]  /*9d60*/  LDL R15, [R1+0x588] ;  /* 0x00058800010f7983 */ /* 0x000ea20000100800 */
[----:B---3--:R-:W-:-:S02]  /*9d70*/  PRMT R22, RZ, 0x7610, R22 ;  /* 0x00007610ff167816 */ /* 0x008fc40000000016 */
[----:B--2---:R-:W-:-:S05]  /*9d80*/  IADD3 R14, P1, R15, R25, RZ ;  /* 0x000000190f0e7210 */ /* 0x004fca0007f3e0ff */
[----:B------:R-:W-:Y:S02]  /*9d90*/  IMAD.X R15, R2, 0x1, R24, P1 ;  /* 0x00000001020f7824 */ /* 0x000fe400008e0618 */
[----:B------:R-:W2:Y:S04]  /*9da0*/  LDL.LU R2, [R1+0x8] ;  /* 0x0000080001027983 */ /* 0x000ea80000300800 */
[----:B------:R-:W3:Y:S04]  /*9db0*/  @!P0 LDG.E.U16 R22, [R14.64] ;  /* 0x000000040e168981 */ /* 0x000ee8000c1e1500 */
[----:B---3--:R0:W-:Y:S04]  /*9dc0*/  STL [R1+0x88], R22 ;  /* 0x0000881601007387 */ /* 0x0081e80000100800 */
[----:B0-----:R-:W3:Y:S04]  /*9dd0*/  LDL.LU R22, [R1+0xff4] ;  /* 0x000ff40001167983 */ /* 0x001ee80000300800 */
[----:B------:R-:W2:Y:S02]  /*9de0*/  LDL R15, [R1+0x510] ;  /* 0x00051000010f7983 */ /* 0x000ea40000100800 */
[----:B--2---:R-:W-:-:S02]  /*9df0*/  IADD3 R14, P1, R15, R25, RZ ;  /* 0x000000190f0e7210 */ /* 0x004fc40007f3e0ff */
[----:B------:R-:W2:Y:S01]  /*9e00*/  LDL R15, [R1+0x46c] ;  /* 0x00046c00010f7983 */ /* 0x000ea20000100800 */
[----:B---3--:R-:W-:Y:S02]  /*9e10*/  PRMT R22, RZ, 0x7610, R22 ;  /* 0x00007610ff167816 */ /* 0x008fe40000000016 */
[----:B--2---:R-:W-:-:S05]  /*9e20*/  IMAD.X R15, R15, 0x1, R24, P1 ;  /* 0x000000010f0f7824 */ /* 0x004fca00008e0618 */
[----:B------:R-:W2:Y:S04]  /*9e30*/  @!P0 LDG.E.U16 R22, [R14.64] ;  /* 0x000000040e168981 */ /* 0x000ea8000c1e1500 */
[----:B------:R-:W-:Y:S04]  /*9e40*/  STS.U16 [R28+0x800], R16 ;  /* 0x000800101c007388 */ /* 0x000fe80000000400 */
[----:B------:R-:W-:Y:S04]  /*9e50*/  STS.U16 [R28+0x1000], R17 ;  /* 0x001000111c007388 */ /* 0x000fe80000000400 */
[----:B------:R-:W-:Y:S04]  /*9e60*/  STS.U16 [R28+0x1800], R18 ;  /* 0x001800121c007388 */ /* 0x000fe80000000400 */
[----:B------:R-:W-:Y:S04]  /*9e70*/  STS.U16 [R28+0x2000], R19 ;  /* 0x002000131c007388 */ /* 0x000fe80000000400 */
[----:B------:R4:W-:Y:S02]  /*9e80*/  STS.U16 [R28+0x2800], R12 ;  /* 0x0028000c1c007388 */ /* 0x0009e40000000400 */
[----:B----4-:R-:W-:-:S02]  /*9e90*/  IADD3 R12, P1, R13, R25, RZ ;  /* 0x000000190d0c7210 */ /* 0x010fc40007f3e0ff */
[----:B--2---:R0:W-:Y:S04]  /*9ea0*/  STL [R1+0x84], R22 ;  /* 0x0000841601007387 */ /* 0x0041e80000100800 */
[----:B0-----:R-:W2:Y:S04]  /*9eb0*/  LDL.LU R22, [R1+0xff0] ;  /* 0x000ff00001167983 */ /* 0x001ea80000300800 */
[----:B------:R-:W3:Y:S04]  /*9ec0*/  LDL.LU R14, [R1+0x14] ;  /* 0x00001400010e7983 */ /* 0x000ee80000300800 */
[----:B------:R-:W4:Y:S01]  /*9ed0*/  LDL R13, [R1+0x3dc] ;  /* 0x0003dc00010d7983 */ /* 0x000f220000100800 */
[----:B------:R-:W-:Y:S01]  /*9ee0*/  PRMT R15, RZ, 0x7610, R15 ;  /* 0x00007610ff0f7816 */ /* 0x000fe2000000000f */
[----:B----4-:R-:W-:-:S05]  /*9ef0*/  IMAD.X R13, R13, 0x1, R24, P1 ;  /* 0x000000010d0d7824 */ /* 0x010fca00008e0618 */
[----:B------:R0:W4:Y:S04]  /*9f00*/  @!P0 LDG.E.U16 R15, [R12.64] ;  /* 0x000000040c0f8981 */ /* 0x000128000c1e1500 */
[----:B0-----:R-:W2:Y:S04]  /*9f10*/  LDL R13, [R1+0x580] ;  /* 0x00058000010d7983 */ /* 0x001ea80000100800 */
[----:B----4-:R-:W-:Y:S01]  /*9f20*/  STL [R1+0x78], R15 ;  /* 0x0000780f01007387 */ /* 0x010fe20000100800 */
[----:B--2---:R-:W-:-:S03]  /*9f30*/  IADD3 R12, P1, R13, R25, RZ ;  /* 0x000000190d0c7210 */ /* 0x004fc60007f3e0ff */
[----:B------:R-:W2:Y:S01]  /*9f40*/  LDL R13, [R1+0x500] ;  /* 0x00050000010d7983 */ /* 0x000ea20000100800 */
[----:B------:R-:W-:-:S03]  /*9f50*/  PRMT R22, RZ, 0x7610, R22 ;  /* 0x00007610ff167816 */ /* 0x000fc60000000016 */
[----:B------:R0:W-:Y:S04]  /*9f60*/  STS.U16 [R28+0x3000], R11 ;  /* 0x0030000b1c007388 */ /* 0x0001e80000000400 */
[----:B0-----:R-:W4:Y:S01]  /*9f70*/  LDL R11, [R1+0x4f8] ;  /* 0x0004f800010b7983 */ /* 0x001f220000100800 */
[----:B--2---:R-:W-:-:S05]  /*9f80*/  IMAD.X R13, R13, 0x1, R24, P1 ;  /* 0x000000010d0d7824 */ /* 0x004fca00008e0618 */
[----:B------:R0:W2:Y:S02]  /*9f90*/  @!P0 LDG.E.U16 R22, [R12.64] ;  /* 0x000000040c168981 */ /* 0x0000a4000c1e1500 */
[----:B0-----:R-:W-:-:S05]  /*9fa0*/  IMAD.SHL.U32 R13, R0, 0x2, RZ ;  /* 0x00000002000d7824 */ /* 0x001fca00078e00ff */
[----:B------:R4:W-:Y:S02]  /*9fb0*/  STS.U16 [R13+0x3800], R10 ;  /* 0x0038000a0d007388 */ /* 0x0009e40000000400 */
[----:B----4-:R-:W-:Y:S02]  /*9fc0*/  IADD3 R10, P1, R11, R25, RZ ;  /* 0x000000190b0a7210 */ /* 0x010fe40007f3e0ff */
[----:B--2---:R0:W-:Y:S04]  /*9fd0*/  STL [R1+0x74], R22 ;  /* 0x0000741601007387 */ /* 0x0041e80000100800 */
[----:B0-----:R-:W2:Y:S04]  /*9fe0*/  LDL.LU R22, [R1+0xfec] ;  /* 0x000fec0001167983 */ /* 0x001ea80000300800 */
[----:B------:R-:W4:Y:S01]  /*9ff0*/  LDL R11, [R1+0x448] ;  /* 0x00044800010b7983 */ /* 0x000f220000100800 */
[----:B--2---:R-:W-:Y:S01]  /*a000*/  PRMT R22, RZ, 0x7610, R22 ;  /* 0x00007610ff167816 */ /* 0x004fe20000000016 */
[----:B----4-:R-:W-:-:S05]  /*a010*/  IMAD.X R11, R11, 0x1, R24, P1 ;  /* 0x000000010b0b7824 */ /* 0x010fca00008e0618 */
[----:B------:R-:W2:Y:S04]  /*a020*/  @!P0 LDG.E.U16 R22, [R10.64] ;  /* 0x000000040a168981 */ /* 0x000ea8000c1e1500 */
[----:B--2---:R0:W-:Y:S04]  /*a030*/  STL [R1+0x70], R22 ;  /* 0x0000701601007387 */ /* 0x0041e80000100800 */
[----:B0-----:R-:W2:Y:S04]  /*a040*/  LDL.LU R22, [R1+0xfe8] ;  /* 0x000fe80001167983 */ /* 0x001ea80000300800 */
[----:B------:R-:W4:Y:S02]  /*a050*/  LDL R11, [R1+0x438] ;  /* 0x00043800010b7983 */ /* 0x000f240000100800 */
[----:B----4-:R-:W-:-:S02]  /*a060*/  IADD3 R10, P1, R11, R25, RZ ;  /* 0x000000190b0a7210 */ /* 0x010fc40007f3e0ff */
[----:B------:R-:W4:Y:S01]  /*a070*/  LDL R11, [R1+0x3c4] ;  /* 0x0003c400010b7983 */ /* 0x000f220000100800 */
[----:B--2---:R-:W-:-:S03]  /*a080*/  PRMT R22, RZ, 0x7610, R22 ;  /* 0x00007610ff167816 */ /* 0x004fc60000000016 */
[----:B------:R-:W0:Y:S01]  /*a090*/  S2R R15, SR_TID.X ;  /* 0x00000000000f7919 */ /* 0x000e220000002100 */
[----:B----4-:R-:W-:-:S05]  /*a0a0*/  IMAD.X R11, R11, 0x1, R24, P1 ;  /* 0x000000010b0b7824 */ /* 0x010fca00008e0618 */
[----:B------:R-:W2:Y:S01]  /*a0b0*/  @!P0 LDG.E.U16 R22, [R10.64] ;  /* 0x000000040a168981 */ /* 0x000ea2000c1e1500 */
[----:B0-----:R-:W-:-:S05]  /*a0c0*/  LOP3.LUT R15, R15, 0x7f, RZ, 0xc0, !PT ;  /* 0x0000007f0f0f7812 */ /* 0x001fca00078ec0ff */
[----:B------:R-:W-:-:S05]  /*a0d0*/  IMAD.SHL.U32 R15, R15, 0x2, RZ ;  /* 0x000000020f0f7824 */ /* 0x000fca00078e00ff */
[----:B------:R-:W-:-:S05]  /*a0e0*/  LOP3.LUT R15, R15, 0x10, RZ, 0x3c, !PT ;  /* 0x000000100f0f7812 */ /* 0x000fca00078e3cff */
[----:B---3--:R0:W-:Y:S04]  /*a0f0*/  STS.U16 [R15+0x100], R14 ;  /* 0x0001000e0f007388 */ /* 0x0081e80000000400 */
[----:B0-----:R-:W3:Y:S04]  /*a100*/  LDL R14, [R1+0x568] ;  /* 0x00056800010e7983 */ /* 0x001ee80000100800 */
[----:B--2---:R0:W-:Y:S04]  /*a110*/  STL [R1+0x6c], R22 ;  /* 0x00006c1601007387 */ /* 0x0041e80000100800 */
[----:B0-----:R-:W2:Y:S04]  /*a120*/  LDL.LU R22, [R1+0xfe4] ;  /* 0x000fe40001167983 */ /* 0x001ea80000300800 */
[----:B------:R-:W4:Y:S02]  /*a130*/  LDL R11, [R1+0x4e4] ;  /* 0x0004e400010b7983 */ /* 0x000f240000100800 */
[----:B----4-:R-:W-:-:S02]  /*a140*/  IADD3 R10, P1, R11, R25, RZ ;  /* 0x000000190b0a7210 */ /* 0x010fc40007f3e0ff */
[----:B------:R-:W4:Y:S01]  /*a150*/  LDL R11, [R1+0x42c] ;  /* 0x00042c00010b7983 */ /* 0x000f220000100800 */
[----:B--2---:R-:W-:Y:S02]  /*a160*/  PRMT R22, RZ, 0x7610, R22 ;  /* 0x00007610ff167816 */ /* 0x004fe40000000016 */
[----:B----4-:R-:W-:-:S05]  /*a170*/  IMAD.X R11, R11, 0x1, R24, P1 ;  /* 0x000000010b0b7824 */ /* 0x010fca00008e0618 */
[----:B------:R-:W2:Y:S04]  /*a180*/  @!P0 LDG.E.U16 R22, [R10.64] ;  /* 0x000000040a168981 */ /* 0x000ea8000c1e1500 */
[----:B------:R0:W-:Y:S04]  /*a190*/  STS.U16 [R15+0x900], R2 ;  /* 0x000900020f007388 */ /* 0x0001e80000000400 */
[----:B0-----:R-:W4:Y:S04]  /*a1a0*/  LDL R2, [R1+0x5a8] ;  /* 0x0005a80001027983 */ /* 0x001f280000100800 */
        /* <DEDUP_REMOVED lines=9> */
[----:B0-----:R-:W2:Y:S04]  /*a240*/  LDL.LU R26, [R1+0xfdc] ;  /* 0x000fdc00011a7983 */ /* 0x001ea80000300800 */
[----:B------:R-:W2:Y:S01]  /*a250*/  LDL R11, [R1+0x4d4] ;  /* 0x0004d400010b7983 */ /* 0x000ea20000100800 */
[----:B---3--:R-:W-:-:S02]  /*a260*/  IADD3 R10, P1, R14, R25, RZ ;  /* 0x000000190e0a7210 */ /* 0x008fc40007f3e0ff */
[----:B------:R-:W-:Y:S01]  /*a270*/  PRMT R23, RZ, 0x7610, R23 ;  /* 0x00007610ff177816 */ /* 0x000fe20000000017 */
[----:B------:R-:W3:Y:S02]  /*a280*/  LDL R14, [R1+0x408] ;  /* 0x00040800010e7983 */ /* 0x000ee40000100800 */
[----:B--2---:R-:W-:-:S05]  /*a290*/  IMAD.X R11, R11, 0x1, R24, P1 ;  /* 0x000000010b0b7824 */ /* 0x004fca00008e0618 */
[----:B------:R-:W2:Y:S04]  /*a2a0*/  @!P0 LDG.E.U16 R23, [R10.64] ;  /* 0x000000040a178981 */ /* 0x000ea8000c1e1500 */
[----:B--2---:R0:W-:Y:S04]  /*a2b0*/  STL [R1+0x60], R23 ;  /* 0x0000601701007387 */ /* 0x0041e80000100800 */
[----:B0-----:R-:W2:Y:S04]  /*a2c0*/  LDL.LU R23, [R1+0xfd8] ;  /* 0x000fd80001177983 */ /* 0x001ea80000300800 */
[----:B------:R-:W2:Y:S01]  /*a2d0*/  LDL R11, [R1+0x55c] ;  /* 0x00055c00010b7983 */ /* 0x000ea20000100800 */
[----:B----4-:R-:W-:-:S02]  /*a2e0*/  IADD3 R10, P1, R2, R25, RZ ;  /* 0x00000019020a7210 */ /* 0x010fc40007f3e0ff */
[----:B------:R-:W-:Y:S01]  /*a2f0*/  PRMT R27, RZ, 0x7610, R27 ;  /* 0x00007610ff1b7816 */ /* 0x000fe2000000001b */
[----:B------:R-:W4:Y:S02]  /*a300*/  LDL R2, [R1+0x598] ;  /* 0x0005980001027983 */ /* 0x000f240000100800 */
[----:B--2---:R-:W-:-:S05]  /*a310*/  IMAD.X R11, R11, 0x1, R24, P1 ;  /* 0x000000010b0b7824 */ /* 0x004fca00008e0618 */
[----:B------:R-:W2:Y:S04]  /*a320*/  @!P0 LDG.E.U16 R27, [R10.64] ;  /* 0x000000040a1b8981 */ /* 0x000ea8000c1e1500 */
        /* <DEDUP_REMOVED lines=10> */
[----:B------:R-:W2:Y:S04]  /*a3d0*/  LDL R11, [R1+0x4b0] ;  /* 0x0004b000010b7983 */ /* 0x000ea80000100800 */
[----:B------:R-:W-:Y:S04]  /*a3e0*/  STS.U16 [R15+0x1100], R22 ;  /* 0x001100160f007388 */ /* 0x000fe80000000400 */
[----:B------:R-:W-:Y:S04]  /*a3f0*/  STS.U16 [R15+0x1900], R26 ;  /* 0x0019001a0f007388 */ /* 0x000fe80000000400 */
[----:B------:R-:W-:Y:S04]  /*a400*/  STS.U16 [R15+0x2100], R23 ;  /* 0x002100170f007388 */ /* 0x000fe80000000400 */
[----:B------:R-:W-:Y:S04]  /*a410*/  STS.U16 [R15+0x2900], R21 ;  /* 0x002900150f007388 */ /* 0x000fe80000000400 */
[----:B------:R0:W-:Y:S02]  /*a420*/  STS.U16 [R15+0x3100], R9 ;  /* 0x003100090f007388 */ /* 0x0001e40000000400 */
[----:B0-----:R-:W-:-:S02]  /*a430*/  PRMT R9, RZ, 0x7610, R9 ;  /* 0x00007610ff097816 */ /* 0x001fc40000000009 */
[----:B--2---:R-:W-:-:S05]  /*a440*/  IADD3 R10, P1, R11, R25, RZ ;  /* 0x000000190b0a7210 */ /* 0x004fca0007f3e0ff */
[----:B---3--:R-:W-:Y:S02]  /*a450*/  IMAD.X R11, R14, 0x1, R24, P1 ;  /* 0x000000010e0b7824 */ /* 0x008fe400008e0618 */
[----:B------:R-:W2:Y:S04]  /*a460*/  LDL R14, [R1+0x490] ;  /* 0x00049000010e7983 */ /* 0x000ea80000100800 */
[----:B------:R-:W3:Y:S04]  /*a470*/  @!P0 LDG.E.U16 R9, [R10.64] ;  /* 0x000000040a098981 */ /* 0x000ee8000c1e1500 */
[----:B------:R4:W-:Y:S04]  /*a480*/  STS.U16 [R15+0x3900], R8 ;  /* 0x003900080f007388 */ /* 0x0009e80000000400 */
[----:B---3--:R0:W-:Y:S01]  /*a490*/  STL [R1+0x54], R9 ;  /* 0x0000540901007387 */ /* 0x0081e20000100800 */
[----:B----4-:R-:W-:-:S02]  /*a4a0*/  IADD3 R8, P1, R2, R25, RZ ;  /* 0x0000001902087210 */ /* 0x010fc40007f3e0ff */
[----:B------:R-:W-:Y:S01]  /*a4b0*/  PRMT R27, RZ, 0x7610, R27 ;  /* 0x00007610ff1b7816 */ /* 0x000fe2000000001b */
[----:B------:R-:W3:Y:S04]  /*a4c0*/  LDL R15, [R1+0x58c] ;  /* 0x00058c00010f7983 */ /* 0x000ee80000100800 */
[----:B------:R-:W4:Y:S04]  /*a4d0*/  LDL R2, [R1+0x520] ;  /* 0x0005200001027983 */ /* 0x000f280000100800 */
[----:B0-----:R-:W2:Y:S02]  /*a4e0*/  LDL R9, [R1+0x53c] ;  /* 0x00053c0001097983 */ /* 0x001ea40000100800 */
[----:B--2---:R-:W-:-:S05]  /*a4f0*/  IMAD.X R9, R9, 0x1, R24, P1 ;  /* 0x0000000109097824 */ /* 0x004fca00008e0618 */
[----:B------:R-:W2:Y:S01]  /*a500*/  @!P0 LDG.E.U16 R27, [R8.64] ;  /* 0x00000004081b8981 */ /* 0x000ea2000c1e1500 */
[----:B------:R-:W-:-:S05]  /*a510*/  LOP3.LUT R29, R29, 0x7f, RZ, 0xc0, !PT ;  /* 0x0000007f1d1d7812 */ /* 0x000fca00078ec0ff */
[----:B------:R-:W-:Y:S01]  /*a520*/  IMAD.SHL.U32 R29, R29, 0x2, RZ ;  /* 0x000000021d1d7824 */ /* 0x000fe200078e00ff */
[----:B--2---:R0:W-:Y:S04]  /*a530*/  STL [R1+0x50], R27 ;  /* 0x0000501b01007387 */ /* 0x0041e80000100800 */
[----:B0-----:R-:W2:Y:S04]  /*a540*/  LDL.LU R27, [R1+0xfcc] ;  /* 0x000fcc00011b7983 */ /* 0x001ea80000300800 */
[----:B------:R-:W2:Y:S04]  /*a550*/  LDL.LU R8, [R1+0x1c] ;  /* 0x00001c0001087983 */ /* 0x000ea80000300800 */
[----:B------:R-:W3:Y:S01]  /*a560*/  LDL R9, [R1+0x530] ;  /* 0x0005300001097983 */ /* 0x000ee20000100800 */
[----:B------:R-:W-:-:S05]  /*a570*/  LOP3.LUT R29, R29, 0x20, RZ, 0x3c, !PT ;  /* 0x000000201d1d7812 */ /* 0x000fca00078e3cff */
[----:B--2---:R3:W-:Y:S02]  /*a580*/  STS.U16 [R29+0x200], R8 ;  /* 0x000200081d007388 */ /* 0x0047e40000000400 */
[----:B---3--:R-:W-:Y:S02]  /*a590*/  IADD3 R8, P1, R9, R25, RZ ;  /* 0x0000001909087210 */ /* 0x008fe40007f3e0ff */
[----:B------:R-:W2:Y:S01]  /*a5a0*/  LDL R9, [R1+0x49c] ;  /* 0x00049c0001097983 */ /* 0x000ea20000100800 */
[----:B------:R-:W-:Y:S02]  /*a5b0*/  PRMT R27, RZ, 0x7610, R27 ;  /* 0x00007610ff1b7816 */ /* 0x000fe4000000001b */
[----:B--2---:R-:W-:-:S05]  /*a5c0*/  IMAD.X R9, R9, 0x1, R24, P1 ;  /* 0x0000000109097824 */ /* 0x004fca00008e0618 */
[----:B------:R-:W2:Y:S04]  /*a5d0*/  @!P0 LDG.E.U16 R27, [R8.64] ;  /* 0x00000004081b8981 */ /* 0x000ea8000c1e1500 */
[----:B--2---:R0:W-:Y:S04]  /*a5e0*/  STL [R1+0x4c], R27 ;  /* 0x00004c1b01007387 */ /* 0x0041e80000100800 */
[----:B0-----:R-:W2:Y:S04]  /*a5f0*/  LDL.LU R27, [R1+0xfc8] ;  /* 0x000fc800011b7983 */ /* 0x001ea80000300800 */
[----:B------:R-:W3:Y:S01]  /*a600*/  LDL.LU R9, [R1+0x18] ;  /* 0x0000180001097983 */ /* 0x000ee20000300800 */
[----:B------:R-:W-:-:S03]  /*a610*/  IADD3 R8, P1, R14, R25, RZ ;  /* 0x000000190e087210 */ /* 0x000fc60007f3e0ff */
[----:B------:R-:W2:Y:S04]  /*a620*/  LDL R14, [R1+0x468] ;  /* 0x00046800010e7983 */ /* 0x000ea80000100800 */
[----:B---3--:R0:W-:Y:S04]  /*a630*/  STS.U16 [R29+0xa00], R9 ;  /* 0x000a00091d007388 */ /* 0x0081e80000000400 */
[----:B0-----:R-:W3:Y:S01]  /*a640*/  LDL R9, [R1+0x3f8] ;  /* 0x0003f80001097983 */ /* 0x001ee20000100800 */
[----:B--2---:R-:W-:Y:S01]  /*a650*/  PRMT R27, RZ, 0x7610, R27 ;  /* 0x00007610ff1b7816 */ /* 0x004fe2000000001b */
[----:B---3--:R-:W-:-:S05]  /*a660*/  IMAD.X R9, R9, 0x1, R24, P1 ;  /* 0x0000000109097824 */ /* 0x008fca00008e0618 */
[----:B------:R-:W2:Y:S04]  /*a670*/  @!P0 LDG.E.U16 R27, [R8.64] ;  /* 0x00000004081b8981 */ /* 0x000ea8000c1e1500 */
[----:B--2---:R0:W-:Y:S04]  /*a680*/  STL [R1+0x48], R27 ;  /* 0x0000481b01007387 */ /* 0x0041e80000100800 */
[----:B0-----:R-:W2:Y:S04]  /*a690*/  LDL.LU R27, [R1+0xfc4] ;  /* 0x000fc400011b7983 */ /* 0x001ea80000300800 */
[----:B------:R-:W3:Y:S01]  /*a6a0*/  LDL.LU R9, [R1+0x10] ;  /* 0x0000100001097983 */ /* 0x000ee20000300800 */
[----:B------:R-:W-:-:S03]  /*a6b0*/  IADD3 R8, P1, R15, R25, RZ ;  /* 0x000000190f087210 */ /* 0x000fc60007f3e0ff */
[----:B------:R-:W4:Y:S01]  /*a6c0*/  LDL R15, [R1+0x45c] ;  /* 0x00045c00010f7983 */ /* 0x000f220000100800 */
[----:B--2---:R-:W-:-:S03]  /*a6d0*/  PRMT R27, RZ, 0x7610, R27 ;  /* 0x00007610ff1b7816 */ /* 0x004fc6000000001b */
[----:B---3--:R4:W-:Y:S02]  /*a6e0*/  STS.U16 [R29+0x1200], R9 ;  /* 0x001200091d007388 */ /* 0x0089e40000000400 */
[----:B----4-:R-:W-:Y:S02]  /*a6f0*/  IMAD.X R9, R2, 0x1, R24, P1 ;  /* 0x0000000102097824 */ /* 0x010fe400008e0618 */
[----:B------:R-:W2:Y:S04]  /*a700*/  LDL.LU R2, [R1+0x20] ;  /* 0x0000200001027983 */ /* 0x000ea80000300800 */
[----:B------:R-:W3:Y:S04]  /*a710*/  @!P0 LDG.E.U16 R27, [R8.64] ;  /* 0x00000004081b8981 */ /* 0x000ee8000c1e1500 */
[----:B---3--:R0:W-:Y:S04]  /*a720*/  STL [R1+0x44], R27 ;  /* 0x0000441b01007387 */ /* 0x0081e80000100800 */
[----:B0-----:R-:W3:Y:S04]  /*a730*/  LDL.LU R27, [R1+0xfc0] ;  /* 0x000fc000011b7983 */ /* 0x001ee80000300800 */
[----:B------:R-:W4:Y:S04]  /*a740*/  LDL.LU R8, [R1+0x4] ;  /* 0x0000040001087983 */ /* 0x000f280000300800 */
[----:B------:R-:W2:Y:S04]  /*a750*/  LDL R9, [R1+0x518] ;  /* 0x0005180001097983 */ /* 0x000ea80000100800 */
[----:B----4-:R2:W-:Y:S02]  /*a760*/  STS.U16 [R29+0x1a00], R8 ;  /* 0x001a00081d007388 */ /* 0x0105e40000000400 */
[----:B--2---:R-:W-:-:S02]  /*a770*/  IADD3 R8, P1, R9, R25, RZ ;  /* 0x0000001909087210 */ /* 0x004fc40007f3e0ff */
[----:B------:R-:W2:Y:S01]  /*a780*/  LDL R9, [R1+0x478] ;  /* 0x0004780001097983 */ /* 0x000ea20000100800 */
[----:B---3--:R-:W-:Y:S02]  /*a790*/  PRMT R27, RZ, 0x7610, R27 ;  /* 0x00007610ff1b7816 */ /* 0x008fe4000000001b */
[----:B--2---:R-:W-:-:S05]  /*a7a0*/  IMAD.X R9, R9, 0x1, R24, P1 ;  /* 0x0000000109097824 */ /* 0x004fca00008e0618 */
[----:B------:R-:W2:Y:S04]  /*a7b0*/  @!P0 LDG.E.U16 R27, [R8.64] ;  /* 0x00000004081b8981 */ /* 0x000ea8000c1e1500 */
[----:B--2---:R0:W-:Y:S04]  /*a7c0*/  STL [R1+0x40], R27 ;  /* 0x0000401b01007387 */ /* 0x0041e80000100800 */
[----:B0-----:R-:W2:Y:S04]  /*a7d0*/  LDL.LU R27, [R1+0xfbc] ;  /* 0x000fbc00011b7983 */ /* 0x001ea80000300800 */
[----:B------:R-:W3:Y:S01]  /*a7e0*/  LDL R9, [R1+0x3e0] ;  /* 0x0003e00001097983 */ /* 0x000ee20000100800 */
[----:B------:R-:W-:-:S02]  /*a7f0*/  IADD3 R8, P1, R14, R25, RZ ;  /* 0x000000190e087210 */ /* 0x000fc40007f3e0ff */
[----:B------:R-:W-:Y:S01]  /*a800*/  PRMT R20, RZ, 0x7610, R20 ;  /* 0x00007610ff147816 */ /* 0x000fe20000000014 */
[----:B------:R-:W4:Y:S02]  /*a810*/  LDL R14, [R1+0x444] ;  /* 0x00044400010e7983 */ /* 0x000f240000100800 */
[----:B---3--:R-:W-:-:S05]  /*a820*/  IMAD.X R9, R9, 0x1, R24, P1 ;  /* 0x0000000109097824 */ /* 0x008fca00008e0618 */
[----:B------:R-:W3:Y:S04]  /*a830*/  @!P0 LDG.E.U16 R20, [R8.64] ;  /* 0x0000000408148981 */ /* 0x000ee8000c1e1500 */
[----:B---3--:R0:W-:Y:S04]  /*a840*/  STL [R1+0x3c], R20 ;  /* 0x00003c1401007387 */ /* 0x0081e80000100800 */
[----:B0-----:R-:W3:Y:S04]  /*a850*/  LDL.LU R20, [R1+0xfb8] ;  /* 0x000fb80001147983 */ /* 0x001ee80000300800 */
[----:B------:R-:W2:Y:S01]  /*a860*/  LDL R9, [R1+0x504] ;  /* 0x0005040001097983 */ /* 0x000ea20000100800 */
[----:B------:R-:W-:-:S02]  /*a870*/  PRMT R7, RZ, 0x7610, R7 ;  /* 0x00007610ff077816 */ /* 0x000fc40000000007 */
[----:B--2---:R-:W-:-:S05]  /*a880*/  IADD3 R8, P1, R9, R25, RZ ;  /* 0x0000001909087210 */ /* 0x004fca0007f3e0ff */
[----:B------:R-:W-:Y:S02]  /*a890*/  IMAD.X R9, R15, 0x1, R24, P1 ;  /* 0x000000010f097824 */ /* 0x000fe400008e0618 */
[----:B------:R-:W2:Y:S04]  /*a8a0*/  LDL.LU R15, [R1+0x28] ;  /* 0x00002800010f7983 */ /* 0x000ea80000300800 */
[----:B------:R0:W2:Y:S04]  /*a8b0*/  @!P0 LDG.E.U16 R7, [R8.64] ;  /* 0x0000000408078981 */ /* 0x0000a8000c1e1500 */
[----:B0-----:R-:W0:Y:S02]  /*a8c0*/  S2R R9, SR_TID.X ;  /* 0x0000000000097919 */ /* 0x001e240000002100 */
[----:B0-----:R-:W-:-:S02]  /*a8d0*/  LOP3.LUT R8, R9, 0x7f, RZ, 0xc0, !PT ;  /* 0x0000007f09087812 */ /* 0x001fc400078ec0ff */
[----:B--2---:R0:W-:Y:S04]  /*a8e0*/  STL [R1+0x38], R7 ;  /* 0x0000380701007387 */ /* 0x0041e80000100800 */
[----:B0-----:R-:W2:Y:S04]  /*a8f0*/  LDL.LU R7, [R1+0xfb4] ;  /* 0x000fb40001077983 */ /* 0x001ea80000300800 */
[----:B------:R-:W4:Y:S04]  /*a900*/  LDL R9, [R1+0x450] ;  /* 0x0004500001097983 */ /* 0x000f280000100800 */
[----:B------:R-:W-:Y:S04]  /*a910*/  STS.U16 [R29+0x2200], R27 ;  /* 0x0022001b1d007388 */ /* 0x000fe80000000400 */
[----:B---3--:R-:W-:Y:S04]  /*a920*/  STS.U16 [R29+0x2a00], R20 ;  /* 0x002a00141d007388 */ /* 0x008fe80000000400 */
[----:B--2---:R0:W-:Y:S02]  /*a930*/  STS.U16 [R29+0x3200], R7 ;  /* 0x003200071d007388 */ /* 0x0041e40000000400 */
[----:B0-----:R-:W-:-:S02]  /*a940*/  IMAD.SHL.U32 R7, R8, 0x2, RZ ;  /* 0x0000000208077824 */ /* 0x001fc400078e00ff */
[----:B------:R-:W2:Y:S01]  /*a950*/  LDL.LU R29, [R1+0xfb0] ;  /* 0x000fb000011d7983 */ /* 0x000ea20000300800 */
[----:B----4-:R-:W-:-:S03]  /*a960*/  IADD3 R8, P1, R9, R25, RZ ;  /* 0x0000001909087210 */ /* 0x010fc60007f3e0ff */
[----:B------:R-:W3:Y:S01]  /*a970*/  LDL R9, [R1+0x3d0] ;  /* 0x0003d00001097983 */ /* 0x000ee20000100800 */
[----:B--2---:R-:W-:Y:S01]  /*a980*/  PRMT R29, RZ, 0x7610, R29 ;  /* 0x00007610ff1d7816 */ /* 0x004fe2000000001d */
[----:B---3--:R-:W-:-:S05]  /*a990*/  IMAD.X R9, R9, 0x1, R24, P1 ;  /* 0x0000000109097824 */ /* 0x008fca00008e0618 */
[----:B------:R-:W2:Y:S01]  /*a9a0*/  @!P0 LDG.E.U16 R29, [R8.64] ;  /* 0x00000004081d8981 */ /* 0x000ea2000c1e1500 */
[----:B------:R-:W-:-:S05]  /*a9b0*/  LOP3.LUT R7, R7, 0x20, RZ, 0x3c, !PT ;  /* 0x0000002007077812 */ /* 0x000fca00078e3cff */
[----:B------:R-:W-:Y:S04]  /*a9c0*/  STS.U16 [R7+0x3a00], R6 ;  /* 0x003a000607007388 */ /* 0x000fe80000000400 */
[----:B--2---:R0:W-:Y:S04]  /*a9d0*/  STL [R1+0x34], R29 ;  /* 0x0000341d01007387 */ /* 0x0041e80000100800 */
[----:B0-----:R-:W2:Y:S04]  /*a9e0*/  LDL.LU R29, [R1+0xfac] ;  /* 0x000fac00011d7983 */ /* 0x001ea80000300800 */
[----:B------:R-:W3:Y:S01]  /*a9f0*/  LDL R7, [R1+0x3c8] ;  /* 0x0003c80001077983 */ /* 0x000ee20000100800 */
[----:B------:R-:W-:-:S02]  /*aa00*/  IADD3 R6, P1, R14, R25, RZ ;  /* 0x000000190e067210 */ /* 0x000fc40007f3e0ff */
[----:B------:R-:W-:Y:S01]  /*aa10*/  PRMT R3, RZ, 0x7610, R3 ;  /* 0x00007610ff037816 */ /* 0x000fe20000000003 */
[----:B------:R-:W4:Y:S01]  /*aa20*/  LDL.LU R14, [R1+0xc] ;  /* 0x00000c00010e7983 */ /* 0x000f220000300800 */
[----:B------:R-:W-:Y:S02]  /*aa30*/  IMAD.SHL.U32 R0, R0, 0x2, RZ ;  /* 0x0000000200007824 */ /* 0x000fe400078e00ff */
[----:B---3--:R-:W-:-:S05]  /*aa40*/  IMAD.X R7, R7, 0x1, R24, P1 ;  /* 0x0000000107077824 */ /* 0x008fca00008e0618 */
[----:B------:R0:W3:Y:S04]  /*aa50*/  @!P0 LDG.E.U16 R3, [R6.64] ;  /* 0x0000000406038981 */ /* 0x0000e8000c1e1500 */
[----:B0-----:R-:W2:Y:S01]  /*aa60*/  LDL R7, [R1+0x578] ;  /* 0x0005780001077983 */ /* 0x001ea20000100800 */
[----:B------:R-:W-:-:S05]  /*aa70*/  LOP3.LUT R0, R0, 0x30, RZ, 0x3c, !PT ;  /* 0x0000003000007812 */ /* 0x000fca00078e3cff */
[----:B------:R0:W-:Y:S04]  /*aa80*/  STS.U16 [R0+0x300], R2 ;  /* 0x0003000200007388 */ /* 0x0001e80000000400 */
[----:B0-----:R-:W4:Y:S04]  /*aa90*/  LDL.LU R2, [R1+0x4d0] ;  /* 0x0004d00001027983 */ /* 0x001f280000300800 */
[----:B---3--:R0:W-:Y:S04]  /*aaa0*/  STL [R1+0x24], R3 ;  /* 0x0000240301007387 */ /* 0x0081e80000100800 */
[----:B0-----:R-:W3:Y:S01]  /*aab0*/  LDL.LU R3, [R1+0x564] ;  /* 0x0005640001037983 */ /* 0x001ee20000300800 */
[----:B--2---:R-:W-:-:S03]  /*aac0*/  IADD3 R6, P1, R7, R25, RZ ;  /* 0x0000001907067210 */ /* 0x004fc60007f3e0ff */
[----:B------:R-:W2:Y:S01]  /*aad0*/  LDL R7, [R1+0x4ec] ;  /* 0x0004ec0001077983 */ /* 0x000ea20000100800 */
[----:B------:R-:W-:Y:S01]  /*aae0*/  PRMT R29, RZ, 0x7610, R29 ;  /* 0x00007610ff1d7816 */ /* 0x000fe2000000001d */
[----:B--2---:R-:W-:-:S05]  /*aaf0*/  IMAD.X R7, R7, 0x1, R24, P1 ;  /* 0x0000000107077824 */ /* 0x004fca00008e0618 */
[----:B------:R-:W2:Y:S04]  /*ab00*/  @!P0 LDG.E.U16 R29, [R6.64] ;  /* 0x00000004061d8981 */ /* 0x000ea8000c1e1500 */
[----:B--2---:R0:W-:Y:S04]  /*ab10*/  STL [R1+0x20], R29 ;  /* 0x0000201d01007387 */ /* 0x0041e80000100800 */
[----:B0-----:R-:W2:Y:S04]  /*ab20*/  LDL.LU R29, [R1+0xfa8] ;  /* 0x000fa800011d7983 */ /* 0x001ea80000300800 */
[----:B------:R-:W2:Y:S04]  /*ab30*/  LDL.LU R6, [R1+0x30] ;  /* 0x0000300001067983 */ /* 0x000ea80000300800 */
[----:B------:R-:W3:Y:S04]  /*ab40*/  LDL R7, [R1+0x428] ;  /* 0x0004280001077983 */ /* 0x000ee80000100800 */
[----:B--2---:R3:W-:Y:S02]  /*ab50*/  STS.U16 [R0+0xb00], R6 ;  /* 0x000b000600007388 */ /* 0x0047e40000000400 */
[----:B---3--:R-:W-:-:S02]  /*ab60*/  IADD3 R6, P1, R7, R25, RZ ;  /* 0x0000001907067210 */ /* 0x008fc40007f3e0ff */
[----:B------:R-:W2:Y:S01]  /*ab70*/  LDL R7, [R1+0x3bc] ;  /* 0x0003bc0001077983 */ /* 0x000ea20000100800 */
[----:B------:R-:W-:Y:S02]  /*ab80*/  PRMT R29, RZ, 0x7610, R29 ;  /* 0x00007610ff1d7816 */ /* 0x000fe4000000001d */
[----:B--2---:R-:W-:-:S05]  /*ab90*/  IMAD.X R7, R7, 0x1, R24, P1 ;  /* 0x0000000107077824 */ /* 0x004fca00008e0618 */
[----:B------:R-:W2:Y:S04]  /*aba0*/  @!P0 LDG.E.U16 R29, [R6.64] ;  /* 0x00000004061d8981 */ /* 0x000ea8000c1e1500 */
[----:B--2---:R0:W-:Y:S04]  /*abb0*/  STL [R1+0x1c], R29 ;  /* 0x00001c1d01007387 */ /* 0x0041e80000100800 */
[----:B0-----:R-:W2:Y:S04]  /*abc0*/  LDL.LU R29, [R1+0xfa4] ;  /* 0x000fa400011d7983 */ /* 0x001ea80000300800 */
[----:B------:R-:W3:Y:S04]  /*abd0*/  LDL.LU R6, [R1+0x2c] ;  /* 0x00002c0001067983 */ /* 0x000ee80000300800 */
[----:B------:R-:W2:Y:S04]  /*abe0*/  LDL R7, [R1+0x41c] ;  /* 0x00041c0001077983 */ /* 0x000ea80000100800 */
[----:B---3--:R2:W-:Y:S02]  /*abf0*/  STS.U16 [R0+0x1300], R6 ;  /* 0x0013000600007388 */ /* 0x0085e40000000400 */
[----:B--2---:R-:W-:-:S02]  /*ac00*/  IADD3 R6, P1, R7, R25, RZ ;  /* 0x0000001907067210 */ /* 0x004fc40007f3e0ff */
[----:B------:R-:W2:Y:S01]  /*ac10*/  LDL R7, [R1+0x3b0] ;  /* 0x0003b00001077983 */ /* 0x000ea20000100800 */
[----:B------:R-:W-:Y:S02]  /*ac20*/  PRMT R29, RZ, 0x7610, R29 ;  /* 0x00007610ff1d7816 */ /* 0x000fe4000000001d */
[----:B--2---:R-:W-:-:S05]  /*ac30*/  IMAD.X R7, R7, 0x1, R24, P1 ;  /* 0x0000000107077824 */ /* 0x004fca00008e0618 */
[----:B------:R-:W2:Y:S04]  /*ac40*/  @!P0 LDG.E.U16 R29, [R6.64] ;  /* 0x00000004061d8981 */ /* 0x000ea8000c1e1500 */
[----:B--2---:R0:W-:Y:S04]  /*ac50*/  STL [R1+0x18], R29 ;  /* 0x0000181d01007387 */ /* 0x0041e80000100800 */
[----:B0-----:R-:W2:Y:S01]  /*ac60*/  LDL.LU R29, [R1+0xfa0] ;  /* 0x000fa000011d7983 */ /* 0x001ea20000300800 */
[----:B------:R-:W-:-:S05]  /*ac70*/  IADD3 R6, P1, R3, R25, RZ ;  /* 0x0000001903067210 */ /* 0x000fca0007f3e0ff */
[----:B----4-:R-:W-:Y:S01]  /*ac80*/  IMAD.X R7, R2, 0x1, R24, P1 ;  /* 0x0000000102077824 */ /* 0x010fe200008e0618 */
[----:B------:R0:W-:Y:S04]  /*ac90*/  STS.U16 [R0+0x1b00], R15 ;  /* 0x001b000f00007388 */ /* 0x0001e80000000400 */
[----:B0-----:R-:W3:Y:S04]  /*aca0*/  LDL R15, [R1+0x40c] ;  /* 0x00040c00010f7983 */ /* 0x001ee80000100800 */
[----:B------:R0:W-:Y:S04]  /*acb0*/  STL [R1+0x638], R3 ;  /* 0x0006380301007387 */ /* 0x0001e80000100800 */
[----:B0-----:R-:W4:Y:S04]  /*acc0*/  LDL.LU R3, [R1+0x558] ;  /* 0x0005580001037983 */ /* 0x001f280000300800 */
[----:B------:R0:W-:Y:S04]  /*acd0*/  STL [R1+0x63c], R2 ;  /* 0x00063c0201007387 */ /* 0x0001e80000100800 */
[----:B0-----:R-:W3:Y:S01]  /*ace0*/  LDL.LU R2, [R1+0x4c4] ;  /* 0x0004c40001027983 */ /* 0x001ee20000300800 */
[----:B--2---:R-:W-:-:S06]  /*acf0*/  PRMT R29, RZ, 0x7610, R29 ;  /* 0x00007610ff1d7816 */ /* 0x004fcc000000001d */
[----:B------:R4:W2:Y:S04]  /*ad00*/  @!P0 LDG.E.U16 R29, [R6.64] ;  /* 0x00000004061d8981 */ /* 0x0008a8000c1e1500 */
[----:B------:R-:W-:Y:S01]  /*ad10*/  STS.U16 [R0+0x2300], R14 ;  /* 0x0023000e00007388 */ /* 0x000fe20000000400 */
[----:B----4-:R-:W-:-:S05]  /*ad20*/  IADD3 R6, P1, R3, R25, RZ ;  /* 0x0000001903067210 */ /* 0x010fca0007f3e0ff */
[----:B---3--:R-:W-:Y:S01]  /*ad30*/  IMAD.X R7, R2, 0x1, R24, P1 ;  /* 0x0000000102077824 */ /* 0x008fe200008e0618 */
[----:B--2---:R0:W-:Y:S04]  /*ad40*/  STL [R1+0x30], R29 ;  /* 0x0000301d01007387 */ /* 0x0041e80000100800 */
[----:B0-----:R-:W2:Y:S04]  /*ad50*/  LDL.LU R29, [R1+0xf9c] ;  /* 0x000f9c00011d7983 */ /* 0x001ea80000300800 */
[----:B------:R-:W3:Y:S04]  /*ad60*/  LDL.LU R14, [R1+0xf4] ;  /* 0x0000f400010e7983 */ /* 0x000ee80000300800 */
[----:B------:R0:W-:Y:S04]  /*ad70*/  STL [R1+0x660], R3 ;  /* 0x0006600301007387 */ /* 0x0001e80000100800 */
[----:B0-----:R-:W4:Y:S04]  /*ad80*/  LDL R3, [R1+0x59c] ;  /* 0x00059c0001037983 */ /* 0x001f280000100800 */
[----:B------:R0:W-:Y:S04]  /*ad90*/  STL [R1+0x664], R2 ;  /* 0x0006640201007387 */ /* 0x0001e80000100800 */
[----:B0-----:R-:W3:Y:S01]  /*ada0*/  LDL R2, [R1+0x4b8] ;  /* 0x0004b80001027983 */ /* 0x001ee20000100800 */
[----:B------:R-:W-:-:S02]  /*adb0*/  PRMT R5, RZ, 0x7610, R5 ;  /* 0x00007610ff057816 */ /* 0x000fc40000000005 */
[----:B--2---:R-:W-:-:S06]  /*adc0*/  PRMT R29, RZ, 0x7610, R29 ;  /* 0x00007610ff1d7816 */ /* 0x004fcc000000001d */
[----:B------:R3:W2:Y:S02]  /*add0*/  @!P0 LDG.E.U16 R29, [R6.64] ;  /* 0x00000004061d8981 */ /* 0x0006a4000c1e1500 */
[----:B---3--:R-:W-:-:S05]  /*ade0*/  IADD3 R6, P1, R2, R25, RZ ;  /* 0x0000001902067210 */ /* 0x008fca0007f3e0ff */
[----:B------:R-:W-:-:S05]  /*adf0*/  IMAD.X R7, R15, 0x1, R24, P1 ;  /* 0x000000010f077824 */ /* 0x000fca00008e0618 */
[----:B------:R-:W3:Y:S04]  /*ae00*/  @!P0 LDG.E.U16 R5, [R6.64] ;  /* 0x0000000406058981 */ /* 0x000ee8000c1e1500 */
[----:B--2---:R0:W-:Y:S04]  /*ae10*/  STL [R1+0x2c], R29 ;  /* 0x00002c1d01007387 */ /* 0x0041e80000100800 */
[----:B0-----:R-:W2:Y:S04]  /*ae20*/  LDL.LU R29, [R1+0xf98] ;  /* 0x000f9800011d7983 */ /* 0x001ea80000300800 */
[----:B------:R-:W2:Y:S04]  /*ae30*/  LDL R15, [R1+0x498] ;  /* 0x00049800010f7983 */ /* 0x000ea80000100800 */
[----:B------:R-:W2:Y:S04]  /*ae40*/  LDL.LU R2, [R1+0x524] ;  /* 0x0005240001027983 */ /* 0x000ea80000300800 */
[----:B---3--:R0:W-:Y:S04]  /*ae50*/  STL [R1+0x28], R5 ;  /* 0x0000280501007387 */ /* 0x0081e80000100800 */
[----:B0-----:R-:W3:Y:S04]  /*ae60*/  LDL.LU R5, [R1+0xf94] ;  /* 0x000f940001057983 */ /* 0x001ee80000300800 */
[----:B------:R-:W2:Y:S01]  /*ae70*/  LDL R7, [R1+0x544] ;  /* 0x0005440001077983 */ /* 0x000ea20000100800 */
[----:B----4-:R-:W-:-:S02]  /*ae80*/  IADD3 R6, P1, R3, R25, RZ ;  /* 0x0000001903067210 */ /* 0x010fc40007f3e0ff */
[----:B------:R-:W-:-:S03]  /*ae90*/  PRMT R4, RZ, 0x7610, R4 ;  /* 0x00007610ff047816 */ /* 0x000fc60000000004 */
[----:B--2---:R-:W-:-:S05]  /*aea0*/  IMAD.X R7, R7, 0x1, R24, P1 ;  /* 0x0000000107077824 */ /* 0x004fca00008e0618 */
[----:B------:R-:W2:Y:S04]  /*aeb0*/  @!P0 LDG.E.U16 R4, [R6.64] ;  /* 0x0000000406048981 */ /* 0x000ea8000c1e1500 */
[----:B------:R-:W-:Y:S04]  /*aec0*/  STS.U16 [R0+0x2b00], R29 ;  /* 0x002b001d00007388 */ /* 0x000fe80000000400 */
[----:B---3--:R0:W-:Y:S04]  /*aed0*/  STS.U16 [R0+0x3300], R5 ;  /* 0x0033000500007388 */ /* 0x0081e80000000400 */
[----:B0-----:R-:W3:Y:S04]  /*aee0*/  LDL R5, [R1+0x538] ;  /* 0x0005380001057983 */ /* 0x001ee80000100800 */
[----:B------:R-:W4:Y:S04]  /*aef0*/  LDL.LU R3, [R1+0x48c] ;  /* 0x00048c0001037983 */ /* 0x000f280000300800 */
[----:B--2---:R0:W-:Y:S04]  /*af00*/  STL [R1+0x14], R4 ;  /* 0x0000140401007387 */ /* 0x0041e80000100800 */
[----:B0-----:R-:W2:Y:S04]  /*af10*/  LDL.LU R4, [R1+0xf90] ;  /* 0x000f900001047983 */ /* 0x001ea80000300800 */
[----:B--2---:R0:W-:Y:S04]  /*af20*/  STS.U16 [R0+0x3b00], R4 ;  /* 0x003b000400007388 */ /* 0x0041e80000000400 */
[----:B0-----:R-:W2:Y:S01]  /*af30*/  LDL.LU R0, [R1+0xf8c] ;  /* 0x000f8c0001007983 */ /* 0x001ea20000300800 */
[----:B---3--:R-:W-:-:S03]  /*af40*/  IADD3 R4, P1, R5, R25, RZ ;  /* 0x0000001905047210 */ /* 0x008fc60007f3e0ff */
[----:B------:R-:W3:Y:S01]  /*af50*/  LDL R5, [R1+0x4a4] ;  /* 0x0004a40001057983 */ /* 0x000ee20000100800 */
[----:B--2---:R-:W-:Y:S01]  /*af60*/  PRMT R0, RZ, 0x7610, R0 ;  /* 0x00007610ff007816 */ /* 0x004fe20000000000 */
[----:B---3--:R-:W-:-:S05]  /*af70*/  IMAD.X R5, R5, 0x1, R24, P1 ;  /* 0x0000000105057824 */ /* 0x008fca00008e0618 */
[----:B------:R0:W2:Y:S04]  /*af80*/  @!P0 LDG.E.U16 R0, [R4.64] ;  /* 0x0000000404008981 */ /* 0x0000a8000c1e1500 */
[----:B0-----:R-:W3:Y:S01]  /*af90*/  LDL.LU R5, [R1+0x110] ;  /* 0x0001100001057983 */ /* 0x001ee20000300800 */
[----:B------:R-:W-:-:S03]  /*afa0*/  LOP3.LUT R28, R28, 0x40, RZ, 0x3c, !PT ;  /* 0x000000401c1c7812 */ /* 0x000fc600078e3cff */
[----:B--2---:R0:W-:Y:S04]  /*afb0*/  STL [R1+0x10], R0 ;  /* 0x0000100001007387 */ /* 0x0041e80000100800 */
[----:B0-----:R-:W2:Y:S04]  /*afc0*/  LDL.LU R0, [R1+0xa0] ;  /* 0x0000a00001007983 */ /* 0x001ea80000300800 */
[----:B---3--:R0:W-:Y:S04]  /*afd0*/  STS.U16 [R28+0x400], R5 ;  /* 0x000400051c007388 */ /* 0x0081e80000000400 */
[----:B0-----:R-:W3:Y:S01]  /*afe0*/  LDL R5, [R1+0x3fc] ;  /* 0x0003fc0001057983 */ /* 0x001ee20000100800 */
[----:B------:R-:W-:-:S02]  /*aff0*/  IADD3 R4, P1, R15, R25, RZ ;  /* 0x000000190f047210 */ /* 0x000fc40007f3e0ff */
[----:B------:R-:W-:Y:S02]  /*b000*/  PRMT R12, RZ, 0x7610, R12 ;  /* 0x00007610ff0c7816 */ /* 0x000fe4000000000c */
[----:B------:R-:W-:Y:S01]  /*b010*/  PRMT R16, RZ, 0x7610, R16 ;  /* 0x00007610ff107816 */ /* 0x000fe20000000010 */
[----:B------:R0:W-:Y:S04]  /*b020*/  STS.U16 [R28+0xc00], R14 ;  /* 0x000c000e1c007388 */ /* 0x0001e80000000400 */
[----:B------:R-:W2:Y:S04]  /*b030*/  LDL R15, [R1+0x3ec] ;  /* 0x0003ec00010f7983 */ /* 0x000ea80000100800 */
[----:B0-----:R-:W2:Y:S01]  /*b040*/  LDL R14, [R1+0x474] ;  /* 0x00047400010e7983 */ /* 0x001ea20000100800 */
[----:B---3--:R-:W-:-:S05]  /*b050*/  IMAD.X R5, R5, 0x1, R24, P1 ;  /* 0x0000000105057824 */ /* 0x008fca00008e0618 */
[----:B------:R0:W3:Y:S02]  /*b060*/  @!P0 LDG.E.U16 R12, [R4.64] ;  /* 0x00000004040c8981 */ /* 0x0000e4000c1e1500 */
[----:B0-----:R-:W-:-:S05]  /*b070*/  IADD3 R4, P1, R2, R25, RZ ;  /* 0x0000001902047210 */ /* 0x001fca0007f3e0ff */
[----:B----4-:R-:W-:-:S05]  /*b080*/  IMAD.X R5, R3, 0x1, R24, P1 ;  /* 0x0000000103057824 */ /* 0x010fca00008e0618 */
[----:B------:R-:W4:Y:S04]  /*b090*/  @!P0 LDG.E.U16 R16, [R4.64] ;  /* 0x0000000404108981 */ /* 0x000f28000c1e1500 */
[----:B---3--:R0:W-:Y:S04]  /*b0a0*/  STL [R1+0xc], R12 ;  /* 0x00000c0c01007387 */ /* 0x0081e80000100800 */
[----:B0-----:R-:W3:Y:S04]  /*b0b0*/  LDL R12, [R1+0x3e4] ;  /* 0x0003e400010c7983 */ /* 0x001ee80000100800 */
[----:B------:R0:W-:Y:S04]  /*b0c0*/  STL [R1+0x6f0], R2 ;  /* 0x0006f00201007387 */ /* 0x0001e80000100800 */
[----:B0-----:R-:W2:Y:S04]  /*b0d0*/  LDL.LU R2, [R1+0x584] ;  /* 0x0005840001027983 */ /* 0x001ea80000300800 */
[----:B------:R0:W-:Y:S04]  /*b0e0*/  STL [R1+0x6f4], R3 ;  /* 0x0006f40301007387 */ /* 0x0001e80000100800 */
[----:B0-----:R-:W2:Y:S04]  /*b0f0*/  LDL.LU R3, [R1+0x50c] ;  /* 0x00050c0001037983 */ /* 0x001ea80000300800 */
[----:B----4-:R0:W-:Y:S04]  /*b100*/  STL [R1+0x8], R16 ;  /* 0x0000081001007387 */ /* 0x0101e80000100800 */
[----:B0-----:R-:W4:Y:S04]  /*b110*/  LDL.LU R16, [R1+0xf88] ;  /* 0x000f880001107983 */ /* 0x001f280000300800 */
[----:B------:R-:W2:Y:S04]  /*b120*/  LDL.LU R4, [R1+0xe8] ;  /* 0x0000e80001047983 */ /* 0x000ea80000300800 */
[----:B------:R-:W3:Y:S04]  /*b130*/  LDL R5, [R1+0x480] ;  /* 0x0004800001057983 */ /* 0x000ee80000100800 */
[----:B--2---:R3:W-:Y:S01]  /*b140*/  STS.U16 [R28+0x1400], R4 ;  /* 0x001400041c007388 */ /* 0x0047e20000000400 */
[----:B----4-:R-:W-:-:S02]  /*b150*/  PRMT R16, RZ, 0x7610, R16 ;  /* 0x00007610ff107816 */ /* 0x010fc40000000010 */
[----:B---3--:R-:W-:Y:S01]  /*b160*/  IADD3 R4, P1, R5, R25, RZ ;  /* 0x0000001905047210 */ /* 0x008fe20007f3e0ff */
[----:B------:R-:W2:Y:S04]  /*b170*/  LDL.LU R28, [R1+0xf84] ;  /* 0x000f8400011c7983 */ /* 0x000ea80000300800 */
[----:B------:R-:W-:Y:S02]  /*b180*/  IMAD.X R5, R15, 0x1, R24, P1 ;  /* 0x000000010f057824 */ /* 0x000fe400008e0618 */
[----:B------:R-:W3:Y:S04]  /*b190*/  LDL.LU R15, [R1] ;  /* 0x00000000010f7983 */ /* 0x000ee80000300800 */
[----:B------:R0:W4:Y:S04]  /*b1a0*/  @!P0 LDG.E.U16 R16, [R4.64] ;  /* 0x0000000404108981 */ /* 0x000128000c1e1500 */
[----:B0-----:R-:W0:Y:S02]  /*b1b0*/  S2R R5, SR_TID.X ;  /* 0x0000000000057919 */ /* 0x001e240000002100 */
[----:B0-----:R-:W-:-:S05]  /*b1c0*/  LOP3.LUT R5, R5, 0x7f, RZ, 0xc0, !PT ;  /* 0x0000007f05057812 */ /* 0x001fca00078ec0ff */
[----:B------:R-:W-:-:S05]  /*b1d0*/  IMAD.SHL.U32 R5, R5, 0x2, RZ ;  /* 0x0000000205057824 */ /* 0x000fca00078e00ff */
[----:B------:R-:W-:Y:S02]  /*b1e0*/  LOP3.LUT R4, R5, 0x40, RZ, 0x3c, !PT ;  /* 0x0000004005047812 */ /* 0x000fe400078e3cff */
[----:B------:R-:W2:Y:S01]  /*b1f0*/  LDL.LU R5, [R1+0xd4] ;  /* 0x0000d40001057983 */ /* 0x000ea20000300800 */
[----:B------:R-:W-:-:S03]  /*b200*/  PRMT R11, RZ, 0x7610, R11 ;  /* 0x00007610ff0b7816 */ /* 0x000fc6000000000b */
[----:B--2---:R0:W-:Y:S02]  /*b210*/  STS.U16 [R4+0x1c00], R5 ;  /* 0x001c000504007388 */ /* 0x0041e40000000400 */
[----:B0-----:R-:W-:-:S05]  /*b220*/  IADD3 R4, P1, R14, R25, RZ ;  /* 0x000000190e047210 */ /* 0x001fca0007f3e0ff */
[----:B------:R-:W-:-:S05]  /*b230*/  IMAD.X R5, R12, 0x1, R24, P1 ;  /* 0x000000010c057824 */ /* 0x000fca00008e0618 */
[----:B------:R0:W2:Y:S01]  /*b240*/  @!P0 LDG.E.U16 R11, [R4.64] ;  /* 0x00000004040b8981 */ /* 0x0000a2000c1e1500 */
[----:B------:R-:W-:-:S03]  /*b250*/  PRMT R10, RZ, 0x7610, R10 ;  /* 0x00007610ff0a7816 */ /* 0x000fc6000000000a */
[----:B----4-:R1:W-:Y:S04]  /*b260*/  STL [R1+0xf3c], R16 ;  /* 0x000f3c1001007387 */ /* 0x0103e80000100800 */
[----:B------:R-:W4:Y:S01]  /*b270*/  LDL R14, [R1+0x3d8] ;  /* 0x0003d800010e7983 */ /* 0x000f220000100800 */
[----:B0-----:R-:W-:-:S03]  /*b280*/  IADD3 R4, P1, R2, R25, RZ ;  /* 0x0000001902047210 */ /* 0x001fc60007f3e0ff */
[----:B-1----:R-:W3:Y:S02]  /*b290*/  LDL R16, [R1+0x458] ;  /* 0x0004580001107983 */ /* 0x002ee40000100800 */
[----:B------:R-:W-:-:S05]  /*b2a0*/  IMAD.X R5, R3, 0x1, R24, P1 ;  /* 0x0000000103057824 */ /* 0x000fca00008e0618 */
[----:B------:R3:W3:Y:S04]  /*b2b0*/  @!P0 LDG.E.U16 R10, [R4.64] ;  /* 0x00000004040a8981 */ /* 0x0006e8000c1e1500 */
[----:B--2---:R0:W-:Y:S04]  /*b2c0*/  STL [R1+0xf40], R11 ;  /* 0x000f400b01007387 */ /* 0x0041e80000100800 */
[----:B------:R-:W2:Y:S01]  /*b2d0*/  LDL R12, [R1+0x3cc] ;  /* 0x0003cc00010c7983 */ /* 0x000ea20000100800 */
[----:B0-----:R-:W-:-:S03]  /*b2e0*/  LOP3.LUT R11, R13, 0x40, RZ, 0x3c, !PT ;  /* 0x000000400d0b7812 */ /* 0x001fc600078e3cff */
[----:B------:R-:W2:Y:S04]  /*b2f0*/  LDL R13, [R1+0x44c] ;  /* 0x00044c00010d7983 */ /* 0x000ea80000100800 */
[----:B------:R0:W-:Y:S04]  /*b300*/  STS.U16 [R11+0x2400], R0 ;  /* 0x002400000b007388 */ /* 0x0001e80000000400 */
[----:B0-----:R-:W2:Y:S04]  /*b310*/  LDL.LU R0, [R1+0x138] ;  /* 0x0001380001007983 */ /* 0x001ea80000300800 */
[----:B------:R-:W-:Y:S04]  /*b320*/  STL [R1+0x778], R2 ;  /* 0x0007780201007387 */ /* 0x000fe80000100800 */
[----:B------:R0:W-:Y:S04]  /*b330*/  STL [R1+0x77c], R3 ;  /* 0x00077c0301007387 */ /* 0x0001e80000100800 */
[----:B0-----:R-:W2:Y:S01]  /*b340*/  LDL.LU R3, [R1+0x80] ;  /* 0x0000800001037983 */ /* 0x001ea20000300800 */
[----:B---3--:R-:W-:-:S03]  /*b350*/  IADD3 R4, P1, R16, R25, RZ ;  /* 0x0000001910047210 */ /* 0x008fc60007f3e0ff */
[----:B------:R0:W-:Y:S01]  /*b360*/  STL [R1+0xf44], R10 ;  /* 0x000f440a01007387 */ /* 0x0001e20000100800 */
[----:B------:R-:W-:Y:S01]  /*b370*/  PRMT R9, RZ, 0x7610, R9 ;  /* 0x00007610ff097816 */ /* 0x000fe20000000009 */
[----:B----4-:R-:W-:-:S05]  /*b380*/  IMAD.X R5, R14, 0x1, R24, P1 ;  /* 0x000000010e057824 */ /* 0x010fca00008e0618 */
[----:B------:R1:W3:Y:S04]  /*b390*/  @!P0 LDG.E.U16 R9, [R4.64] ;  /* 0x0000000404098981 */ /* 0x0002e8000c1e1500 */
[----:B0-----:R-:W4:Y:S04]  /*b3a0*/  LDL R10, [R1+0x4f4] ;  /* 0x0004f400010a7983 */ /* 0x001f280000100800 */
[----:B--2---:R0:W-:Y:S04]  /*b3b0*/  STS.U16 [R11+0x2c00], R3 ;  /* 0x002c00030b007388 */ /* 0x0041e80000000400 */
[----:B0-----:R-:W2:Y:S01]  /*b3c0*/  LDL R3, [R1+0x440] ;  /* 0x0004400001037983 */ /* 0x001ea20000100800 */
[----:B-1----:R-:W-:-:S02]  /*b3d0*/  IADD3 R4, P1, R13, R25, RZ ;  /* 0x000000190d047210 */ /* 0x002fc40007f3e0ff */
[----:B------:R-:W-:Y:S01]  /*b3e0*/  PRMT R8, RZ, 0x7610, R8 ;  /* 0x00007610ff087816 */ /* 0x000fe20000000008 */
[----:B------:R-:W2:Y:S02]  /*b3f0*/  LDL.LU R14, [R1+0x118] ;  /* 0x00011800010e7983 */ /* 0x000ea40000300800 */
[----:B------:R-:W-:-:S05]  /*b400*/  IMAD.X R5, R12, 0x1, R24, P1 ;  /* 0x000000010c057824 */ /* 0x000fca00008e0618 */
[----:B------:R4:W2:Y:S01]  /*b410*/  @!P0 LDG.E.U16 R8, [R4.64] ;  /* 0x0000000404088981 */ /* 0x0008a2000c1e1500 */
[----:B------:R-:W-:Y:S02]  /*b420*/  PRMT R7, RZ, 0x7610, R7 ;  /* 0x00007610ff077816 */ /* 0x000fe40000000007 */
[----:B----4-:R-:W-:Y:S01]  /*b430*/  IADD3 R4, P1, R10, R25, RZ ;  /* 0x000000190a047210 */ /* 0x010fe20007f3e0ff */
[----:B---3--:R-:W-:Y:S04]  /*b440*/  STL [R1+0xf48], R9 ;  /* 0x000f480901007387 */ /* 0x008fe80000100800 */
[----:B------:R0:W-:Y:S04]  /*b450*/  STS.U16 [R11+0x3400], R15 ;  /* 0x0034000f0b007388 */ /* 0x0001e80000000400 */
[----:B0-----:R-:W3:Y:S04]  /*b460*/  LDL.LU R15, [R1+0xfc] ;  /* 0x0000fc00010f7983 */ /* 0x001ee80000300800 */
[----:B------:R-:W4:Y:S04]  /*b470*/  LDL R13, [R1+0x4e8] ;  /* 0x0004e800010d7983 */ /* 0x000f280000100800 */
[----:B------:R-:W3:Y:S01]  /*b480*/  LDL R12, [R1+0x434] ;  /* 0x00043400010c7983 */ /* 0x000ee20000100800 */
[----:B--2---:R-:W-:-:S05]  /*b490*/  IMAD.X R5, R3, 0x1, R24, P1 ;  /* 0x0000000103057824 */ /* 0x004fca00008e0618 */
[----:B------:R4:W2:Y:S04]  /*b4a0*/  @!P0 LDG.E.U16 R7, [R4.64] ;  /* 0x0000000404078981 */ /* 0x0008a8000c1e1500 */
[----:B------:R0:W-:Y:S04]  /*b4b0*/  STS.U16 [R11+0x3c00], R28 ;  /* 0x003c001c0b007388 */ /* 0x0001e80000000400 */
[----:B------:R1:W-:Y:S04]  /*b4c0*/  STL [R1+0xf4c], R8 ;  /* 0x000f4c0801007387 */ /* 0x0003e80000100800 */
[----:B0-----:R-:W2:Y:S04]  /*b4d0*/  LDL.LU R11, [R1+0xec] ;  /* 0x0000ec00010b7983 */ /* 0x001ea80000300800 */
[----:B------:R-:W2:Y:S04]  /*b4e0*/  LDL R10, [R1+0x424] ;  /* 0x00042400010a7983 */ /* 0x000ea80000100800 */
[----:B------:R-:W2:Y:S01]  /*b4f0*/  LDL R3, [R1+0x3b8] ;  /* 0x0003b80001037983 */ /* 0x000ea20000100800 */
[----:B------:R-:W-:-:S02]  /*b500*/  PRMT R6, RZ, 0x7610, R6 ;  /* 0x00007610ff067816 */ /* 0x000fc40000000006 */
[----:B----4-:R-:W-:-:S05]  /*b510*/  IADD3 R4, P1, R13, R25, RZ ;  /* 0x000000190d047210 */ /* 0x010fca0007f3e0ff */
[----:B---3--:R-:W-:-:S05]  /*b520*/  IMAD.X R5, R12, 0x1, R24, P1 ;  /* 0x000000010c057824 */ /* 0x008fca00008e0618 */
[----:B------:R0:W3:Y:S04]  /*b530*/  @!P0 LDG.E.U16 R6, [R4.64] ;  /* 0x0000000404068981 */ /* 0x0000e8000c1e1500 */
[----:B--2---:R2:W-:Y:S04]  /*b540*/  STL [R1+0xf50], R7 ;  /* 0x000f500701007387 */ /* 0x0045e80000100800 */
[----:B-1----:R-:W4:Y:S04]  /*b550*/  LDL R8, [R1+0x570] ;  /* 0x0005700001087983 */ /* 0x002f280000100800 */
[----:B--2---:R-:W2:Y:S04]  /*b560*/  LDL R7, [R1+0x4dc] ;  /* 0x0004dc0001077983 */ /* 0x004ea80000100800 */
[----:B------:R-:W1:Y:S01]  /*b570*/  S2R R16, SR_TID.X ;  /* 0x0000000000107919 */ /* 0x000e620000002100 */
[----:B------:R-:W-:-:S02]  /*b580*/  IADD3 R12, P1, R10, R25, RZ ;  /* 0x000000190a0c7210 */ /* 0x000fc40007f3e0ff */
[----:B0-----:R-:W-:-:S03]  /*b590*/  PRMT R5, RZ, 0x7610, R5 ;  /* 0x00007610ff057816 */ /* 0x001fc60000000005 */
[----:B------:R-:W-:-:S05]  /*b5a0*/  IMAD.X R13, R3, 0x1, R24, P1 ;  /* 0x00000001030d7824 */ /* 0x000fca00008e0618 */
[----:B------:R4:W2:Y:S01]  /*b5b0*/  @!P0 LDG.E.U16 R5, [R12.64] ;  /* 0x000000040c058981 */ /* 0x0008a2000c1e1500 */
[----:B-1----:R-:W-:-:S05]  /*b5c0*/  LOP3.LUT R16, R16, 0x7f, RZ, 0xc0, !PT ;  /* 0x0000007f10107812 */ /* 0x002fca00078ec0ff */
[----:B------:R-:W-:-:S05]  /*b5d0*/  IMAD.SHL.U32 R16, R16, 0x2, RZ ;  /* 0x0000000210107824 */ /* 0x000fca00078e00ff */
[----:B------:R-:W-:Y:S02]  /*b5e0*/  LOP3.LUT R9, R16, 0x50, RZ, 0x3c, !PT ;  /* 0x0000005010097812 */ /* 0x000fe400078e3cff */
[----:B------:R-:W-:-:S03]  /*b5f0*/  PRMT R4, RZ, 0x7610, R4 ;  /* 0x00007610ff047816 */ /* 0x000fc60000000004 */
[----:B------:R0:W-:Y:S04]  /*b600*/  STS.U16 [R9+0x500], R0 ;  /* 0x0005000009007388 */ /* 0x0001e80000000400 */
[----:B0-----:R-:W2:Y:S04]  /*b610*/  LDL.LU R0, [R1+0x560] ;  /* 0x0005600001007983 */ /* 0x001ea80000300800 */
[----:B------:R-:W2:Y:S04]  /*b620*/  LDL.LU R16, [R1+0xe0] ;  /* 0x0000e00001107983 */ /* 0x000ea80000300800 */
[----:B---3--:R-:W-:Y:S04]  /*b630*/  STL [R1+0xf54], R6 ;  /* 0x000f540601007387 */ /* 0x008fe80000100800 */
[----:B------:R-:W3:Y:S01]  /*b640*/  LDL R3, [R1+0x4cc] ;  /* 0x0004cc0001037983 */ /* 0x000ee20000100800 */
[----:B----4-:R-:W-:-:S05]  /*b650*/  IADD3 R12, P1, R8, R25, RZ ;  /* 0x00000019080c7210 */ /* 0x010fca0007f3e0ff */
[----:B--2---:R-:W-:-:S05]  /*b660*/  IMAD.X R13, R7, 0x1, R24, P1 ;  /* 0x00000001070d7824 */ /* 0x004fca00008e0618 */
[----:B------:R0:W2:Y:S04]  /*b670*/  @!P0 LDG.E.U16 R4, [R12.64] ;  /* 0x000000040c048981 */ /* 0x0000a8000c1e1500 */
[----:B------:R1:W-:Y:S01]  /*b680*/  STS.U16 [R9+0xd00], R14 ;  /* 0x000d000e09007388 */ /* 0x0003e20000000400 */
[----:B------:R-:W-:-:S03]  /*b690*/  PRMT R2, RZ, 0x7610, R2 ;  /* 0x00007610ff027816 */ /* 0x000fc60000000002 */
[----:B------:R4:W-:Y:S04]  /*b6a0*/  STS.U16 [R9+0x1500], R15 ;  /* 0x0015000f09007388 */ /* 0x0009e80000000400 */
[----:B-1----:R-:W2:Y:S04]  /*b6b0*/  LDL.LU R14, [R1+0xc0] ;  /* 0x0000c000010e7983 */ /* 0x002ea80000300800 */
[----:B------:R-:W-:Y:S04]  /*b6c0*/  STL [R1+0xf58], R5 ;  /* 0x000f580501007387 */ /* 0x000fe80000100800 */
[----:B------:R-:W2:Y:S04]  /*b6d0*/  LDL R7, [R1+0x410] ;  /* 0x0004100001077983 */ /* 0x000ea80000100800 */
[----:B----4-:R-:W4:Y:S01]  /*b6e0*/  LDL.LU R15, [R1+0x94] ;  /* 0x00009400010f7983 */ /* 0x010f220000300800 */
[----:B0-----:R-:W-:-:S05]  /*b6f0*/  IADD3 R12, P1, R0, R25, RZ ;  /* 0x00000019000c7210 */ /* 0x001fca0007f3e0ff */
[----:B---3--:R-:W-:-:S05]  /*b700*/  IMAD.X R13, R3, 0x1, R24, P1 ;  /* 0x00000001030d7824 */ /* 0x008fca00008e0618 */
[----:B------:R-:W3:Y:S04]  /*b710*/  @!P0 LDG.E.U16 R2, [R12.64] ;  /* 0x000000040c028981 */ /* 0x000ee8000c1e1500 */
[----:B--2---:R-:W-:Y:S04]  /*b720*/  STL [R1+0xf5c], R4 ;  /* 0x000f5c0401007387 */ /* 0x004fe80000100800 */
[----:B------:R-:W2:Y:S04]  /*b730*/  LDL R6, [R1+0x5a0] ;  /* 0x0005a00001067983 */ /* 0x000ea80000100800 */
[----:B------:R0:W-:Y:S04]  /*b740*/  STL [R1+0x640], R0 ;  /* 0x0006400001007387 */ /* 0x0001e80000100800 */
[----:B0-----:R-:W2:Y:S04]  /*b750*/  LDL.LU R0, [R1+0x4c0] ;  /* 0x0004c00001007983 */ /* 0x001ea80000300800 */
[----:B------:R-:W4:Y:S04]  /*b760*/  LDL R3, [R1+0x54c] ;  /* 0x00054c0001037983 */ /* 0x000f280000100800 */
[----:B------:R-:W4:Y:S04]  /*b770*/  LDL R5, [R1+0x540] ;  /* 0x0005400001057983 */ /* 0x000f280000100800 */
[----:B------:R-:W4:Y:S04]  /*b780*/  LDL R4, [R1+0x4ac] ;  /* 0x0004ac0001047983 */ /* 0x000f280000100800 */
[----:B------:R-:W4:Y:S04]  /*b790*/  LDL.LU R10, [R1+0x7c] ;  /* 0x00007c00010a7983 */ /* 0x000f280000300800 */
[----:B---3--:R-:W-:Y:S01]  /*b7a0*/  STL [R1+0xf60], R2 ;  /* 0x000f600201007387 */ /* 0x008fe20000100800 */
[----:B------:R-:W-:-:S02]  /*b7b0*/  PRMT R28, RZ, 0x7610, R28 ;  /* 0x00007610ff1c7816 */ /* 0x000fc4000000001c */
[----:B--2---:R-:W-:Y:S01]  /*b7c0*/  IADD3 R12, P1, R0, R25, RZ ;  /* 0x00000019000c7210 */ /* 0x004fe20007f3e0ff */
[----:B------:R0:W-:Y:S04]  /*b7d0*/  STL [R1+0x668], R0 ;  /* 0x0006680001007387 */ /* 0x0001e80000100800 */
[----:B------:R-:W-:Y:S01]  /*b7e0*/  IMAD.X R13, R7, 0x1, R24, P1 ;  /* 0x00000001070d7824 */ /* 0x000fe200008e0618 */
[----:B0-----:R-:W-:-:S06]  /*b7f0*/  PRMT R0, RZ, 0x7610, R0 ;  /* 0x00007610ff007816 */ /* 0x001fcc0000000000 */
[----:B------:R0:W2:Y:S02]  /*b800*/  @!P0 LDG.E.U16 R0, [R12.64] ;  /* 0x000000040c008981 */ /* 0x0000a4000c1e1500 */
[----:B0-----:R-:W-:-:S05]  /*b810*/  IADD3 R12, P1, R6, R25, RZ ;  /* 0x00000019060c7210 */ /* 0x001fca0007f3e0ff */
[----:B----4-:R-:W-:-:S05]  /*b820*/  IMAD.X R13, R3, 0x1, R24, P1 ;  /* 0x00000001030d7824 */ /* 0x010fca00008e0618 */
[----:B------:R0:W3:Y:S04]  /*b830*/  @!P0 LDG.E.U16 R28, [R12.64] ;  /* 0x000000040c1c8981 */ /* 0x0000e8000c1e1500 */
[----:B------:R-:W-:Y:S04]  /*b840*/  STS.U16 [R9+0x1d00], R11 ;  /* 0x001d000b09007388 */ /* 0x000fe80000000400 */
[----:B------:R1:W-:Y:S04]  /*b850*/  STS.U16 [R9+0x2500], R16 ;  /* 0x0025001009007388 */ /* 0x0003e80000000400 */
[----:B------:R4:W-:Y:S04]  /*b860*/  STS.U16 [R9+0x2d00], R14 ;  /* 0x002d000e09007388 */ /* 0x0009e80000000400 */
[----:B-1----:R-:W3:Y:S01]  /*b870*/  LDL.LU R16, [R1+0x184] ;  /* 0x0001840001107983 */ /* 0x002ee20000300800 */
[----:B0-----:R-:W-:-:S02]  /*b880*/  IADD3 R12, P1, R5, R25, RZ ;  /* 0x00000019050c7210 */ /* 0x001fc40007f3e0ff */
[----:B------:R-:W-:-:S03]  /*b890*/  PRMT R26, RZ, 0x7610, R26 ;  /* 0x00007610ff1a7816 */ /* 0x000fc6000000001a */
[----:B------:R-:W-:-:S05]  /*b8a0*/  IMAD.X R13, R4, 0x1, R24, P1 ;  /* 0x00000001040d7824 */ /* 0x000fca00008e0618 */
[----:B------:R-:W3:Y:S04]  /*b8b0*/  @!P0 LDG.E.U16 R26, [R12.64] ;  /* 0x000000040c1a8981 */ /* 0x000ee8000c1e1500 */
[----:B--2---:R0:W-:Y:S04]  /*b8c0*/  STL [R1+0xf64], R0 ;  /* 0x000f640001007387 */ /* 0x0041e80000100800 */
[----:B----4-:R-:W2:Y:S04]  /*b8d0*/  LDL.LU R14, [R1+0x13c] ;  /* 0x00013c00010e7983 */ /* 0x010ea80000300800 */
[----:B------:R-:W4:Y:S04]  /*b8e0*/  LDL R3, [R1+0x4a0] ;  /* 0x0004a00001037983 */ /* 0x000f280000100800 */
[----:B0-----:R-:W2:Y:S04]  /*b8f0*/  LDL R0, [R1+0x400] ;  /* 0x0004000001007983 */ /* 0x001ea80000100800 */
[----:B---3--:R-:W-:Y:S04]  /*b900*/  STL [R1+0xf68], R28 ;  /* 0x000f681c01007387 */ /* 0x008fe80000100800 */
[----:B------:R-:W3:Y:S04]  /*b910*/  LDL R2, [R1+0x590] ;  /* 0x0005900001027983 */ /* 0x000ee80000100800 */
[----:B------:R-:W3:Y:S01]  /*b920*/  LDL R6, [R1+0x52c] ;  /* 0x00052c0001067983 */ /* 0x000ee20000100800 */
[----:B------:R-:W-:-:S02]  /*b930*/  PRMT R22, RZ, 0x7610, R22 ;  /* 0x00007610ff167816 */ /* 0x000fc40000000016 */
[----:B------:R-:W-:Y:S01]  /*b940*/  PRMT R20, RZ, 0x7610, R20 ;  /* 0x00007610ff147816 */ /* 0x000fe20000000014 */
[----:B------:R0:W-:Y:S04]  /*b950*/  STS.U16 [R9+0x3500], R15 ;  /* 0x0035000f09007388 */ /* 0x0001e80000000400 */
[----:B0-----:R-:W3:Y:S04]  /*b960*/  LDL.LU R15, [R1+0x134] ;  /* 0x00013400010f7983 */ /* 0x001ee80000300800 */
[----:B------:R-:W-:Y:S04]  /*b970*/  STL [R1+0xf6c], R26 ;  /* 0x000f6c1a01007387 */ /* 0x000fe80000100800 */
[----:B------:R-:W3:Y:S04]  /*b980*/  LDL R5, [R1+0x488] ;  /* 0x0004880001057983 */ /* 0x000ee80000100800 */
[----:B------:R-:W3:Y:S01]  /*b990*/  LDL R4, [R1+0x3f4] ;  /* 0x0003f40001047983 */ /* 0x000ee20000100800 */
[----:B----4-:R-:W-:-:S03]  /*b9a0*/  IADD3 R12, P1, R3, R25, RZ ;  /* 0x00000019030c7210 */ /* 0x010fc60007f3e0ff */
[----:B------:R-:W4:Y:S02]  /*b9b0*/  LDL R3, [R1+0x47c] ;  /* 0x00047c0001037983 */ /* 0x000f240000100800 */
[----:B--2---:R-:W-:-:S05]  /*b9c0*/  IMAD.X R13, R0, 0x1, R24, P1 ;  /* 0x00000001000d7824 */ /* 0x004fca00008e0618 */
[----:B------:R3:W2:Y:S02]  /*b9d0*/  @!P0 LDG.E.U16 R22, [R12.64] ;  /* 0x000000040c168981 */ /* 0x0006a4000c1e1500 */
[----:B---3--:R-:W-:-:S05]  /*b9e0*/  IADD3 R12, P1, R2, R25, RZ ;  /* 0x00000019020c7210 */ /* 0x008fca0007f3e0ff */
[----:B------:R-:W-:-:S05]  /*b9f0*/  IMAD.X R13, R6, 0x1, R24, P1 ;  /* 0x00000001060d7824 */ /* 0x000fca00008e0618 */
[----:B------:R0:W3:Y:S04]  /*ba00*/  @!P0 LDG.E.U16 R20, [R12.64] ;  /* 0x000000040c148981 */ /* 0x0000e8000c1e1500 */
[----:B------:R1:W-:Y:S04]  /*ba10*/  STS.U16 [R9+0x3d00], R10 ;  /* 0x003d000a09007388 */ /* 0x0003e80000000400 */
[----:B------:R-:W0:Y:S04]  /*ba20*/  S2R R11, SR_TID.X ;  /* 0x00000000000b7919 */ /* 0x000e280000002100 */
[----:B-1----:R-:W4:Y:S01]  /*ba30*/  LDL.LU R9, [R1+0x11c] ;  /* 0x00011c0001097983 */ /* 0x002f220000300800 */
[----:B0-----:R-:W-:-:S02]  /*ba40*/  IADD3 R12, P1, R5, R25, RZ ;  /* 0x00000019050c7210 */ /* 0x001fc40007f3e0ff */
[----:B------:R-:W-:Y:S02]  /*ba50*/  PRMT R18, RZ, 0x7610, R18 ;  /* 0x00007610ff127816 */ /* 0x000fe40000000012 */
[----:B------:R-:W-:-:S05]  /*ba60*/  LOP3.LUT R11, R11, 0x7f, RZ, 0xc0, !PT ;  /* 0x0000007f0b0b7812 */ /* 0x000fca00078ec0ff */
[----:B------:R-:W-:-:S05]  /*ba70*/  IMAD.SHL.U32 R11, R11, 0x2, RZ ;  /* 0x000000020b0b7824 */ /* 0x000fca00078e00ff */
[----:B------:R-:W-:Y:S01]  /*ba80*/  LOP3.LUT R0, R11, 0x60, RZ, 0x3c, !PT ;  /* 0x000000600b007812 */ /* 0x000fe200078e3cff */
[----:B------:R-:W-:-:S04]  /*ba90*/  IMAD.X R13, R4, 0x1, R24, P1 ;  /* 0x00000001040d7824 */ /* 0x000fc800008e0618 */
[----:B------:R0:W-:Y:S04]  /*baa0*/  STS.U16 [R0+0x600], R16 ;  /* 0x0006001000007388 */ /* 0x0001e80000000400 */
[----:B------:R1:W4:Y:S04]  /*bab0*/  @!P0 LDG.E.U16 R18, [R12.64] ;  /* 0x000000040c128981 */ /* 0x000328000c1e1500 */
[----:B--2---:R-:W-:Y:S04]  /*bac0*/  STL [R1+0xf70], R22 ;  /* 0x000f701601007387 */ /* 0x004fe80000100800 */
[----:B------:R-:W2:Y:S04]  /*bad0*/  LDL R2, [R1+0x3e8] ;  /* 0x0003e80001027983 */ /* 0x000ea80000100800 */
[----:B------:R-:W2:Y:S04]  /*bae0*/  LDL.LU R8, [R1+0xf8] ;  /* 0x0000f80001087983 */ /* 0x000ea80000300800 */
[----:B---3--:R-:W-:Y:S04]  /*baf0*/  STL [R1+0xf74], R20 ;  /* 0x000f741401007387 */ /* 0x008fe80000100800 */
[----:B------:R-:W3:Y:S04]  /*bb00*/  LDL R7, [R1+0x514] ;  /* 0x0005140001077983 */ /* 0x000ee80000100800 */
[----:B------:R-:W3:Y:S04]  /*bb10*/  LDL.LU R10, [R1+0xe4] ;  /* 0x0000e400010a7983 */ /* 0x000ee80000300800 */
[----:B0-----:R-:W3:Y:S04]  /*bb20*/  LDL R16, [R1+0x470] ;  /* 0x0004700001107983 */ /* 0x001ee80000100800 */
[----:B------:R4:W-:Y:S01]  /*bb30*/  STS.U16 [R0+0xe00], R14 ;  /* 0x000e000e00007388 */ /* 0x0009e20000000400 */
[----:B-1----:R-:W-:-:S03]  /*bb40*/  PRMT R12, RZ, 0x7610, R12 ;  /* 0x00007610ff0c7816 */ /* 0x002fc6000000000c */
[----:B------:R2:W-:Y:S01]  /*bb50*/  STS.U16 [R0+0x1600], R15 ;  /* 0x0016000f00007388 */ /* 0x0005e20000000400 */
[----:B------:R-:W-:-:S03]  /*bb60*/  PRMT R13, RZ, 0x7610, R13 ;  /* 0x00007610ff0d7816 */ /* 0x000fc6000000000d */
[----:B------:R-:W3:Y:S01]  /*bb70*/  LDL.LU R11, [R1+0xd8] ;  /* 0x0000d800010b7983 */ /* 0x000ee20000300800 */
[----:B----4-:R-:W-:-:S03]  /*bb80*/  IADD3 R14, P1, R3, R25, RZ ;  /* 0x00000019030e7210 */ /* 0x010fc60007f3e0ff */
[----:B------:R-:W-:Y:S04]  /*bb90*/  STL [R1+0xf78], R18 ;  /* 0x000f781201007387 */ /* 0x000fe80000100800 */
[----:B------:R-:W4:Y:S04]  /*bba0*/  LDL R4, [R1+0x508] ;  /* 0x0005080001047983 */ /* 0x000f280000100800 */
[----:B------:R-:W4:Y:S01]  /*bbb0*/  LDL R6, [R1+0x464] ;  /* 0x0004640001067983 */ /* 0x000f220000100800 */
[----:B--2---:R-:W-:-:S03]  /*bbc0*/  IMAD.X R15, R2, 0x1, R24, P1 ;  /* 0x00000001020f7824 */ /* 0x004fc600008e0618 */
[----:B------:R-:W2:Y:S04]  /*bbd0*/  LDL R2, [R1+0x454] ;  /* 0x0004540001027983 */ /* 0x000ea80000100800 */
[----:B------:R3:W2:Y:S04]  /*bbe0*/  @!P0 LDG.E.U16 R12, [R14.64] ;  /* 0x000000040e0c8981 */ /* 0x0006a8000c1e1500 */
[----:B------:R-:W2:Y:S01]  /*bbf0*/  LDL.LU R3, [R1+0xac] ;  /* 0x0000ac0001037983 */ /* 0x000ea20000300800 */
[----:B---3--:R-:W-:-:S05]  /*bc00*/  IADD3 R14, P1, R7, R25, RZ ;  /* 0x00000019070e7210 */ /* 0x008fca0007f3e0ff */
[----:B------:R-:W-:-:S05]  /*bc10*/  IMAD.X R15, R16, 0x1, R24, P1 ;  /* 0x00000001100f7824 */ /* 0x000fca00008e0618 */
[----:B------:R4:W3:Y:S04]  /*bc20*/  @!P0 LDG.E.U16 R13, [R14.64] ;  /* 0x000000040e0d8981 */ /* 0x0008e8000c1e1500 */
[----:B------:R0:W-:Y:S01]  /*bc30*/  STS.U16 [R0+0x1e00], R9 ;  /* 0x001e000900007388 */ /* 0x0001e20000000400 */
[----:B------:R-:W-:-:S03]  /*bc40*/  PRMT R17, RZ, 0x7610, R17 ;  /* 0x00007610ff117816 */ /* 0x000fc60000000011 */
[----:B------:R1:W-:Y:S01]  /*bc50*/  STS.U16 [R0+0x2600], R8 ;  /* 0x0026000800007388 */ /* 0x0003e20000000400 */
[----:B----4-:R-:W-:-:S05]  /*bc60*/  IADD3 R14, P1, R4, R25, RZ ;  /* 0x00000019040e7210 */ /* 0x010fca0007f3e0ff */
[----:B------:R-:W-:-:S05]  /*bc70*/  IMAD.X R15, R6, 0x1, R24, P1 ;  /* 0x00000001060f7824 */ /* 0x000fca00008e0618 */
[----:B------:R4:W4:Y:S04]  /*bc80*/  @!P0 LDG.E.U16 R17, [R14.64] ;  /* 0x000000040e118981 */ /* 0x000928000c1e1500 */
[----:B--2---:R-:W-:Y:S04]  /*bc90*/  STL [R1+0xf7c], R12 ;  /* 0x000f7c0c01007387 */ /* 0x004fe80000100800 */
[----:B------:R-:W2:Y:S04]  /*bca0*/  LDL R5, [R1+0x3d4] ;  /* 0x0003d40001057983 */ /* 0x000ea80000100800 */
[----:B0-----:R-:W2:Y:S04]  /*bcb0*/  LDL R9, [R1+0x57c] ;  /* 0x00057c0001097983 */ /* 0x001ea80000100800 */
[----:B------:R-:W2:Y:S04]  /*bcc0*/  LDL R7, [R1+0x4fc] ;  /* 0x0004fc0001077983 */ /* 0x000ea80000100800 */
[----:B------:R-:W2:Y:S04]  /*bcd0*/  LDL.LU R16, [R1+0x18c] ;  /* 0x00018c0001107983 */ /* 0x000ea80000300800 */
[----:B---3--:R-:W-:Y:S04]  /*bce0*/  STL [R1+0xf80], R13 ;  /* 0x000f800d01007387 */ /* 0x008fe80000100800 */
[----:B------:R-:W3:Y:S04]  /*bcf0*/  LDL R4, [R1+0x4f0] ;  /* 0x0004f00001047983 */ /* 0x000ee80000100800 */
[----:B-1----:R-:W3:Y:S04]  /*bd00*/  LDL.LU R8, [R1+0x188] ;  /* 0x0001880001087983 */ /* 0x002ee80000300800 */
[----:B------:R-:W3:Y:S01]  /*bd10*/  LDL R6, [R1+0x43c] ;  /* 0x00043c0001067983 */ /* 0x000ee20000100800 */
[----:B----4-:R-:W-:-:S03]  /*bd20*/  IADD3 R14, P1, R2, R25, RZ ;  /* 0x00000019020e7210 */ /* 0x010fc60007f3e0ff */
[----:B------:R-:W4:Y:S04]  /*bd30*/  LDL R2, [R1+0x430] ;  /* 0x0004300001027983 */ /* 0x000f280000100800 */
[----:B------:R-:W-:Y:S04]  /*bd40*/  STS.U16 [R0+0x2e00], R10 ;  /* 0x002e000a00007388 */ /* 0x000fe80000000400 */
[----:B------:R0:W-:Y:S04]  /*bd50*/  STS.U16 [R0+0x3600], R11 ;  /* 0x0036000b00007388 */ /* 0x0001e80000000400 */
[----:B------:R1:W-:Y:S04]  /*bd60*/  STS.U16 [R0+0x3e00], R3 ;  /* 0x003e000300007388 */ /* 0x0003e80000000400 */
[----:B0-----:R-:W0:Y:S04]  /*bd70*/  S2R R11, SR_TID.X ;  /* 0x00000000000b7919 */ /* 0x001e280000002100 */
[----:B-1----:R-:W4:Y:S01]  /*bd80*/  LDL R0, [R1+0x574] ;  /* 0x0005740001007983 */ /* 0x002f220000100800 */
[----:B------:R-:W-:-:S02]  /*bd90*/  PRMT R19, RZ, 0x7610, R19 ;  /* 0x00007610ff137816 */ /* 0x000fc40000000013 */
[----:B------:R-:W-:Y:S02]  /*bda0*/  PRMT R21, RZ, 0x7610, R21 ;  /* 0x00007610ff157816 */ /* 0x000fe40000000015 */
[----:B------:R-:W-:Y:S02]  /*bdb0*/  PRMT R23, RZ, 0x7610, R23 ;  /* 0x00007610ff177816 */ /* 0x000fe40000000017 */
[----:B0-----:R-:W-:Y:S01]  /*bdc0*/  LOP3.LUT R11, R11, 0x7f, RZ, 0xc0, !PT ;  /* 0x0000007f0b0b7812 */ /* 0x001fe200078ec0ff */
[----:B--2---:R-:W-:Y:S02]  /*bdd0*/  IMAD.X R15, R5, 0x1, R24, P1 ;  /* 0x00000001050f7824 */ /* 0x004fe400008e0618 */
[----:B------:R-:W2:Y:S04]  /*bde0*/  LDL R5, [R1+0x3c0] ;  /* 0x0003c00001057983 */ /* 0x000ea80000100800 */
[----:B------:R-:W2:Y:S04]  /*bdf0*/  LDL.LU R3, [R1+0x180] ;  /* 0x0001800001037983 */ /* 0x000ea80000300800 */
[----:B------:R0:W2:Y:S02]  /*be00*/  @!P0 LDG.E.U16 R19, [R14.64] ;  /* 0x000000040e138981 */ /* 0x0000a4000c1e1500 */
[----:B0-----:R-:W-:-:S02]  /*be10*/  IADD3 R14, P1, R9, R25, RZ ;  /* 0x00000019090e7210 */ /* 0x001fc40007f3e0ff */
[----:B------:R-:W2:Y:S03]  /*be20*/  LDL.LU R9, [R1+0x130] ;  /* 0x0001300001097983 */ /* 0x000ea60000300800 */
[----:B------:R-:W-:Y:S01]  /*be30*/  IMAD.X R15, R7, 0x1, R24, P1 ;  /* 0x00000001070f7824 */ /* 0x000fe200008e0618 */
[----:B------:R-:W2:Y:S01]  /*be40*/  LDL.LU R10, [R1+0x114] ;  /* 0x00011400010a7983 */ /* 0x000ea20000300800 */
[----:B------:R-:W-:-:S03]  /*be50*/  IMAD.SHL.U32 R7, R11, 0x2, RZ ;  /* 0x000000020b077824 */ /* 0x000fc600078e00ff */
[----:B------:R-:W2:Y:S04]  /*be60*/  LDL.LU R11, [R1+0xf0] ;  /* 0x0000f000010b7983 */ /* 0x000ea80000300800 */
[----:B------:R3:W2:Y:S02]  /*be70*/  @!P0 LDG.E.U16 R21, [R14.64] ;  /* 0x000000040e158981 */ /* 0x0006a4000c1e1500 */
[----:B---3--:R-:W-:Y:S02]  /*be80*/  IADD3 R14, P1, R4, R25, RZ ;  /* 0x00000019040e7210 */ /* 0x008fe40007f3e0ff */
[----:B------:R-:W-:-:S03]  /*be90*/  LOP3.LUT R4, R7, 0x70, RZ, 0x3c, !PT ;  /* 0x0000007007047812 */ /* 0x000fc600078e3cff */
[----:B------:R-:W-:Y:S02]  /*bea0*/  IMAD.X R15, R6, 0x1, R24, P1 ;  /* 0x00000001060f7824 */ /* 0x000fe400008e0618 */
[----:B------:R0:W-:Y:S04]  /*beb0*/  STS.U16 [R4+0x700], R16 ;  /* 0x0007001004007388 */ /* 0x0001e80000000400 */
[----:B------:R4:W3:Y:S02]  /*bec0*/  @!P0 LDG.E.U16 R23, [R14.64] ;  /* 0x000000040e178981 */ /* 0x0008e4000c1e1500 */
[----:B----4-:R-:W-:Y:S02]  /*bed0*/  IADD3 R14, P1, R2, R25, RZ ;  /* 0x00000019020e7210 */ /* 0x010fe40007f3e0ff */
[----:B------:R-:W4:Y:S04]  /*bee0*/  LDL R2, [R1+0x4e0] ;  /* 0x0004e00001027983 */ /* 0x000f280000100800 */
[----:B0-----:R-:W3:Y:S04]  /*bef0*/  LDL.LU R16, [R1+0xdc] ;  /* 0x0000dc0001107983 */ /* 0x001ee80000300800 */
[----:B------:R0:W-:Y:S01]  /*bf00*/  STS.U16 [R4+0xf00], R8 ;  /* 0x000f000804007388 */ /* 0x0001e20000000400 */
[----:B------:R-:W-:-:S03]  /*bf10*/  PRMT R27, RZ, 0x7610, R27 ;  /* 0x00007610ff1b7816 */ /* 0x000fc6000000001b */
[----:B------:R-:W3:Y:S04]  /*bf20*/  LDL.LU R13, [R1+0xd0] ;  /* 0x0000d000010d7983 */ /* 0x000ee80000300800 */
[----:B------:R-:W3:Y:S04]  /*bf30*/  LDL.LU R12, [R1+0xc8] ;  /* 0x0000c800010c7983 */ /* 0x000ee80000300800 */
[----:B0-----:R-:W0:Y:S04]  /*bf40*/  S2R R8, SR_TID.X ;  /* 0x0000000000087919 */ /* 0x001e280000002100 */
[----:B------:R-:W3:Y:S04]  /*bf50*/  LDL.LU R18, [R1+0xc4] ;  /* 0x0000c40001127983 */ /* 0x000ee80000300800 */
[----:B------:R-:W3:Y:S04]  /*bf60*/  LDL.LU R20, [R1+0xa8] ;  /* 0x0000a80001147983 */ /* 0x000ee80000300800 */
[----:B------:R-:W3:Y:S04]  /*bf70*/  LDL.LU R22, [R1+0xa4] ;  /* 0x0000a40001167983 */ /* 0x000ee80000300800 */
[----:B------:R-:W3:Y:S04]  /*bf80*/  LDL.LU R26, [R1+0x9c] ;  /* 0x00009c00011a7983 */ /* 0x000ee80000300800 */
[----:B------:R-:W3:Y:S01]  /*bf90*/  LDL.LU R28, [R1+0x98] ;  /* 0x00009800011c7983 */ /* 0x000ee20000300800 */
[----:B0-----:R-:W-:-:S05]  /*bfa0*/  LOP3.LUT R8, R8, 0x7f, RZ, 0xc0, !PT ;  /* 0x0000007f08087812 */ /* 0x001fca00078ec0ff */
[----:B------:R-:W-:Y:S02]  /*bfb0*/  IMAD.SHL.U32 R8, R8, 0x2, RZ ;  /* 0x0000000208087824 */ /* 0x000fe400078e00ff */
[----:B--2---:R-:W-:-:S05]  /*bfc0*/  IMAD.X R15, R5, 0x1, R24, P1 ;  /* 0x00000001050f7824 */ /* 0x004fca00008e0618 */
[----:B------:R0:W2:Y:S02]  /*bfd0*/  @!P0 LDG.E.U16 R27, [R14.64] ;  /* 0x000000040e1b8981 */ /* 0x0000a4000c1e1500 */
[----:B0-----:R-:W-:Y:S02]  /*bfe0*/  IADD3 R14, P1, R0, R25, RZ ;  /* 0x00000019000e7210 */ /* 0x001fe40007f3e0ff */
[----:B------:R-:W2:Y:S04]  /*bff0*/  LDL.LU R0, [R1+0x90] ;  /* 0x0000900001007983 */ /* 0x000ea80000300800 */
[----:B------:R-:W2:Y:S04]  /*c000*/  LDL.LU R5, [R1+0x8c] ;  /* 0x00008c0001057983 */ /* 0x000ea80000300800 */
[----:B------:R0:W-:Y:S02]  /*c010*/  STL [R1+0x898], R25 ;  /* 0x0008981901007387 */ /* 0x0001e40000100800 */
[----:B0-----:R-:W-:-:S05]  /*c020*/  LOP3.LUT R25, R8, 0x70, RZ, 0x3c, !PT ;  /* 0x0000007008197812 */ /* 0x001fca00078e3cff */
[----:B------:R0:W-:Y:S04]  /*c030*/  STS.U16 [R25+0x1700], R3 ;  /* 0x0017000319007388 */ /* 0x0001e80000000400 */
[----:B0-----:R-:W0:Y:S04]  /*c040*/  S2R R3, SR_TID.X ;  /* 0x0000000000037919 */ /* 0x001e280000002100 */
[----:B------:R-:W-:Y:S04]  /*c050*/  STS.U16 [R25+0x1f00], R9 ;  /* 0x001f000919007388 */ /* 0x000fe80000000400 */
[----:B------:R-:W-:Y:S04]  /*c060*/  STS.U16 [R25+0x2700], R10 ;  /* 0x0027000a19007388 */ /* 0x000fe80000000400 */
[----:B------:R0:W-:Y:S04]  /*c070*/  STS.U16 [R25+0x2f00], R11 ;  /* 0x002f000b19007388 */ /* 0x0001e80000000400 */
[----:B------:R-:W-:Y:S01]  /*c080*/  STL [R1+0x89c], R24 ;  /* 0x00089c1801007387 */ /* 0x000fe20000100800 */
[----:B0-----:R-:W-:-:S02]  /*c090*/  LOP3.LUT R11, R3, 0x3f, RZ, 0xc0, !PT ;  /* 0x0000003f030b7812 */ /* 0x001fc400078ec0ff */
[----:B------:R-:W-:Y:S02]  /*c0a0*/  SHF.R.S32.HI R4, RZ, 0x6, R3 ;  /* 0x00000006ff047819 */ /* 0x000fe40000011403 */
[----:B------:R-:W2:Y:S01]  /*c0b0*/  LDL.LU R3, [R1+0x88] ;  /* 0x0000880001037983 */ /* 0x000ea20000300800 */
[----:B----4-:R-:W-:-:S03]  /*c0c0*/  IMAD.X R15, R2, 0x1, R24, P1 ;  /* 0x00000001020f7824 */ /* 0x010fc600008e0618 */
[----:B------:R-:W4:Y:S01]  /*c0d0*/  LDL.LU R6, [R1+0x84] ;  /* 0x0000840001067983 */ /* 0x000f220000300800 */
[----:B------:R-:W-:-:S03]  /*c0e0*/  IMAD.SHL.U32 R2, R11, 0x2, RZ ;  /* 0x000000020b027824 */ /* 0x000fc600078e00ff */
[----:B------:R-:W4:Y:S04]  /*c0f0*/  LDL.LU R7, [R1+0x78] ;  /* 0x0000780001077983 */ /* 0x000f280000300800 */
[----:B------:R-:W4:Y:S04]  /*c100*/  LDL.LU R8, [R1+0x74] ;  /* 0x0000740001087983 */ /* 0x000f280000300800 */
[----:B------:R-:W4:Y:S04]  /*c110*/  LDL.LU R9, [R1+0x70] ;  /* 0x0000700001097983 */ /* 0x000f280000300800 */
[----:B------:R-:W4:Y:S04]  /*c120*/  LDL.LU R10, [R1+0x6c] ;  /* 0x00006c00010a7983 */ /* 0x000f280000300800 */
[----:B---3--:R0:W-:Y:S04]  /*c130*/  STS.U16 [R25+0x3700], R16 ;  /* 0x0037001019007388 */ /* 0x0081e80000000400 */
[----:B------:R-:W3:Y:S04]  /*c140*/  LDL.LU R11, [R1+0x68] ;  /* 0x00006800010b7983 */ /* 0x000ee80000300800 */
[----:B0-----:R-:W3:Y:S01]  /*c150*/  LDL.LU R16, [R1+0x64] ;  /* 0x0000640001107983 */ /* 0x001ee20000300800 */
[----:B------:R-:W-:-:S04]  /*c160*/  SGXT R4, R4, 0x1 ;  /* 0x000000010404781a */ /* 0x000fc80000000200 */
[----:B------:R-:W-:Y:S01]  /*c170*/  LOP3.LUT R2, R2, 0x90, R4, 0x78, !PT ;  /* 0x0000009002027812 */ /* 0x000fe200078e7804 */
[----:B------:R0:W-:Y:S01]  /*c180*/  STS.U16 [R25+0x3f00], R13 ;  /* 0x003f000d19007388 */ /* 0x0001e20000000400 */
[----:B------:R-:W-:-:S03]  /*c190*/  PRMT R29, RZ, 0x7610, R29 ;  /* 0x00007610ff1d7816 */ /* 0x000fc6000000001d */
[----:B------:R1:W-:Y:S04]  /*c1a0*/  STS.U16 [R2+0x4000], R12 ;  /* 0x0040000c02007388 */ /* 0x0003e80000000400 */
[----:B------:R1:W-:Y:S04]  /*c1b0*/  STS.U16 [R2+0x4400], R18 ;  /* 0x0044001202007388 */ /* 0x0003e80000000400 */
[----:B0-----:R-:W3:Y:S04]  /*c1c0*/  LDL.LU R13, [R1+0x60] ;  /* 0x00006000010d7983 */ /* 0x001ee80000300800 */
[----:B-1----:R-:W3:Y:S04]  /*c1d0*/  LDL.LU R12, [R1+0x5c] ;  /* 0x00005c00010c7983 */ /* 0x002ee80000300800 */
[----:B------:R0:W-:Y:S04]  /*c1e0*/  STS.U16 [R2+0x4800], R20 ;  /* 0x0048001402007388 */ /* 0x0001e80000000400 */
[----:B------:R-:W3:Y:S04]  /*c1f0*/  LDL.LU R18, [R1+0x58] ;  /* 0x0000580001127983 */ /* 0x000ee80000300800 */
[----:B------:R1:W-:Y:S04]  /*c200*/  STS.U16 [R2+0x4c00], R22 ;  /* 0x004c001602007388 */ /* 0x0003e80000000400 */
[----:B0-----:R-:W3:Y:S04]  /*c210*/  LDL.LU R20, [R1+0x54] ;  /* 0x0000540001147983 */ /* 0x001ee80000300800 */
[----:B------:R0:W-:Y:S04]  /*c220*/  STS.U16 [R2+0x5000], R26 ;  /* 0x0050001a02007388 */ /* 0x0001e80000000400 */
[----:B-1----:R-:W3:Y:S04]  /*c230*/  LDL.LU R22, [R1+0x50] ;  /* 0x0000500001167983 */ /* 0x002ee80000300800 */
[----:B------:R1:W-:Y:S04]  /*c240*/  STS.U16 [R2+0x5400], R28 ;  /* 0x0054001c02007388 */ /* 0x0003e80000000400 */
[----:B0-----:R-:W3:Y:S04]  /*c250*/  LDL.LU R26, [R1+0x4c] ;  /* 0x00004c00011a7983 */ /* 0x001ee80000300800 */
[----:B------:R-:W3:Y:S04]  /*c260*/  LDL.LU R25, [R1+0x48] ;  /* 0x0000480001197983 */ /* 0x000ee80000300800 */
[----:B------:R0:W3:Y:S04]  /*c270*/  @!P0 LDG.E.U16 R29, [R14.64] ;  /* 0x000000040e1d8981 */ /* 0x0000e8000c1e1500 */
[----:B-1----:R-:W3:Y:S04]  /*c280*/  LDL.LU R28, [R1+0x44] ;  /* 0x00004400011c7983 */ /* 0x002ee80000300800 */
[----:B0-----:R-:W3:Y:S04]  /*c290*/  LDL.LU R14, [R1+0x40] ;  /* 0x00004000010e7983 */ /* 0x001ee80000300800 */
[----:B--2---:R-:W-:Y:S04]  /*c2a0*/  STS.U16 [R2+0x5800], R0 ;  /* 0x0058000002007388 */ /* 0x004fe80000000400 */
[----:B------:R0:W-:Y:S04]  /*c2b0*/  STS.U16 [R2+0x5c00], R5 ;  /* 0x005c000502007388 */ /* 0x0001e80000000400 */
[----:B0-----:R-:W2:Y:S04]  /*c2c0*/  LDL R5, [R1+0x5b8] ;  /* 0x0005b80001057983 */ /* 0x001ea80000100800 */
[----:B------:R-:W2:Y:S04]  /*c2d0*/  LDL.LU R0, [R1+0x3c] ;  /* 0x00003c0001007983 */ /* 0x000ea80000300800 */
[----:B------:R-:W2:Y:S04]  /*c2e0*/  LDL.LU R15, [R1+0x38] ;  /* 0x00003800010f7983 */ /* 0x000ea80000300800 */
[----:B------:R0:W-:Y:S04]  /*c2f0*/  STS.U16 [R2+0x6000], R3 ;  /* 0x0060000302007388 */ /* 0x0001e80000000400 */
[----:B0-----:R-:W2:Y:S04]  /*c300*/  LDL.LU R3, [R1+0x34] ;  /* 0x0000340001037983 */ /* 0x001ea80000300800 */
[----:B------:R-:W2:Y:S04]  /*c310*/  LDL.LU R24, [R1+0x24] ;  /* 0x0000240001187983 */ /* 0x000ea80000300800 */
[----:B----4-:R-:W-:Y:S04]  /*c320*/  STS.U16 [R2+0x6400], R6 ;  /* 0x0064000602007388 */ /* 0x010fe80000000400 */
[----:B------:R-:W-:Y:S04]  /*c330*/  STS.U16 [R2+0x6800], R7 ;  /* 0x0068000702007388 */ /* 0x000fe80000000400 */
[----:B------:R-:W-:Y:S04]  /*c340*/  STS.U16 [R2+0x6c00], R8 ;  /* 0x006c000802007388 */ /* 0x000fe80000000400 */
[----:B------:R-:W-:Y:S04]  /*c350*/  STS.U16 [R2+0x7000], R9 ;  /* 0x0070000902007388 */ /* 0x000fe80000000400 */
[----:B------:R-:W-:Y:S04]  /*c360*/  STS.U16 [R2+0x7400], R10 ;  /* 0x0074000a02007388 */ /* 0x000fe80000000400 */
[----:B---3--:R-:W-:Y:S04]  /*c370*/  STS.U16 [R2+0x7800], R11 ;  /* 0x0078000b02007388 */ /* 0x008fe80000000400 */
[----:B------:R0:W-:Y:S04]  /*c380*/  STS.U16 [R2+0x7c00], R16 ;  /* 0x007c001002007388 */ /* 0x0001e80000000400 */
[----:B0-----:R-:W3:Y:S04]  /*c390*/  LDL.LU R2, [R1+0x20] ;  /* 0x0000200001027983 */ /* 0x001ee80000300800 */
[----:B------:R-:W4:Y:S04]  /*c3a0*/  LDL.LU R4, [R1+0x1c] ;  /* 0x00001c0001047983 */ /* 0x000f280000300800 */
[----:B------:R-:W4:Y:S04]  /*c3b0*/  LDL.LU R6, [R1+0x18] ;  /* 0x0000180001067983 */ /* 0x000f280000300800 */
[----:B------:R-:W4:Y:S04]  /*c3c0*/  LDL.LU R7, [R1+0x30] ;  /* 0x0000300001077983 */ /* 0x000f280000300800 */
[----:B------:R-:W4:Y:S04]  /*c3d0*/  LDL.LU R8, [R1+0x2c] ;  /* 0x00002c0001087983 */ /* 0x000f280000300800 */
[----:B------:R-:W4:Y:S04]  /*c3e0*/  LDL.LU R9, [R1+0x28] ;  /* 0x0000280001097983 */ /* 0x000f280000300800 */
[----:B------:R-:W4:Y:S04]  /*c3f0*/  LDL.LU R10, [R1+0x14] ;  /* 0x00001400010a7983 */ /* 0x000f280000300800 */
[----:B------:R-:W4:Y:S04]  /*c400*/  LDL.LU R11, [R1+0x10] ;  /* 0x00001000010b7983 */ /* 0x000f280000300800 */
[----:B------:R-:W4:Y:S04]  /*c410*/  LDL.LU R16, [R1+0xc] ;  /* 0x00000c0001107983 */ /* 0x000f280000300800 */
[----:B--2---:R0:W-:Y:S04]  /*c420*/  STS.U16 [R5+0x4100], R13 ;  /* 0x0041000d05007388 */ /* 0x0041e80000000400 */
[----:B------:R-:W-:Y:S04]  /*c430*/  STS.U16 [R5+0x4500], R12 ;  /* 0x0045000c05007388 */ /* 0x000fe80000000400 */
[----:B------:R-:W-:Y:S04]  /*c440*/  STS.U16 [R5+0x4900], R18 ;  /* 0x0049001205007388 */ /* 0x000fe80000000400 */
[----:B------:R-:W-:Y:S04]  /*c450*/  STS.U16 [R5+0x4d00], R20 ;  /* 0x004d001405007388 */ /* 0x000fe80000000400 */
[----:B------:R-:W-:Y:S04]  /*c460*/  STS.U16 [R5+0x5100], R22 ;  /* 0x0051001605007388 */ /* 0x000fe80000000400 */
[----:B------:R-:W-:Y:S04]  /*c470*/  STS.U16 [R5+0x5500], R26 ;  /* 0x0055001a05007388 */ /* 0x000fe80000000400 */
[----:B------:R-:W-:Y:S04]  /*c480*/  STS.U16 [R5+0x5900], R25 ;  /* 0x0059001905007388 */ /* 0x000fe80000000400 */
[----:B------:R-:W-:Y:S04]  /*c490*/  STS.U16 [R5+0x5d00], R28 ;  /* 0x005d001c05007388 */ /* 0x000fe80000000400 */
[----:B------:R1:W-:Y:S04]  /*c4a0*/  STS.U16 [R5+0x6100], R14 ;  /* 0x0061000e05007388 */ /* 0x0003e80000000400 */
[----:B0-----:R-:W2:Y:S04]  /*c4b0*/  LDL.LU R13, [R1+0xf80] ;  /* 0x000f8000010d7983 */ /* 0x001ea80000300800 */
[----:B-1----:R-:W0:Y:S04]  /*c4c0*/  S2R R14, SR_TID.X ;  /* 0x00000000000e7919 */ /* 0x002e280000002100 */
[----:B------:R-:W-:Y:S04]  /*c4d0*/  STS.U16 [R5+0x6500], R0 ;  /* 0x0065000005007388 */ /* 0x000fe80000000400 */
[----:B------:R-:W-:Y:S04]  /*c4e0*/  STS.U16 [R5+0x6900], R15 ;  /* 0x0069000f05007388 */ /* 0x000fe80000000400 */
[----:B------:R-:W2:Y:S04]  /*c4f0*/  LDL.LU R12, [R1+0xf7c] ;  /* 0x000f7c00010c7983 */ /* 0x000ea80000300800 */
[----:B------:R0:W-:Y:S04]  /*c500*/  STS.U16 [R5+0x6d00], R3 ;  /* 0x006d000305007388 */ /* 0x0001e80000000400 */
[----:B------:R1:W-:Y:S04]  /*c510*/  STS.U16 [R5+0x7100], R24 ;  /* 0x0071001805007388 */ /* 0x0003e80000000400 */
[----:B------:R-:W2:Y:S01]  /*c520*/  LDL.LU R18, [R1+0xf78] ;  /* 0x000f780001127983 */ /* 0x000ea20000300800 */
[----:B0-----:R-:W-:-:S03]  /*c530*/  LOP3.LUT R3, R14, 0x3f, RZ, 0xc0, !PT ;  /* 0x0000003f0e037812 */ /* 0x001fc600078ec0ff */
[----:B------:R-:W2:Y:S01]  /*c540*/  LDL.LU R20, [R1+0xf74] ;  /* 0x000f740001147983 */ /* 0x000ea20000300800 */
[----:B-1----:R-:W-:Y:S01]  /*c550*/  SHF.R.S32.HI R24, RZ, 0x6, R14 ;  /* 0x00000006ff187819 */ /* 0x002fe2000001140e */
[----:B------:R-:W-:Y:S02]  /*c560*/  IMAD.SHL.U32 R15, R3, 0x2, RZ ;  /* 0x00000002030f7824 */ /* 0x000fe400078e00ff */
[----:B------:R-:W2:Y:S01]  /*c570*/  LDL.LU R22, [R1+0xf70] ;  /* 0x000f700001167983 */ /* 0x000ea20000300800 */
[----:B------:R-:W-:-:S03]  /*c580*/  SGXT R24, R24, 0x1 ;  /* 0x000000011818781a */ /* 0x000fc60000000200 */
[----:B------:R-:W2:Y:S01]  /*c590*/  LDL.LU R26, [R1+0xf6c] ;  /* 0x000f6c00011a7983 */ /* 0x000ea20000300800 */
[----:B------:R-:W-:-:S03]  /*c5a0*/  LOP3.LUT R15, R15, 0x90, R24, 0x78, !PT ;  /* 0x000000900f0f7812 */ /* 0x000fc600078e7818 */
[----:B------:R-:W2:Y:S01]  /*c5b0*/  LDL.LU R25, [R1+0xcc] ;  /* 0x0000cc0001197983 */ /* 0x000ea20000300800 */
[----:B------:R-:W-:-:S03]  /*c5c0*/  LOP3.LUT R15, R15, 0x40, RZ, 0x3c, !PT ;  /* 0x000000400f0f7812 */ /* 0x000fc600078e3cff */
[----:B------:R-:W2:Y:S04]  /*c5d0*/  LDL.LU R28, [R1+0xf68] ;  /* 0x000f6800011c7983 */ /* 0x000ea80000300800 */
[----:B------:R-:W2:Y:S04]  /*c5e0*/  LDL.LU R0, [R1+0xf64] ;  /* 0x000f640001007983 */ /* 0x000ea80000300800 */
[----:B------:R-:W2:Y:S04]  /*c5f0*/  LDL.LU R24, [R1+0x8] ;  /* 0x0000080001187983 */ /* 0x000ea80000300800 */
[----:B---3--:R0:W-:Y:S04]  /*c600*/  STS.U16 [R5+0x7500], R2 ;  /* 0x0075000205007388 */ /* 0x0081e80000000400 */
[----:B----4-:R1:W-:Y:S04]  /*c610*/  STS.U16 [R5+0x7900], R4 ;  /* 0x0079000405007388 */ /* 0x0103e80000000400 */
[----:B------:R3:W-:Y:S04]  /*c620*/  STS.U16 [R5+0x7d00], R6 ;  /* 0x007d000605007388 */ /* 0x0007e80000000400 */
[----:B0-----:R-:W4:Y:S04]  /*c630*/  LDL.LU R2, [R1+0xf60] ;  /* 0x000f600001027983 */ /* 0x001f280000300800 */
[----:B-1----:R-:W4:Y:S04]  /*c640*/  LDL.LU R4, [R1+0xf5c] ;  /* 0x000f5c0001047983 */ /* 0x002f280000300800 */
[----:B---3--:R-:W3:Y:S04]  /*c650*/  LDL.LU R5, [R1+0xf58] ;  /* 0x000f580001057983 */ /* 0x008ee80000300800 */
[----:B------:R-:W3:Y:S04]  /*c660*/  LDL.LU R6, [R1+0xf54] ;  /* 0x000f540001067983 */ /* 0x000ee80000300800 */
[----:B------:R0:W-:Y:S04]  /*c670*/  STS.U16 [R15+0x4200], R7 ;  /* 0x004200070f007388 */ /* 0x0001e80000000400 */
[----:B------:R1:W-:Y:S04]  /*c680*/  STS.U16 [R15+0x4600], R8 ;  /* 0x004600080f007388 */ /* 0x0003e80000000400 */
[----:B------:R1:W-:Y:S04]  /*c690*/  STS.U16 [R15+0x4a00], R9 ;  /* 0x004a00090f007388 */ /* 0x0003e80000000400 */
[----:B0-----:R-:W3:Y:S04]  /*c6a0*/  LDL.LU R7, [R1+0xf50] ;  /* 0x000f500001077983 */ /* 0x001ee80000300800 */
[----:B-1----:R-:W3:Y:S04]  /*c6b0*/  LDL.LU R8, [R1+0xf4c] ;  /* 0x000f4c0001087983 */ /* 0x002ee80000300800 */
[----:B------:R-:W3:Y:S04]  /*c6c0*/  LDL.LU R9, [R1+0xf48] ;  /* 0x000f480001097983 */ /* 0x000ee80000300800 */
[----:B------:R0:W-:Y:S04]  /*c6d0*/  STS.U16 [R15+0x4e00], R10 ;  /* 0x004e000a0f007388 */ /* 0x0001e80000000400 */
[----:B------:R1:W-:Y:S04]  /*c6e0*/  STS.U16 [R15+0x5200], R11 ;  /* 0x0052000b0f007388 */ /* 0x0003e80000000400 */
[----:B------:R1:W-:Y:S04]  /*c6f0*/  STS.U16 [R15+0x5600], R16 ;  /* 0x005600100f007388 */ /* 0x0003e80000000400 */
[----:B0-----:R-:W3:Y:S04]  /*c700*/  LDL.LU R10, [R1+0xf44] ;  /* 0x000f4400010a7983 */ /* 0x001ee80000300800 */
[----:B-1----:R-:W3:Y:S04]  /*c710*/  LDL.LU R11, [R1+0xf40] ;  /* 0x000f4000010b7983 */ /* 0x002ee80000300800 */
[----:B------:R-:W3:Y:S01]  /*c720*/  LDL.LU R16, [R1+0xf3c] ;  /* 0x000f3c0001107983 */ /* 0x000ee20000300800 */
[----:B------:R-:W-:Y:S01]  /*c730*/  SHF.R.S32.HI R14, RZ, 0x6, R14 ;  /* 0x00000006ff0e7819 */ /* 0x000fe2000001140e */
[----:B------:R-:W-:-:S03]  /*c740*/  IMAD.SHL.U32 R3, R3, 0x2, RZ ;  /* 0x0000000203037824 */ /* 0x000fc600078e00ff */
[----:B------:R-:W-:-:S04]  /*c750*/  SGXT R14, R14, 0x1 ;  /* 0x000000010e0e781a */ /* 0x000fc80000000200 */
[----:B------:R-:W-:-:S04]  /*c760*/  LOP3.LUT R3, R3, 0x90, R14, 0x78, !PT ;  /* 0x0000009003037812 */ /* 0x000fc800078e780e */
[----:B------:R-:W-:Y:S01]  /*c770*/  LOP3.LUT R3, R3, 0x60, RZ, 0x3c, !PT ;  /* 0x0000006003037812 */ /* 0x000fe200078e3cff */
[----:B--2---:R-:W-:Y:S04]  /*c780*/  STS.U16 [R15+0x5a00], R24 ;  /* 0x005a00180f007388 */ /* 0x004fe80000000400 */
[----:B---3--:R-:W-:Y:S04]  /*c790*/  STS.U16 [R15+0x5e00], R16 ;  /* 0x005e00100f007388 */ /* 0x008fe80000000400 */
[----:B------:R-:W-:Y:S04]  /*c7a0*/  STS.U16 [R15+0x6200], R11 ;  /* 0x0062000b0f007388 */ /* 0x000fe80000000400 */
[----:B------:R-:W-:Y:S04]  /*c7b0*/  STS.U16 [R15+0x6600], R10 ;  /* 0x0066000a0f007388 */ /* 0x000fe80000000400 */
[----:B------:R-:W-:Y:S04]  /*c7c0*/  STS.U16 [R15+0x6a00], R9 ;  /* 0x006a00090f007388 */ /* 0x000fe80000000400 */
[----:B------:R-:W-:Y:S04]  /*c7d0*/  STS.U16 [R15+0x6e00], R8 ;  /* 0x006e00080f007388 */ /* 0x000fe80000000400 */
[----:B------:R-:W-:Y:S04]  /*c7e0*/  STS.U16 [R15+0x7200], R7 ;  /* 0x007200070f007388 */ /* 0x000fe80000000400 */
[----:B------:R-:W-:Y:S04]  /*c7f0*/  STS.U16 [R15+0x7600], R6 ;  /* 0x007600060f007388 */ /* 0x000fe80000000400 */
[----:B------:R-:W-:Y:S04]  /*c800*/  STS.U16 [R15+0x7a00], R5 ;  /* 0x007a00050f007388 */ /* 0x000fe80000000400 */
[----:B----4-:R-:W-:Y:S04]  /*c810*/  STS.U16 [R15+0x7e00], R4 ;  /* 0x007e00040f007388 */ /* 0x010fe80000000400 */
[----:B------:R-:W-:Y:S04]  /*c820*/  STS.U16 [R3+0x7f00], R25 ;  /* 0x007f001903007388 */ /* 0x000fe80000000400 */
[----:B------:R0:W-:Y:S04]  /*c830*/  STS.U16 [R3+0x4300], R2 ;  /* 0x0043000203007388 */ /* 0x0001e80000000400 */
[----:B0-----:R-:W2:Y:S04]  /*c840*/  LDL R2, [R1+0x35c] ;  /* 0x00035c0001027983 */ /* 0x001ea80000100800 */
[----:B------:R0:W-:Y:S04]  /*c850*/  STS.U16 [R3+0x4700], R0 ;  /* 0x0047000003007388 */ /* 0x0001e80000000400 */
[----:B------:R-:W-:Y:S04]  /*c860*/  STS.U16 [R3+0x4b00], R28 ;  /* 0x004b001c03007388 */ /* 0x000fe80000000400 */
[----:B------:R-:W-:Y:S04]  /*c870*/  STS.U16 [R3+0x4f00], R26 ;  /* 0x004f001a03007388 */ /* 0x000fe80000000400 */
[----:B------:R1:W-:Y:S04]  /*c880*/  STS.U16 [R3+0x5300], R22 ;  /* 0x0053001603007388 */ /* 0x0003e80000000400 */
[----:B------:R-:W-:Y:S04]  /*c890*/  STS.U16 [R3+0x5700], R20 ;  /* 0x0057001403007388 */ /* 0x000fe80000000400 */
        /* <DEDUP_REMOVED lines=9> */
[----:B------:R-:W-:Y:S06]  /*c930*/  BAR.SYNC.DEFER_BLOCKING 0x0 ;  /* 0x0000000000007b1d */ /* 0x000fec0000010000 */
[----:B0-----:R-:W3:Y:S04]  /*c940*/  LDL R0, [R1+0x354] ;  /* 0x0003540001007983 */ /* 0x001ee80000100800 */
[----:B-1----:R-:W4:Y:S04]  /*c950*/  LDL R22, [R1+0x5bc] ;  /* 0x0005bc0001167983 */ /* 0x002f280000100800 */
[----:B--2---:R-:W0:Y:S04]  /*c960*/  LDSM.16.M88.4 R16, [R2+0x4000] ;  /* 0x004000000210783b */ /* 0x004e280000000200 */
[----:B------:R-:W1:Y:S04]  /*c970*/  LDSM.16.M88.4 R12, [R2+0x4800] ;  /* 0x00480000020c783b */ /* 0x000e680000000200 */
[----:B------:R-:W-:Y:S04]  /*c980*/  LDSM.16.M88.4 R4, [R2+0x5000] ;  /* 0x005000000204783b */ /* 0x000fe80000000200 */
[----:B0-----:R-:W-:Y:S04]  /*c990*/  STL.64 [R1+0x10], R16 ;  /* 0x0000101001007387 */ /* 0x001fe80000100a00 */
[----:B------:R-:W-:Y:S04]  /*c9a0*/  STL.64 [R1+0x18], R18 ;  /* 0x0000181201007387 */ /* 0x000fe80000100a00 */
[----:B------:R-:W0:Y:S04]  /*c9b0*/  LDSM.16.M88.4 R16, [R2+0x5800] ;  /* 0x005800000210783b */ /* 0x000e280000000200 */
[----:B-1----:R-:W-:Y:S04]  /*c9c0*/  STL.64 [R1], R12 ;  /* 0x0000000c01007387 */ /* 0x002fe80000100a00 */
[----:B------:R-:W-:Y:S04]  /*c9d0*/  STL.64 [R1+0x8], R14 ;  /* 0x0000080e01007387 */ /* 0x000fe80000100a00 */
[----:B------:R-:W1:Y:S04]  /*c9e0*/  LDSM.16.M88.4 R12, [R2+0x6000] ;  /* 0x00600000020c783b */ /* 0x000e680000000200 */
[----:B---3--:R-:W-:Y:S04]  /*c9f0*/  LDSM.16.MT88.4 R8, [R0] ;  /* 0x000000000008783b */ /* 0x008fe80000004200 */
[----:B0-----:R-:W-:Y:S04]  /*ca00*/  STL.64 [R1+0x50], R16 ;  /* 0x0000501001007387 */ /* 0x001fe80000100a00 */
[----:B------:R-:W-:Y:S04]  /*ca10*/  STL.64 [R1+0x58], R18 ;  /* 0x0000581201007387 */ /* 0x000fe80000100a00 */
[----:B------:R-:W-:Y:S04]  /*ca20*/  LDSM.16.M88.4 R16, [R2+0x7800] ;  /* 0x007800000210783b */ /* 0x000fe80000000200 */
[----:B-1----:R-:W-:Y:S04]  /*ca30*/  STL.64 [R1+0x60], R12 ;  /* 0x0000600c01007387 */ /* 0x002fe80000100a00 */
[----:B------:R-:W-:Y:S04]  /*ca40*/  STL.64 [R1+0x68], R14 ;  /* 0x0000680e01007387 */ /* 0x000fe80000100a00 */
[----:B------:R-:W-:Y:S04]  /*ca50*/  STL.64 [R1+0x20], R4 ;  /* 0x0000200401007387 */ /* 0x000fe80000100a00 */
[----:B------:R-:W-:Y:S04]  /*ca60*/  STL.64 [R1+0x28], R6 ;  /* 0x0000280601007387 */ /* 0x000fe80000100a00 */
[----:B------:R0:W-:Y:S04]  /*ca70*/  STL.64 [R1+0xf20], R4 ;  /* 0x000f200401007387 */ /* 0x0001e80000100a00 */
[----:B0-----:R-:W2:Y:S01]  /*ca80*/  LDL.64 R4, [R1] ;  /* 0x0000000001047983 */ /* 0x001ea20000100a00 */
[----:B------:R-:W-:-:S02]  /*ca90*/  IMAD.MOV.U32 R28, RZ, RZ, R12 ;  /* 0x000000ffff1c7224 */ /* 0x000fc400078e000c */
[----:B------:R-:W-:Y:S02]  /*caa0*/  IMAD.MOV.U32 R27, RZ, RZ, R13 ;  /* 0x000000ffff1b7224 */ /* 0x000fe400078e000d */
[----:B------:R-:W-:Y:S04]  /*cab0*/  LDSM.16.M88.4 R12, [R2+0x6800] ;  /* 0x00680000020c783b */ /* 0x000fe80000000200 */
[----:B--2---:R-:W-:Y:S04]  /*cac0*/  STL.64 [R1+0xf28], R4 ;  /* 0x000f280401007387 */ /* 0x004fe80000100a00 */
[----:B------:R-:W0:Y:S04]  /*cad0*/  LDSM.16.M88.4 R4, [R2+0x7000] ;  /* 0x007000000204783b */ /* 0x000e280000000200 */
[----:B0-----:R0:W-:Y:S01]  /*cae0*/  STL.64 [R1+0x80], R4 ;  /* 0x0000800401007387 */ /* 0x0011e20000100a00 */
[----:B------:R-:W-:-:S03]  /*caf0*/  IMAD.MOV.U32 R26, RZ, RZ, R7 ;  /* 0x000000ffff1a7224 */ /* 0x000fc600078e0007 */
[----:B------:R-:W-:Y:S04]  /*cb00*/  STL.64 [R1+0x90], R12 ;  /* 0x0000900c01007387 */ /* 0x000fe80000100a00 */
[----:B------:R-:W-:Y:S04]  /*cb10*/  STL.64 [R1+0x98], R14 ;  /* 0x0000980e01007387 */ /* 0x000fe80000100a00 */
[----:B------:R1:W-:Y:S04]  /*cb20*/  STL.64 [R1+0x88], R6 ;  /* 0x0000880601007387 */ /* 0x0003e80000100a00 */
[----:B0-----:R-:W2:Y:S04]  /*cb30*/  LDL.LU.64 R4, [R1+0x390] ;  /* 0x0003900001047983 */ /* 0x001ea80000300a00 */
[----:B----4-:R-:W0:Y:S04]  /*cb40*/  LDSM.16.MT88.4 R12, [R22] ;  /* 0x00000000160c783b */ /* 0x010e280000004200 */
[----:B-1----:R-:W2:Y:S04]  /*cb50*/  LDL.LU.64 R6, [R1+0x398] ;  /* 0x0003980001067983 */ /* 0x002ea80000300a00 */
[----:B------:R-:W-:Y:S04]  /*cb60*/  STL [R1+0xd48], R26 ;  /* 0x000d481a01007387 */ /* 0x000fe80000100800 */
[----:B------:R-:W3:Y:S04]  /*cb70*/  LDL.64 R24, [R1+0x50] ;  /* 0x0000500001187983 */ /* 0x000ee80000100a00 */
[----:B------:R-:W-:Y:S04]  /*cb80*/  STL [R1+0xf38], R27 ;  /* 0x000f381b01007387 */ /* 0x000fe80000100800 */
[----:B---3--:R1:W-:Y:S04]  /*cb90*/  STL.64 [R1+0xf30], R24 ;  /* 0x000f301801007387 */ /* 0x0083e80000100a00 */
[----:B-1----:R-:W2:Y:S04]  /*cba0*/  LDL.64 R24, [R1+0x10] ;  /* 0x0000100001187983 */ /* 0x002ea80000100a00 */
[----:B0-----:R-:W-:Y:S04]  /*cbb0*/  STL.64 [R1+0xee8], R14 ;  /* 0x000ee80e01007387 */ /* 0x001fe80000100a00 */
[----:B------:R-:W-:Y:S04]  /*cbc0*/  STL.64 [R1+0x70], R16 ;  /* 0x0000701001007387 */ /* 0x000fe80000100a00 */
[----:B------:R-:W-:Y:S04]  /*cbd0*/  STL.64 [R1+0x78], R18 ;  /* 0x0000781201007387 */ /* 0x000fe80000100a00 */
[----:B------:R0:W-:Y:S04]  /*cbe0*/  STL.64 [R1+0xee0], R12 ;  /* 0x000ee00c01007387 */ /* 0x0001e80000100a00 */
[----:B------:R-:W1:Y:S04]  /*cbf0*/  LDSM.16.MT88.4 R16, [R0+0x80] ;  /* 0x000080000010783b */ /* 0x000e680000004200 */
[----:B0-----:R-:W3:Y:S01]  /*cc00*/  LDL.64 R12, [R1+0x90] ;  /* 0x00009000010c7983 */ /* 0x001ee20000100a00 */
[----:B--2---:R-:W-:Y:S01]  /*cc10*/  HMMA.16816.F32 R4, R8, R24, R4 ;  /* 0x000000180804723c */ /* 0x004fe20000001804 */
[----:B------:R-:W-:-:S02]  /*cc20*/  IMAD.MOV.U32 R3, RZ, RZ, R24 ;  /* 0x000000ffff037224 */ /* 0x000fc400078e0018 */
[----:B------:R-:W-:Y:S01]  /*cc30*/  IMAD.MOV.U32 R2, RZ, RZ, R25 ;  /* 0x000000ffff027224 */ /* 0x000fe200078e0019 */
[----:B---3--:R0:W-:Y:S11]  /*cc40*/  STL.64 [R1+0xf10], R12 ;  /* 0x000f100c01007387 */ /* 0x0081f60000100a00 */
[----:B------:R-:W-:Y:S09]  /*cc50*/  @!UPT UIADD3 URZ, URZ, URZ, URZ ;  /* 0x0000003f3f3ff290 */ /* 0x000ff2000fffe03f */
[----:B------:R-:W-:Y:S01]  /*cc60*/  IMAD.MOV.U32 R23, RZ, RZ, R5 ;  /* 0x000000ffff177224 */ /* 0x000fe200078e0005 */
[----:B0-----:R-:W2:Y:S04]  /*cc70*/  LDL.LU.64 R12, [R1+0x1f0] ;  /* 0x0001f000010c7983 */ /* 0x001ea80000300a00 */
[----:B------:R-:W2:Y:S04]  /*cc80*/  LDL.LU.64 R14, [R1+0x1f8] ;  /* 0x0001f800010e7983 */ /* 0x000ea80000300a00 */
[----:B-1----:R-:W-:Y:S04]  /*cc90*/  STL.64 [R1+0xe90], R18 ;  /* 0x000e901201007387 */ /* 0x002fe80000100a00 */
[----:B------:R0:W-:Y:S04]  /*cca0*/  STL.64 [R1+0xe88], R16 ;  /* 0x000e881001007387 */ /* 0x0001e80000100a00 */
[----:B0-----:R-:W3:Y:S04]  /*ccb0*/  LDL.LU.64 R16, [R1+0x380] ;  /* 0x0003800001107983 */ /* 0x001ee80000300a00 */
[----:B------:R-:W3:Y:S04]  /*ccc0*/  LDL.LU.64 R18, [R1+0x388] ;  /* 0x0003880001127983 */ /* 0x000ee80000300a00 */
[----:B------:R-:W4:Y:S04]  /*ccd0*/  LDL.LU R27, [R1+0xf38] ;  /* 0x000f3800011b7983 */ /* 0x000f280000300800 */
[----:B------:R-:W2:Y:S04]  /*cce0*/  LDL.LU.64 R24, [R1+0xf30] ;  /* 0x000f300001187983 */ /* 0x000ea80000300a00 */
[----:B------:R0:W-:Y:S04]  /*ccf0*/  STL [R1+0x210], R4 ;  /* 0x0002100401007387 */ /* 0x0001e80000100800 */
[----:B0-----:R-:W3:Y:S01]  /*cd00*/  LDL.LU.64 R4, [R1+0xf28] ;  /* 0x000f280001047983 */ /* 0x001ee20000300a00 */
[----:B------:R-:W-:-:S05]  /*cd10*/  IMAD.MOV.U32 R21, RZ, RZ, R6 ;  /* 0x000000ffff157224 */ /* 0x000fca00078e0006 */
[----:B------:R-:W-:Y:S01]  /*cd20*/  STL [R1+0xdec], R21 ;  /* 0x000dec1501007387 */ /* 0x000fe20000100800 */
[----:B---3--:R-:W-:Y:S11]  /*cd30*/  HMMA.16816.F32 R16, R8, R4, R16 ;  /* 0x000000040810723c */ /* 0x008ff60000001810 */
[----:B------:R-:W-:Y:S11]  /*cd40*/  @!UPT UIADD3 URZ, URZ, URZ, URZ ;  /* 0x0000003f3f3ff290 */ /* 0x000ff6000fffe03f */
[----:B------:R-:W-:Y:S01]  /*cd50*/  @!UPT UIADD3 URZ, URZ, URZ, URZ ;  /* 0x0000003f3f3ff290 */ /* 0x000fe2000fffe03f */
[----:B------:R-:W-:Y:S04]  /*cd60*/  STL.64 [R1+0x200], R16 ;  /* 0x0002001001007387 */ /* 0x000fe80000100a00 */
[----:B------:R0:W-:Y:S02]  /*cd70*/  STL.64 [R1+0x208], R18 ;  /* 0x0002081201007387 */ /* 0x0001e40000100a00 */
[----:B0-----:R-:W-:Y:S02]  /*cd80*/  IMAD.MOV.U32 R19, RZ, RZ, R4 ;  /* 0x000000ffff137224 */ /* 0x001fe400078e0004 */
[----:B------:R-:W-:Y:S02]  /*cd90*/  IMAD.MOV.U32 R18, RZ, RZ, R5 ;  /* 0x000000ffff127224 */ /* 0x000fe400078e0005 */
[----:B------:R-:W2:Y:S01]  /*cda0*/  LDL.LU.64 R4, [R1+0xf20] ;  /* 0x000f200001047983 */ /* 0x000ea20000300a00 */
[----:B------:R-:W-:-:S02]  /*cdb0*/  IMAD.MOV.U32 R20, RZ, RZ, R7 ;  /* 0x000000ffff147224 */ /* 0x000fc400078e0007 */
[----:B----4-:R-:W-:Y:S01]  /*cdc0*/  IMAD.MOV.U32 R21, RZ, RZ, R27 ;  /* 0x000000ffff157224 */ /* 0x010fe200078e001b */
[----:B--2---:R-:W-:Y:S01]  /*cdd0*/  HMMA.16816.F32 R12, R8, R4, R12 ;  /* 0x00000004080c723c */ /* 0x004fe2000000180c */
[----:B------:R-:W-:Y:S02]  /*cde0*/  IMAD.MOV.U32 R26, RZ, RZ, R4 ;  /* 0x000000ffff1a7224 */ /* 0x000fe400078e0004 */
[----:B------:R-:W-:Y:S02]  /*cdf0*/  IMAD.MOV.U32 R0, RZ, RZ, R5 ;  /* 0x000000ffff007224 */ /* 0x000fe400078e0005 */
[----:B------:R-:W0:Y:S11]  /*ce00*/  LDSM.16.MT88.4 R4, [R22+0x80] ;  /* 0x000080001604783b */ /* 0x000e360000004200 */
[----:B------:R-:W-:Y:S07]  /*ce10*/  @!UPT UIADD3 URZ, URZ, URZ, URZ ;  /* 0x0000003f3f3ff290 */ /* 0x000fee000fffe03f */
[----:B------:R-:W-:Y:S04]  /*ce20*/  STL.64 [R1+0x1f0], R12 ;  /* 0x0001f00c01007387 */ /* 0x000fe80000100a00 */
[----:B------:R-:W-:Y:S04]  /*ce30*/  STL.64 [R1+0x1f8], R14 ;  /* 0x0001f80e01007387 */ /* 0x000fe80000100a00 */
[----:B------:R-:W-:Y:S04]  /*ce40*/  STL.64 [R1+0xe50], R22 ;  /* 0x000e501601007387 */ /* 0x000fe80000100a00 */
[----:B------:R1:W-:Y:S02]  /*ce50*/  STL [R1+0xe48], R20 ;  /* 0x000e481401007387 */ /* 0x0003e40000100800 */
[----:B-1----:R-:W-:-:S05]  /*ce60*/  IMAD.MOV.U32 R20, RZ, RZ, R28 ;  /* 0x000000ffff147224 */ /* 0x002fca00078e001c */
[----:B------:R1:W-:Y:S04]  /*ce70*/  STL.64 [R1+0xf18], R20 ;  /* 0x000f181401007387 */ /* 0x0003e80000100a00 */
[----:B-1----:R-:W2:Y:S04]  /*ce80*/  LDL.LU.64 R20, [R1+0x370] ;  /* 0x0003700001147983 */ /* 0x002ea80000300a00 */
[----:B------:R-:W2:Y:S04]  /*ce90*/  LDL.LU.64 R22, [R1+0x378] ;  /* 0x0003780001167983 */ /* 0x000ea80000300a00 */
[----:B------:R-:W3:Y:S04]  /*cea0*/  LDL.LU.64 R12, [R1+0x360] ;  /* 0x00036000010c7983 */ /* 0x000ee80000300a00 */
[----:B------:R-:W3:Y:S04]  /*ceb0*/  LDL.LU.64 R14, [R1+0x368] ;  /* 0x00036800010e7983 */ /* 0x000ee80000300a00 */
[----:B------:R-:W4:Y:S04]  /*cec0*/  LDL.64 R16, [R1+0x70] ;  /* 0x0000700001107983 */ /* 0x000f280000100a00 */
[----:B------:R-:W-:Y:S04]  /*ced0*/  STL.64 [R1+0xef8], R18 ;  /* 0x000ef81201007387 */ /* 0x000fe80000100a00 */
[----:B----4-:R1:W-:Y:S04]  /*cee0*/  STL.64 [R1+0xef0], R16 ;  /* 0x000ef01001007387 */ /* 0x0103e80000100a00 */
[----:B-1----:R-:W4:Y:S04]  /*cef0*/  LDL.LU.64 R16, [R1+0x320] ;  /* 0x0003200001107983 */ /* 0x002f280000300a00 */
[----:B------:R-:W3:Y:S01]  /*cf00*/  LDL.LU.64 R18, [R1+0x328] ;  /* 0x0003280001127983 */ /* 0x000ee20000300a00 */
[C---:B--2---:R-:W-:Y:S03]  /*cf10*/  HMMA.16816.F32 R20, R8.reuse, R24, R20 ;  /* 0x000000180814723c */ /* 0x044fe60000001814 */
[----:B---3--:R-:W-:Y:S04]  /*cf20*/  STL.64 [R1+0xf08], R18 ;  /* 0x000f081201007387 */ /* 0x008fe80000100a00 */
[----:B----4-:R1:W-:Y:S04]  /*cf30*/  STL.64 [R1+0xf00], R16 ;  /* 0x000f001001007387 */ /* 0x0103e80000100a00 */
[----:B-1----:R-:W2:Y:S04]  /*cf40*/  LDL.LU.64 R16, [R1+0x340] ;  /* 0x0003400001107983 */ /* 0x002ea80000300a00 */
[----:B------:R-:W2:Y:S04]  /*cf50*/  LDL.LU.64 R18, [R1+0x348] ;  /* 0x0003480001127983 */ /* 0x000ea80000300a00 */
[----:B0-----:R-:W-:Y:S04]  /*cf60*/  STL.64 [R1+0xe20], R6 ;  /* 0x000e200601007387 */ /* 0x001fe80000100a00 */
[----:B------:R-:W-:Y:S04]  /*cf70*/  STL.64 [R1+0xe18], R4 ;  /* 0x000e180401007387 */ /* 0x000fe80000100a00 */
[----:B------:R0:W-:Y:S04]  /*cf80*/  STL.64 [R1+0x1e0], R20 ;  /* 0x0001e01401007387 */ /* 0x0001e80000100a00 */
[----:B------:R-:W-:Y:S04]  /*cf90*/  STL.64 [R1+0x1e8], R22 ;  /* 0x0001e81601007387 */ /* 0x000fe80000100a00 */
[----:B0-----:R-:W3:Y:S04]  /*cfa0*/  LDL.LU.64 R20, [R1+0xf18] ;  /* 0x000f180001147983 */ /* 0x001ee80000300a00 */
[----:B------:R0:W-:Y:S04]  /*cfb0*/  STL.64 [R1+0xeb0], R24 ;  /* 0x000eb01801007387 */ /* 0x0001e80000100a00 */
[----:B0-----:R-:W4:Y:S01]  /*cfc0*/  LDL.64 R24, [R1+0x80] ;  /* 0x0000800001187983 */ /* 0x001f220000100a00 */
[----:B---3--:R-:W-:Y:S11]  /*cfd0*/  HMMA.16816.F32 R12, R8, R20, R12 ;  /* 0x00000014080c723c */ /* 0x008ff6000000180c */
[----:B------:R-:W-:Y:S11]  /*cfe0*/  @!UPT UIADD3 URZ, URZ, URZ, URZ ;  /* 0x0000003f3f3ff290 */ /* 0x000ff6000fffe03f */
[----:B------:R-:W-:Y:S01]  /*cff0*/  @!UPT UIADD3 URZ, URZ, URZ, URZ ;  /* 0x0000003f3f3ff290 */ /* 0x000fe2000fffe03f */
[----:B------:R0:W-:Y:S01]  /*d000*/  STL [R1+0x1d0], R12 ;  /* 0x0001d00c01007387 */ /* 0x0001e20000100800 */
[----:B------:R-:W-:-:S03]  /*d010*/  IMAD.MOV.U32 R29, RZ, RZ, R13 ;  /* 0x000000ffff1d7224 */ /* 0x000fc600078e000d */
[----:B0-----:R-:W2:Y:S01]  /*d020*/  LDL.LU.64 R12, [R1+0xf10] ;  /* 0x000f1000010c7983 */ /* 0x001ea20000300a00 */
[----:B------:R-:W-:Y:S02]  /*d030*/  IMAD.MOV.U32 R5, RZ, RZ, R0 ;  /* 0x000000ffff057224 */ /* 0x000fe400078e0000 */
[----:B------:R-:W-:Y:S02]  /*d040*/  IMAD.MOV.U32 R0, RZ, RZ, R15 ;  /* 0x000000ffff007224 */ /* 0x000fe400078e000f */
[----:B------:R-:W-:-:S03]  /*d050*/  IMAD.MOV.U32 R28, RZ, RZ, R14 ;  /* 0x000000ffff1c7224 */ /* 0x000fc600078e000e */
[----:B------:R-:W-:Y:S04]  /*d060*/  STL [R1+0xde8], R0 ;  /* 0x000de80001007387 */ /* 0x000fe80000100800 */
[----:B------:R-:W-:Y:S04]  /*d070*/  STL [R1+0xdcc], R28 ;  /* 0x000dcc1c01007387 */ /* 0x000fe80000100800 */
[----:B------:R-:W-:Y:S01]  /*d080*/  STL [R1+0xdc8], R29 ;  /* 0x000dc81d01007387 */ /* 0x000fe20000100800 */
[----:B--2---:R-:W-:Y:S11]  /*d090*/  HMMA.16816.F32 R16, R8, R12, R16 ;  /* 0x0000000c0810723c */ /* 0x004ff60000001810 */
[----:B------:R-:W-:Y:S11]  /*d0a0*/  @!UPT UIADD3 URZ, URZ, URZ, URZ ;  /* 0x0000003f3f3ff290 */ /* 0x000ff6000fffe03f */
[----:B------:R-:W-:Y:S01]  /*d0b0*/  @!UPT UIADD3 URZ, URZ, URZ, URZ ;  /* 0x0000003f3f3ff290 */ /* 0x000fe2000fffe03f */
[----:B------:R-:W-:Y:S04]  /*d0c0*/  STL.64 [R1+0x1c0], R16 ;  /* 0x0001c01001007387 */ /* 0x000fe80000100a00 */
[----:B------:R0:W-:Y:S04]  /*d0d0*/  STL.64 [R1+0x1c8], R18 ;  /* 0x0001c81201007387 */ /* 0x0001e80000100a00 */
[----:B0-----:R-:W4:Y:S04]  /*d0e0*/  LDL.LU.64 R18, [R1+0xf08] ;  /* 0x000f080001127983 */ /* 0x001f280000300a00 */
[----:B------:R-:W4:Y:S01]  /*d0f0*/  LDL.LU.64 R16, [R1+0xf00] ;  /* 0x000f000001107983 */ /* 0x000f220000300a00 */
[----:B------:R-:W-:-:S02]  /*d100*/  IMAD.MOV.U32 R28, RZ, RZ, R12 ;  /* 0x000000ffff1c7224 */ /* 0x000fc400078e000c */
[----:B------:R-:W-:Y:S02]  /*d110*/  IMAD.MOV.U32 R7, RZ, RZ, R13 ;  /* 0x000000ffff077224 */ /* 0x000fe400078e000d */
[----:B------:R-:W2:Y:S04]  /*d120*/  LDL.LU.64 R12, [R1+0x300] ;  /* 0x00030000010c7983 */ /* 0x000ea80000300a00 */
[----:B------:R-:W2:Y:S01]  /*d130*/  LDL.LU.64 R14, [R1+0x308] ;  /* 0x00030800010e7983 */ /* 0x000ea20000300a00 */
[----:B----4-:R-:W-:Y:S11]  /*d140*/  HMMA.16816.F32 R16, R8, R24, R16 ;  /* 0x000000180810723c */ /* 0x010ff60000001810 */
[----:B------:R-:W-:Y:S11]  /*d150*/  @!UPT UIADD3 URZ, URZ, URZ, URZ ;  /* 0x0000003f3f3ff290 */ /* 0x000ff6000fffe03f */
[----:B------:R-:W-:Y:S01]  /*d160*/  @!UPT UIADD3 URZ, URZ, URZ, URZ ;  /* 0x0000003f3f3ff290 */ /* 0x000fe2000fffe03f */
[----:B------:R-:W-:Y:S04]  /*d170*/  STL.64 [R1+0x1b0], R16 ;  /* 0x0001b01001007387 */ /* 0x000fe80000100a00 */
[----:B------:R0:W-:Y:S04]  /*d180*/  STL.64 [R1+0x1b8], R18 ;  /* 0x0001b81201007387 */ /* 0x0001e80000100a00 */
[----:B0-----:R-:W3:Y:S01]  /*d190*/  LDL.LU.64 R18, [R1+0xef8] ;  /* 0x000ef80001127983 */ /* 0x001ee20000300a00 */
[----:B------:R-:W-:Y:S02]  /*d1a0*/  IMAD.MOV.U32 R23, RZ, RZ, R24 ;  /* 0x000000ffff177224 */ /* 0x000fe400078e0018 */
[----:B------:R-:W-:Y:S01]  /*d1b0*/  IMAD.MOV.U32 R22, RZ, RZ, R25 ;  /* 0x000000ffff167224 */ /* 0x000fe200078e0019 */
[----:B------:R-:W2:Y:S04]  /*d1c0*/  LDL.LU.64 R16, [R1+0xef0] ;  /* 0x000ef00001107983 */ /* 0x000ea80000300a00 */
[----:B------:R-:W-:Y:S04]  /*d1d0*/  STL.64 [R1+0xec0], R22 ;  /* 0x000ec01601007387 */ /* 0x000fe80000100a00 */
[----:B------:R3:W-:Y:S01]  /*d1e0*/  STL.64 [R1+0xeb8], R20 ;  /* 0x000eb81401007387 */ /* 0x0007e20000100a00 */
[----:B------:R-:W-:-:S02]  /*d1f0*/  IMAD.MOV.U32 R4, RZ, RZ, R26 ;  /* 0x000000ffff047224 */ /* 0x000fc400078e001a */
[----:B---3--:R-:W-:Y:S02]  /*d200*/  IMAD.MOV.U32 R20, RZ, RZ, R19 ;  /* 0x000000ffff147224 */ /* 0x008fe400078e0013 */
[----:B------:R-:W-:-:S05]  /*d210*/  IMAD.MOV.U32 R21, RZ, RZ, R18 ;  /* 0x000000ffff157224 */ /* 0x000fca00078e0012 */
[----:B------:R0:W-:Y:S04]  /*d220*/  STL.64 [R1+0xed8], R20 ;  /* 0x000ed81401007387 */ /* 0x0001e80000100a00 */
[----:B0-----:R-:W3:Y:S04]  /*d230*/  LDL.LU.64 R20, [R1+0x190] ;  /* 0x0001900001147983 */ /* 0x001ee80000300a00 */
[----:B------:R-:W3:Y:S04]  /*d240*/  LDL.LU.64 R22, [R1+0x198] ;  /* 0x0001980001167983 */ /* 0x000ee80000300a00 */
[----:B------:R-:W4:Y:S04]  /*d250*/  LDL.LU.64 R24, [R1+0x160] ;  /* 0x0001600001187983 */ /* 0x000f280000300a00 */
[----:B------:R-:W3:Y:S01]  /*d260*/  LDL.LU.64 R26, [R1+0x168] ;  /* 0x00016800011a7983 */ /* 0x000ee20000300a00 */
[----:B--2---:R-:W-:Y:S01]  /*d270*/  HMMA.16816.F32 R8, R8, R16, R12 ;  /* 0x000000100808723c */ /* 0x004fe2000000180c */
[----:B------:R-:W-:-:S02]  /*d280*/  IMAD.MOV.U32 R6, RZ, RZ, R16 ;  /* 0x000000ffff067224 */ /* 0x000fc400078e0010 */
[----:B------:R-:W-:Y:S01]  /*d290*/  IMAD.MOV.U32 R0, RZ, RZ, R17 ;  /* 0x000000ffff007224 */ /* 0x000fe200078e0011 */
[----:B---3--:R-:W-:Y:S04]  /*d2a0*/  STL.64 [R1+0xed0], R26 ;  /* 0x000ed01a01007387 */ /* 0x008fe80000100a00 */
[----:B----4-:R0:W-:Y:S04]  /*d2b0*/  STL.64 [R1+0xec8], R24 ;  /* 0x000ec81801007387 */ /* 0x0101e80000100a00 */
[----:B0-----:R-:W2:Y:S04]  /*d2c0*/  LDL.LU.64 R24, [R1+0x170] ;  /* 0x0001700001187983 */ /* 0x001ea80000300a00 */
[----:B------:R-:W2:Y:S04]  /*d2d0*/  LDL.LU.64 R26, [R1+0x178] ;  /* 0x00017800011a7983 */ /* 0x000ea80000300a00 */
[----:B------:R-:W3:Y:S04]  /*d2e0*/  LDL.LU.64 R14, [R1+0xee8] ;  /* 0x000ee800010e7983 */ /* 0x000ee80000300a00 */
[----:B------:R-:W3:Y:S04]  /*d2f0*/  LDL.LU.64 R12, [R1+0xee0] ;  /* 0x000ee000010c7983 */ /* 0x000ee80000300a00 */
[----:B------:R0:W-:Y:S04]  /*d300*/  STL.64 [R1+0x1a0], R8 ;  /* 0x0001a00801007387 */ /* 0x0001e80000100a00 */
[----:B------:R-:W-:Y:S04]  /*d310*/  STL.64 [R1+0x1a8], R10 ;  /* 0x0001a80a01007387 */ /* 0x000fe80000100a00 */
[----:B------:R-:W4:Y:S01]  /*d320*/  LDL.LU.64 R16, [R1+0x150] ;  /* 0x0001500001107983 */ /* 0x000f220000300a00 */
[----:B0-----:R-:W-:-:S03]  /*d330*/  IMAD.MOV.U32 R8, RZ, RZ, R28 ;  /* 0x000000ffff087224 */ /* 0x001fc600078e001c */
[----:B------:R-:W4:Y:S01]  /*d340*/  LDL.LU.64 R18, [R1+0x158] ;  /* 0x0001580001127983 */ /* 0x000f220000300a00 */
[----:B------:R-:W-:-:S05]  /*d350*/  IMAD.MOV.U32 R9, RZ, RZ, R7 ;  /* 0x000000ffff097224 */ /* 0x000fca00078e0007 */
[----:B------:R0:W-:Y:S02]  /*d360*/  STL.64 [R1+0xea8], R8 ;  /* 0x000ea80801007387 */ /* 0x0001e40000100a00 */
[----:B0-----:R-:W-:Y:S02]  /*d370*/  IMAD.MOV.U32 R8, RZ, RZ, R3 ;  /* 0x000000ffff087224 */ /* 0x001fe400078e0003 */
[----:B------:R-:W-:-:S07]  /*d380*/  IMAD.MOV.U32 R9, RZ, RZ, R2 ;  /* 0x000000ffff097224 */ /* 0x000fce00078e0002 */
[----:B---3--:R-:W-:Y:S01]  /*d390*/  HMMA.16816.F32 R8, R12, R8, R20 ;  /* 0x000000080c08723c */ /* 0x008fe20000001814 */
[----:B------:R-:W2:Y:S11]  /*d3a0*/  LDL.LU.64 R20, [R1+0xed8] ;  /* 0x000ed80001147983 */ /* 0x000eb60000300a00 */
[----:B------:R-:W-:Y:S11]  /*d3b0*/  @!UPT UIADD3 URZ, URZ, URZ, URZ ;  /* 0x0000003f3f3ff290 */ /* 0x000ff6000fffe03f */
[----:B------:R-:W-:Y:S01]  /*d3c0*/  @!UPT UIADD3 URZ, URZ, URZ, URZ ;  /* 0x0000003f3f3ff290 */ /* 0x000fe2000fffe03f */
[----:B------:R-:W-:Y:S01]  /*d3d0*/  IMAD.MOV.U32 R2, RZ, RZ, R11 ;  /* 0x000000ffff027224 */ /* 0x000fe200078e000b */
[----:B------:R0:W-:Y:S01]  /*d3e0*/  STL.64 [R1+0x190], R8 ;  /* 0x0001900801007387 */ /* 0x0001e20000100a00 */
[----:B------:R-:W-:-:S03]  /*d3f0*/  IMAD.MOV.U32 R3, RZ, RZ, R10 ;  /* 0x000000ffff037224 */ /* 0x000fc600078e000a */
[----:B0-----:R-:W3:Y:S04]  /*d400*/  LDL.LU.64 R8, [R1+0x140] ;  /* 0x0001400001087983 */ /* 0x001ee80000300a00 */
[----:B------:R-:W3:Y:S04]  /*d410*/  LDL.LU.64 R10, [R1+0x148] ;  /* 0x00014800010a7983 */ /* 0x000ee80000300a00 */
[----:B------:R-:W-:Y:S04]  /*d420*/  STL [R1+0xd04], R2 ;  /* 0x000d040201007387 */ /* 0x000fe80000100800 */
[----:B------:R-:W-:Y:S01]  /*d430*/  STL [R1+0xd00], R3 ;  /* 0x000d000301007387 */ /* 0x000fe20000100800 */
[C---:B--2---:R-:W-:Y:S03]  /*d440*/  HMMA.16816.F32 R20, R12.reuse, R20, R24 ;  /* 0x000000140c14723c */ /* 0x044fe60000001818 */
[----:B------:R-:W2:Y:S04]  /*d450*/  LDL.LU.64 R26, [R1+0xed0] ;  /* 0x000ed000011a7983 */ /* 0x000ea80000300a00 */
[----:B------:R-:W2:Y:S11]  /*d460*/  LDL.LU.64 R24, [R1+0xec8] ;  /* 0x000ec80001187983 */ /* 0x000eb60000300a00 */
[----:B------:R-:W-:Y:S05]  /*d470*/  @!UPT UIADD3 URZ, URZ, URZ, URZ ;  /* 0x0000003f3f3ff290 */ /* 0x000fea000fffe03f */
[----:B------:R-:W-:Y:S04]  /*d480*/  STL.64 [R1+0x180], R20 ;  /* 0x0001801401007387 */ /* 0x000fe80000100a00 */
[----:B------:R0:W-:Y:S04]  /*d490*/  STL.64 [R1+0x188], R22 ;  /* 0x0001881601007387 */ /* 0x0001e80000100a00 */
[----:B0-----:R-:W3:Y:S04]  /*d4a0*/  LDL.LU.64 R22, [R1+0xec0] ;  /* 0x000ec00001167983 */ /* 0x001ee80000300a00 */
[----:B------:R-:W3:Y:S01]  /*d4b0*/  LDL.LU.64 R20, [R1+0xeb8] ;  /* 0x000eb80001147983 */ /* 0x000ee20000300a00 */
[C---:B--2---:R-:W-:Y:S11]  /*d4c0*/  HMMA.16816.F32 R24, R12.reuse, R4, R24 ;  /* 0x000000040c18723c */ /* 0x044ff60000001818 */
[----:B------:R-:W-:Y:S11]  /*d4d0*/  @!UPT UIADD3 URZ, URZ, URZ, URZ ;  /* 0x0000003f3f3ff290 */ /* 0x000ff6000fffe03f */
[----:B------:R-:W-:Y:S01]  /*d4e0*/  @!UPT UIADD3 URZ, URZ, URZ, URZ ;  /* 0x0000003f3f3ff290 */ /* 0x000fe2000fffe03f */
[----:B------:R0:W-:Y:S04]  /*d4f0*/  STL.64 [R1+0x170], R24 ;  /* 0x0001701801007387 */ /* 0x0001e80000100a00 */
[----:B------:R-:W-:Y:S04]  /*d500*/  STL.64 [R1+0x178], R26 ;  /* 0x0001781a01007387 */ /* 0x000fe80000100a00 */
[----:B0-----:R-:W4:Y:S01]  /*d510*/  LDL.LU.64 R24, [R1+0xeb0] ;  /* 0x000eb00001187983 */ /* 0x001f220000300a00 */
[C---:B---3--:R-:W-:Y:S03]  /*d520*/  HMMA.16816.F32 R8, R12.reuse, R20, R8 ;  /* 0x000000140c08723c */ /* 0x048fe60000001808 */
[----:B------:R-:W-:Y:S04]  /*d530*/  STL [R1+0xea0], R6 ;  /* 0x000ea00601007387 */ /* 0x000fe80000100800 */
[----:B------:R0:W-:Y:S04]  /*d540*/  STL.64 [R1+0xe98], R4 ;  /* 0x000e980401007387 */ /* 0x0001e80000100a00 */
[----:B0-----:R-:W2:Y:S04]  /*d550*/  LDL.LU.64 R4, [R1+0x100] ;  /* 0x0001000001047983 */ /* 0x001ea80000300a00 */
[----:B------:R-:W2:Y:S01]  /*d560*/  LDL.LU.64 R6, [R1+0x108] ;  /* 0x0001080001067983 */ /* 0x000ea20000300a00 */
[----:B----4-:R-:W-:Y:S01]  /*d570*/  HMMA.16816.F32 R16, R12, R24, R16 ;  /* 0x000000180c10723c */ /* 0x010fe20000001810 */
[----:B------:R-:W-:-:S02]  /*d580*/  IMAD.MOV.U32 R3, RZ, RZ, R24 ;  /* 0x000000ffff037224 */ /* 0x000fc400078e0018 */
[----:B------:R-:W-:-:S04]  /*d590*/  IMAD.MOV.U32 R2, RZ, RZ, R25 ;  /* 0x000000ffff027224 */ /* 0x000fc800078e0019 */
[----:B------:R-:W-:Y:S02]  /*d5a0*/  IMAD.MOV.U32 R24, RZ, RZ, R23 ;  /* 0x000000ffff187224 */ /* 0x000fe400078e0017 */
[----:B------:R-:W-:Y:S11]  /*d5b0*/  IMAD.MOV.U32 R25, RZ, RZ, R22 ;  /* 0x000000ffff197224 */ /* 0x000ff600078e0016 */
[----:B------:R-:W-:Y:S03]  /*d5c0*/  @!UPT UIADD3 URZ, URZ, URZ, URZ ;  /* 0x0000003f3f3ff290 */ /* 0x000fe6000fffe03f */
[----:B------:R0:W-:Y:S01]  /*d5d0*/  STL.64 [R1+0x160], R16 ;  /* 0x0001601001007387 */ /* 0x0001e20000100a00 */
[----:B------:R-:W-:-:S03]  /*d5e0*/  IMAD.MOV.U32 R27, RZ, RZ, R19 ;  /* 0x000000ffff1b7224 */ /* 0x000fc600078e0013 */
[----:B------:R1:W-:Y:S04]  /*d5f0*/  STL [R1+0x168], R18 ;  /* 0x0001681201007387 */ /* 0x0003e80000100800 */
[----:B0-----:R-:W3:Y:S04]  /*d600*/  LDL.LU.64 R16, [R1+0xb0] ;  /* 0x0000b00001107983 */ /* 0x001ee80000300a00 */
[----:B-1----:R-:W3:Y:S04]  /*d610*/  LDL.LU.64 R18, [R1+0xb8] ;  /* 0x0000b80001127983 */ /* 0x002ee80000300a00 */
[----:B------:R-:W-:Y:S04]  /*d620*/  STL [R1+0xc40], R27 ;  /* 0x000c401b01007387 */ /* 0x000fe80000100800 */
[----:B------:R0:W-:Y:S04]  /*d630*/  STL.64 [R1+0x150], R8 ;  /* 0x0001500801007387 */ /* 0x0001e80000100a00 */
[----:B------:R-:W-:Y:S04]  /*d640*/  STL.64 [R1+0x158], R10 ;  /* 0x0001580a01007387 */ /* 0x000fe80000100a00 */
[----:B0-----:R-:W4:Y:S04]  /*d650*/  LDL.LU.64 R8, [R1+0xea8] ;  /* 0x000ea80001087983 */ /* 0x001f280000300a00 */
[----:B------:R0:W-:Y:S04]  /*d660*/  STL.64 [R1+0xe68], R20 ;  /* 0x000e681401007387 */ /* 0x0001e80000100a00 */
[----:B0-----:R-:W4:Y:S04]  /*d670*/  LDL.LU.64 R20, [R1+0x120] ;  /* 0x0001200001147983 */ /* 0x001f280000300a00 */
[----:B------:R-:W4:Y:S01]  /*d680*/  LDL.LU.64 R22, [R1+0x128] ;  /* 0x0001280001167983 */ /* 0x000f220000300a00 */
[C---:B--2---:R-:W-:Y:S08]  /*d690*/  HMMA.16816.F32 R24, R12.reuse, R24, R4 ;  /* 0x000000180c18723c */ /* 0x044ff00000001804 */
[----:B----4-:R-:W-:Y:S01]  /*d6a0*/  HMMA.16816.F32 R20, R12, R8, R20 ;  /* 0x000000080c14723c */ /* 0x010fe20000001814 */
[----:B------:R-:W2:Y:S04]  /*d6b0*/  LDL.LU.64 R8, [R1+0x330] ;  /* 0x0003300001087983 */ /* 0x000ea80000300a00 */
[----:B------:R-:W2:Y:S11]  /*d6c0*/  LDL.LU.64 R10, [R1+0x338] ;  /* 0x00033800010a7983 */ /* 0x000eb60000300a00 */
[----:B------:R-:W-:Y:S07]  /*d6d0*/  @!UPT UIADD3 URZ, URZ, URZ, URZ ;  /* 0x0000003f3f3ff290 */ /* 0x000fee000fffe03f */
[----:B------:R0:W-:Y:S04]  /*d6e0*/  STL.64 [R1+0x140], R20 ;  /* 0x0001401401007387 */ /* 0x0001e80000100a00 */
[----:B------:R-:W-:Y:S01]  /*d6f0*/  STL.64 [R1+0x148], R22 ;  /* 0x0001481601007387 */ /* 0x000fe20000100a00 */
[----:B0-----:R-:W-:Y:S02]  /*d700*/  IMAD.MOV.U32 R20, RZ, RZ, R3 ;  /* 0x000000ffff147224 */ /* 0x001fe400078e0003 */
[----:B------:R-:W-:-:S05]  /*d710*/  IMAD.MOV.U32 R21, RZ, RZ, R2 ;  /* 0x000000ffff157224 */ /* 0x000fca00078e0002 */
[----:B------:R0:W-:Y:S04]  /*d720*/  STL.64 [R1+0xe80], R20 ;  /* 0x000e801401007387 */ /* 0x0001e80000100a00 */
[----:B0-----:R-:W4:Y:S04]  /*d730*/  LDL.LU.64 R20, [R1] ;  /* 0x0000000001147983 */ /* 0x001f280000300a00 */
[----:B------:R-:W2:Y:S04]  /*d740*/  LDL.LU R6, [R1+0xea0] ;  /* 0x000ea00001067983 */ /* 0x000ea80000300800 */
[----:B------:R-:W3:Y:S04]  /*d750*/  LDL.LU.64 R4, [R1+0xe98] ;  /* 0x000e980001047983 */ /* 0x000ee80000300a00 */
[----:B------:R0:W-:Y:S02]  /*d760*/  STL.64 [R1+0x130], R24 ;  /* 0x0001301801007387 */ /* 0x0001e40000100a00 */
[----:B0-----:R-:W-:-:S02]  /*d770*/  IMAD.MOV.U32 R25, RZ, RZ, R0 ;  /* 0x000000ffff197224 */ /* 0x001fc400078e0000 */
[----:B------:R-:W-:Y:S04]  /*d780*/  STL [R1+0x138], R26 ;  /* 0x0001381a01007387 */ /* 0x000fe80000100800 */
[----:B------:R-:W-:Y:S01]  /*d790*/  STL [R1+0xd40], R27 ;  /* 0x000d401b01007387 */ /* 0x000fe20000100800 */
[----:B--2---:R-:W-:-:S07]  /*d7a0*/  IMAD.MOV.U32 R24, RZ, RZ, R6 ;  /* 0x000000ffff187224 */ /* 0x004fce00078e0006 */
[----:B---3--:R-:W-:Y:S01]  /*d7b0*/  HMMA.16816.F32 R12, R12, R24, R16 ;  /* 0x000000180c0c723c */ /* 0x008fe20000001810 */
[----:B------:R-:W4:Y:S04]  /*d7c0*/  LDL.LU.64 R18, [R1+0xe90] ;  /* 0x000e900001127983 */ /* 0x000f280000300a00 */
[----:B------:R-:W4:Y:S11]  /*d7d0*/  LDL.LU.64 R16, [R1+0xe88] ;  /* 0x000e880001107983 */ /* 0x000f360000300a00 */
[----:B------:R-:W-:Y:S07]  /*d7e0*/  @!UPT UIADD3 URZ, URZ, URZ, URZ ;  /* 0x0000003f3f3ff290 */ /* 0x000fee000fffe03f */
[----:B------:R0:W-:Y:S04]  /*d7f0*/  STL.64 [R1+0x120], R12 ;  /* 0x0001200c01007387 */ /* 0x0001e80000100a00 */
[----:B------:R1:W-:Y:S04]  /*d800*/  STL.64 [R1+0x128], R14 ;  /* 0x0001280e01007387 */ /* 0x0003e80000100a00 */
[----:B0-----:R-:W4:Y:S04]  /*d810*/  LDL.LU.64 R12, [R1+0x310] ;  /* 0x00031000010c7983 */ /* 0x001f280000300a00 */
[----:B-1----:R-:W4:Y:S04]  /*d820*/  LDL.LU.64 R14, [R1+0x318] ;  /* 0x00031800010e7983 */ /* 0x002f280000300a00 */
[----:B------:R0:W-:Y:S04]  /*d830*/  STL.64 [R1+0xe28], R24 ;  /* 0x000e281801007387 */ /* 0x0001e80000100a00 */
[----:B0-----:R-:W2:Y:S04]  /*d840*/  LDL.LU.64 R24, [R1+0x80] ;  /* 0x0000800001187983 */ /* 0x001ea80000300a00 */
[----:B--2---:R0:W-:Y:S04]  /*d850*/  STL.64 [R1+0xe30], R24 ;  /* 0x000e301801007387 */ /* 0x0041e80000100a00 */
[----:B0-----:R-:W2:Y:S01]  /*d860*/  LDL.LU.64 R24, [R1+0x10] ;  /* 0x0000100001187983 */ /* 0x001ea20000300a00 */
[C---:B----4-:R-:W-:Y:S08]  /*d870*/  HMMA.16816.F32 R12, R16.reuse, R20, R12 ;  /* 0x00000014100c723c */ /* 0x050ff0000000180c */
[----:B--2---:R-:W-:Y:S11]  /*d880*/  HMMA.16816.F32 R8, R16, R24, R8 ;  /* 0x000000181008723c */ /* 0x004ff60000001808 */
[----:B------:R-:W-:Y:S11]  /*d890*/  @!UPT UIADD3 URZ, URZ, URZ, URZ ;  /* 0x0000003f3f3ff290 */ /* 0x000ff6000fffe03f */
[----:B------:R-:W-:Y:S01]  /*d8a0*/  @!UPT UIADD3 URZ, URZ, URZ, URZ ;  /* 0x0000003f3f3ff290 */ /* 0x000fe2000fffe03f */
[----:B------:R0:W-:Y:S04]  /*d8b0*/  STL.64 [R1+0x110], R8 ;  /* 0x0001100801007387 */ /* 0x0001e80000100a00 */
[----:B------:R1:W-:Y:S04]  /*d8c0*/  STL.64 [R1+0x118], R10 ;  /* 0x0001180a01007387 */ /* 0x0003e80000100a00 */
[----:B------:R-:W-:Y:S04]  /*d8d0*/  STL.64 [R1+0x100], R12 ;  /* 0x0001000c01007387 */ /* 0x000fe80000100a00 */
[----:B------:R-:W-:Y:S01]  /*d8e0*/  STL.64 [R1+0x108], R14 ;  /* 0x0001080e01007387 */ /* 0x000fe20000100a00 */
[----:B0-----:R-:W-:-:S02]  /*d8f0*/  IMAD.MOV.U32 R9, RZ, RZ, R24 ;  /* 0x000000ffff097224 */ /* 0x001fc400078e0018 */
[----:B-1----:R-:W-:Y:S02]  /*d900*/  IMAD.MOV.U32 R11, RZ, RZ, R20 ;  /* 0x000000ffff0b7224 */ /* 0x002fe400078e0014 */
[----:B------:R-:W-:Y:S02]  /*d910*/  IMAD.MOV.U32 R10, RZ, RZ, R21 ;  /* 0x000000ffff0a7224 */ /* 0x000fe400078e0015 */
[----:B------:R-:W2:Y:S01]  /*d920*/  LDL.LU.64 R20, [R1+0x2f0] ;  /* 0x0002f00001147983 */ /* 0x000ea20000300a00 */
[----:B------:R-:W-:-:S03]  /*d930*/  IMAD.MOV.U32 R8, RZ, RZ, R25 ;  /* 0x000000ffff087224 */ /* 0x000fc600078e0019 */
[----:B------:R-:W2:Y:S04]  /*d940*/  LDL.LU.64 R22, [R1+0x2f8] ;  /* 0x0002f80001167983 */ /* 0x000ea80000300a00 */
[----:B------:R-:W3:Y:S04]  /*d950*/  LDL.LU.64 R24, [R1+0x2c0] ;  /* 0x0002c00001187983 */ /* 0x000ee80000300a00 */
[----:B------:R-:W4:Y:S04]  /*d960*/  LDL.LU.64 R26, [R1+0x2c8] ;  /* 0x0002c800011a7983 */ /* 0x000f280000300a00 */
[----:B----4-:R-:W-:Y:S04]  /*d970*/  STL.64 [R1+0xe60], R26 ;  /* 0x000e601a01007387 */ /* 0x010fe80000100a00 */
[----:B---3--:R0:W-:Y:S04]  /*d980*/  STL.64 [R1+0xe58], R24 ;  /* 0x000e581801007387 */ /* 0x0081e80000100a00 */
[----:B0-----:R-:W3:Y:S04]  /*d990*/  LDL.LU.64 R24, [R1+0x2d0] ;  /* 0x0002d00001187983 */ /* 0x001ee80000300a00 */
[----:B------:R-:W4:Y:S01]  /*d9a0*/  LDL.LU.64 R26, [R1+0x2d8] ;  /* 0x0002d800011a7983 */ /* 0x000f220000300a00 */
[----:B--2---:R-:W-:Y:S03]  /*d9b0*/  HMMA.16816.F32 R4, R16, R4, R20 ;  /* 0x000000041004723c */ /* 0x004fe60000001814 */
[----:B----4-:R-:W-:Y:S04]  /*d9c0*/  STL.64 [R1+0xe78], R26 ;  /* 0x000e781a01007387 */ /* 0x010fe80000100a00 */
[----:B---3--:R0:W-:Y:S04]  /*d9d0*/  STL.64 [R1+0xe70], R24 ;  /* 0x000e701801007387 */ /* 0x0081e80000100a00 */
[----:B0-----:R-:W2:Y:S04]  /*d9e0*/  LDL.LU.64 R24, [R1+0x2e0] ;  /* 0x0002e00001187983 */ /* 0x001ea80000300a00 */
[----:B------:R-:W2:Y:S04]  /*d9f0*/  LDL.LU.64 R26, [R1+0x2e8] ;  /* 0x0002e800011a7983 */ /* 0x000ea80000300a00 */
[----:B------:R-:W-:Y:S04]  /*da00*/  STL.64 [R1+0xe40], R10 ;  /* 0x000e400a01007387 */ /* 0x000fe80000100a00 */
[----:B------:R0:W-:Y:S04]  /*da10*/  STL.64 [R1+0xe38], R8 ;  /* 0x000e380801007387 */ /* 0x0001e80000100a00 */
[----:B0-----:R-:W3:Y:S04]  /*da20*/  LDL.LU.64 R8, [R1+0x90] ;  /* 0x0000900001087983 */ /* 0x001ee80000300a00 */
[----:B------:R-:W4:Y:S04]  /*da30*/  LDL R15, [R1+0x354] ;  /* 0x00035400010f7983 */ /* 0x000f280000100800 */
[----:B------:R-:W2:Y:S01]  /*da40*/  LDL.LU.64 R20, [R1+0xe80] ;  /* 0x000e800001147983 */ /* 0x000ea20000300a00 */
[----:B------:R-:W-:-:S03]  /*da50*/  IMAD.MOV.U32 R3, RZ, RZ, R4 ;  /* 0x000000ffff037224 */ /* 0x000fc600078e0004 */
[----:B------:R0:W-:Y:S04]  /*da60*/  STL [R1+0xf4], R5 ;  /* 0x0000f40501007387 */ /* 0x0001e80000100800 */
[----:B------:R1:W-:Y:S04]  /*da70*/  STL.64 [R1+0xf8], R6 ;  /* 0x0000f80601007387 */ /* 0x0003e80000100a00 */
[----:B0-----:R-:W3:Y:S04]  /*da80*/  LDL.LU.64 R4, [R1+0x2b0] ;  /* 0x0002b00001047983 */ /* 0x001ee80000300a00 */
[----:B-1----:R-:W3:Y:S04]  /*da90*/  LDL.LU.64 R6, [R1+0x2b8] ;  /* 0x0002b80001067983 */ /* 0x002ee80000300a00 */
[----:B------:R-:W-:Y:S01]  /*daa0*/  STL [R1+0xd08], R3 ;  /* 0x000d080301007387 */ /* 0x000fe20000100800 */
[----:B--2---:R-:W-:Y:S03]  /*dab0*/  HMMA.16816.F32 R20, R16, R20, R24 ;  /* 0x000000141014723c */ /* 0x004fe60000001818 */
[----:B------:R-:W2:Y:S04]  /*dac0*/  LDL.LU.64 R26, [R1+0xe78] ;  /* 0x000e7800011a7983 */ /* 0x000ea80000300a00 */
[----:B------:R-:W2:Y:S11]  /*dad0*/  LDL.LU.64 R24, [R1+0xe70] ;  /* 0x000e700001187983 */ /* 0x000eb60000300a00 */
[----:B------:R-:W-:Y:S05]  /*dae0*/  @!UPT UIADD3 URZ, URZ, URZ, URZ ;  /* 0x0000003f3f3ff290 */ /* 0x000fea000fffe03f */
[----:B------:R0:W-:Y:S04]  /*daf0*/  STL.64 [R1+0xe0], R20 ;  /* 0x0000e01401007387 */ /* 0x0001e80000100a00 */
[----:B------:R2:W-:Y:S04]  /*db00*/  STL [R1+0xe8], R22 ;  /* 0x0000e81601007387 */ /* 0x0005e80000100800 */
[----:B0-----:R-:W2:Y:S01]  /*db10*/  LDL.LU.64 R20, [R1+0xe68] ;  /* 0x000e680001147983 */ /* 0x001ea20000300a00 */
[----:B------:R-:W-:-:S05]  /*db20*/  IMAD.MOV.U32 R2, RZ, RZ, R23 ;  /* 0x000000ffff027224 */ /* 0x000fca00078e0017 */
[----:B------:R-:W-:Y:S01]  /*db30*/  STL [R1+0xd0c], R2 ;  /* 0x000d0c0201007387 */ /* 0x000fe20000100800 */
[----:B--2---:R-:W-:Y:S03]  /*db40*/  HMMA.16816.F32 R20, R16, R20, R24 ;  /* 0x000000141014723c */ /* 0x004fe60000001818 */
[----:B------:R-:W2:Y:S04]  /*db50*/  LDL.LU.64 R26, [R1+0xe60] ;  /* 0x000e6000011a7983 */ /* 0x000ea80000300a00 */
[----:B------:R-:W2:Y:S01]  /*db60*/  LDL.LU.64 R24, [R1+0xe58] ;  /* 0x000e580001187983 */ /* 0x000ea20000300a00 */
[----:B---3--:R-:W-:Y:S11]  /*db70*/  IMAD.MOV.U32 R0, RZ, RZ, R9 ;  /* 0x000000ffff007224 */ /* 0x008ff600078e0009 */
[----:B------:R-:W-:Y:S04]  /*db80*/  @!UPT UIADD3 URZ, URZ, URZ, URZ ;  /* 0x0000003f3f3ff290 */ /* 0x000fe8000fffe03f */
[----:B------:R-:W-:Y:S01]  /*db90*/  STL.64 [R1+0xd0], R20 ;  /* 0x0000d01401007387 */ /* 0x000fe20000100a00 */
[----:B------:R-:W-:-:S03]  /*dba0*/  IMAD.MOV.U32 R3, RZ, RZ, R23 ;  /* 0x000000ffff037224 */ /* 0x000fc600078e0017 */
[----:B------:R0:W-:Y:S04]  /*dbb0*/  STL [R1+0xd8], R22 ;  /* 0x0000d81601007387 */ /* 0x0001e80000100800 */
[----:B0-----:R-:W3:Y:S01]  /*dbc0*/  LDL.LU.64 R22, [R1+0xe50] ;  /* 0x000e500001167983 */ /* 0x001ee20000300a00 */
[----:B------:R-:W-:-:S03]  /*dbd0*/  IMAD.MOV.U32 R21, RZ, RZ, R8 ;  /* 0x000000ffff157224 */ /* 0x000fc600078e0008 */
[----:B------:R-:W3:Y:S04]  /*dbe0*/  LDL.LU R20, [R1+0xe48] ;  /* 0x000e480001147983 */ /* 0x000ee80000300800 */
[----:B------:R-:W-:Y:S04]  /*dbf0*/  STL [R1+0xd10], R3 ;  /* 0x000d100301007387 */ /* 0x000fe80000100800 */
[----:B------:R-:W4:Y:S01]  /*dc00*/  LDL.LU.64 R10, [R1+0xe40] ;  /* 0x000e4000010a7983 */ /* 0x000f220000300a00 */
[----:B--2---:R-:W-:Y:S03]  /*dc10*/  HMMA.16816.F32 R24, R16, R8, R24 ;  /* 0x000000081018723c */ /* 0x004fe60000001818 */
[----:B------:R-:W2:Y:S11]  /*dc20*/  LDL.LU.64 R8, [R1+0xe38] ;  /* 0x000e380001087983 */ /* 0x000eb60000300a00 */
[----:B------:R-:W-:Y:S09]  /*dc30*/  @!UPT UIADD3 URZ, URZ, URZ, URZ ;  /* 0x0000003f3f3ff290 */ /* 0x000ff2000fffe03f */
[----:B------:R0:W-:Y:S04]  /*dc40*/  STL.64 [R1+0xc0], R24 ;  /* 0x0000c01801007387 */ /* 0x0001e80000100a00 */
[----:B------:R-:W-:Y:S04]  /*dc50*/  STL [R1+0xc8], R26 ;  /* 0x0000c81a01007387 */ /* 0x000fe80000100800 */
[----:B0-----:R-:W2:Y:S01]  /*dc60*/  LDL.LU.64 R24, [R1+0xe30] ;  /* 0x000e300001187983 */ /* 0x001ea20000300a00 */
[----:B------:R-:W-:-:S03]  /*dc70*/  IMAD.MOV.U32 R2, RZ, RZ, R27 ;  /* 0x000000ffff027224 */ /* 0x000fc600078e001b */
[----:B---3--:R-:W-:Y:S04]  /*dc80*/  STL.64 [R1+0xdf8], R22 ;  /* 0x000df81601007387 */ /* 0x008fe80000100a00 */
[----:B------:R0:W-:Y:S04]  /*dc90*/  STL.64 [R1+0xdf0], R20 ;  /* 0x000df01401007387 */ /* 0x0001e80000100a00 */
[----:B0-----:R-:W3:Y:S04]  /*dca0*/  LDL.LU.64 R20, [R1+0x2a0] ;  /* 0x0002a00001147983 */ /* 0x001ee80000300a00 */
[----:B------:R-:W3:Y:S04]  /*dcb0*/  LDL.LU.64 R22, [R1+0x2a8] ;  /* 0x0002a80001167983 */ /* 0x000ee80000300a00 */
[----:B------:R-:W-:Y:S01]  /*dcc0*/  STL [R1+0xd44], R2 ;  /* 0x000d440201007387 */ /* 0x000fe20000100800 */
[----:B--2---:R-:W-:Y:S01]  /*dcd0*/  HMMA.16816.F32 R4, R16, R24, R4 ;  /* 0x000000181004723c */ /* 0x004fe20000001804 */
[----:B------:R-:W-:-:S02]  /*dce0*/  IMAD.MOV.U32 R28, RZ, RZ, R24 ;  /* 0x000000ffff1c7224 */ /* 0x000fc400078e0018 */
[----:B------:R-:W-:Y:S02]  /*dcf0*/  IMAD.MOV.U32 R29, RZ, RZ, R25 ;  /* 0x000000ffff1d7224 */ /* 0x000fe400078e0019 */
[----:B------:R-:W3:Y:S11]  /*dd00*/  LDL.LU.64 R24, [R1+0xe28] ;  /* 0x000e280001187983 */ /* 0x000ef60000300a00 */
[----:B------:R-:W-:Y:S07]  /*dd10*/  @!UPT UIADD3 URZ, URZ, URZ, URZ ;  /* 0x0000003f3f3ff290 */ /* 0x000fee000fffe03f */
[----:B------:R-:W-:Y:S01]  /*dd20*/  STL.64 [R1+0xb0], R4 ;  /* 0x0000b00401007387 */ /* 0x000fe20000100a00 */
[----:B------:R-:W-:-:S03]  /*dd30*/  IMAD.MOV.U32 R3, RZ, RZ, R7 ;  /* 0x000000ffff037224 */ /* 0x000fc600078e0007 */
[----:B------:R0:W-:Y:S04]  /*dd40*/  STL [R1+0xb8], R6 ;  /* 0x0000b80601007387 */ /* 0x0001e80000100800 */
[----:B0-----:R-:W2:Y:S04]  /*dd50*/  LDL.LU.64 R6, [R1+0xe20] ;  /* 0x000e200001067983 */ /* 0x001ea80000300a00 */
[----:B------:R-:W2:Y:S01]  /*dd60*/  LDL.LU.64 R4, [R1+0xe18] ;  /* 0x000e180001047983 */ /* 0x000ea20000300a00 */
[----:B---3--:R-:W-:Y:S11]  /*dd70*/  HMMA.16816.F32 R16, R16, R24, R20 ;  /* 0x000000181010723c */ /* 0x008ff60000001814 */
[----:B------:R-:W-:Y:S11]  /*dd80*/  @!UPT UIADD3 URZ, URZ, URZ, URZ ;  /* 0x0000003f3f3ff290 */ /* 0x000ff6000fffe03f */
[----:B------:R-:W-:Y:S01]  /*dd90*/  @!UPT UIADD3 URZ, URZ, URZ, URZ ;  /* 0x0000003f3f3ff290 */ /* 0x000fe2000fffe03f */
[----:B------:R0:W-:Y:S01]  /*dda0*/  STL [R1+0xa4], R17 ;  /* 0x0000a41101007387 */ /* 0x0001e20000100800 */
[----:B------:R-:W-:Y:S02]  /*ddb0*/  IMAD.MOV.U32 R26, RZ, RZ, R16 ;  /* 0x000000ffff1a7224 */ /* 0x000fe400078e0010 */
[----:B----4-:R-:W-:Y:S02]  /*ddc0*/  IMAD.MOV.U32 R16, RZ, RZ, R11 ;  /* 0x000000ffff107224 */ /* 0x010fe400078e000b */
[----:B0-----:R-:W-:-:S05]  /*ddd0*/  IMAD.MOV.U32 R17, RZ, RZ, R10 ;  /* 0x000000ffff117224 */ /* 0x001fca00078e000a */
[----:B------:R0:W-:Y:S04]  /*dde0*/  STL.64 [R1+0xe00], R16 ;  /* 0x000e001001007387 */ /* 0x0001e80000100a00 */
[----:B------:R-:W3:Y:S04]  /*ddf0*/  LDL.LU.64 R20, [R1+0x280] ;  /* 0x0002800001147983 */ /* 0x000ee80000300a00 */
[----:B------:R-:W4:Y:S01]  /*de00*/  LDL.LU.64 R22, [R1+0x288] ;  /* 0x0002880001167983 */ /* 0x000f220000300a00 */
[----:B0-----:R-:W-:Y:S02]  /*de10*/  IMAD.MOV.U32 R16, RZ, RZ, R9 ;  /* 0x000000ffff107224 */ /* 0x001fe400078e0009 */
[----:B------:R-:W-:-:S02]  /*de20*/  IMAD.MOV.U32 R17, RZ, RZ, R8 ;  /* 0x000000ffff117224 */ /* 0x000fc400078e0008 */
[----:B------:R-:W0:Y:S01]  /*de30*/  LDSM.16.MT88.4 R8, [R15+0x1000] ;  /* 0x001000000f08783b */ /* 0x000e220000004200 */
[----:B------:R-:W-:Y:S02]  /*de40*/  IMAD.MOV.U32 R2, RZ, RZ, R18 ;  /* 0x000000ffff027224 */ /* 0x000fe400078e0012 */
[----:B------:R-:W-:Y:S01]  /*de50*/  IMAD.MOV.U32 R27, RZ, RZ, R19 ;  /* 0x000000ffff1b7224 */ /* 0x000fe200078e0013 */
[----:B------:R-:W1:Y:S04]  /*de60*/  LDSM.16.MT88.4 R12, [R15+0x1080] ;  /* 0x001080000f0c783b */ /* 0x000e680000004200 */
[----:B----4-:R-:W-:Y:S04]  /*de70*/  STL.64 [R1+0xe10], R22 ;  /* 0x000e101601007387 */ /* 0x010fe80000100a00 */
[----:B---3--:R3:W-:Y:S04]  /*de80*/  STL.64 [R1+0xe08], R20 ;  /* 0x000e081401007387 */ /* 0x0087e80000100a00 */
[----:B---3--:R-:W2:Y:S04]  /*de90*/  LDL.LU.64 R20, [R1+0x290] ;  /* 0x0002900001147983 */ /* 0x008ea80000300a00 */
[----:B------:R-:W2:Y:S04]  /*dea0*/  LDL.LU.64 R22, [R1+0x298] ;  /* 0x0002980001167983 */ /* 0x000ea80000300a00 */
[----:B------:R3:W-:Y:S04]  /*deb0*/  STL.64 [R1+0xd68], R26 ;  /* 0x000d681a01007387 */ /* 0x0007e80000100a00 */
[----:B------:R-:W4:Y:S04]  /*dec0*/  LDL.LU.64 R24, [R1+0x50] ;  /* 0x0000500001187983 */ /* 0x000f280000300a00 */
[----:B---3--:R-:W3:Y:S04]  /*ded0*/  LDL.64 R26, [R1+0x58] ;  /* 0x00005800011a7983 */ /* 0x008ee80000100a00 */
[----:B0-----:R-:W-:Y:S04]  /*dee0*/  STL.64 [R1+0xd90], R10 ;  /* 0x000d900a01007387 */ /* 0x001fe80000100a00 */
[----:B------:R0:W-:Y:S04]  /*def0*/  STL.64 [R1+0xd88], R8 ;  /* 0x000d880801007387 */ /* 0x0001e80000100a00 */
[----:B0-----:R-:W3:Y:S04]  /*df00*/  LDL.LU.64 R8, [R1+0x220] ;  /* 0x0002200001087983 */ /* 0x001ee80000300a00 */
[----:B------:R-:W3:Y:S01]  /*df10*/  LDL.LU.64 R10, [R1+0x228] ;  /* 0x00022800010a7983 */ /* 0x000ee20000300a00 */
[C---:B--2---:R-:W-:Y:S03]  /*df20*/  HMMA.16816.F32 R16, R4.reuse, R16, R20 ;  /* 0x000000100410723c */ /* 0x044fe60000001814 */
[----:B------:R-:W2:Y:S04]  /*df30*/  LDL.LU.64 R22, [R1+0xe10] ;  /* 0x000e100001167983 */ /* 0x000ea80000300a00 */
[----:B------:R-:W2:Y:S11]  /*df40*/  LDL.LU.64 R20, [R1+0xe08] ;  /* 0x000e080001147983 */ /* 0x000eb60000300a00 */
[----:B------:R-:W-:Y:S05]  /*df50*/  @!UPT UIADD3 URZ, URZ, URZ, URZ ;  /* 0x0000003f3f3ff290 */ /* 0x000fea000fffe03f */
[----:B------:R0:W-:Y:S04]  /*df60*/  STL.64 [R1+0x40], R16 ;  /* 0x0000401001007387 */ /* 0x0001e80000100a00 */
[----:B------:R-:W-:Y:S04]  /*df70*/  STL.64 [R1+0x48], R18 ;  /* 0x0000481201007387 */ /* 0x000fe80000100a00 */
[----:B0-----:R-:W2:Y:S04]  /*df80*/  LDL.LU.64 R16, [R1+0xe00] ;  /* 0x000e000001107983 */ /* 0x001ea80000300a00 */
[----:B-1----:R-:W-:Y:S04]  /*df90*/  STL.64 [R1+0xd20], R14 ;  /* 0x000d200e01007387 */ /* 0x002fe80000100a00 */
[----:B------:R0:W-:Y:S04]  /*dfa0*/  STL.64 [R1+0xd18], R12 ;  /* 0x000d180c01007387 */ /* 0x0001e80000100a00 */
[----:B0-----:R-:W3:Y:S04]  /*dfb0*/  LDL.LU R12, [R1+0x20] ;  /* 0x00002000010c7983 */ /* 0x001ee80000300800 */
[----:B------:R-:W3:Y:S04]  /*dfc0*/  LDL.LU R13, [R1+0x24] ;  /* 0x00002400010d7983 */ /* 0x000ee80000300800 */
[----:B------:R-:W3:Y:S04]  /*dfd0*/  LDL R14, [R1+0x28] ;  /* 0x00002800010e7983 */ /* 0x000ee80000100800 */
[----:B------:R-:W3:Y:S01]  /*dfe0*/  LDL R15, [R1+0x2c] ;  /* 0x00002c00010f7983 */ /* 0x000ee20000100800 */
[C---:B--2---:R-:W-:Y:S03]  /*dff0*/  HMMA.16816.F32 R16, R4.reuse, R16, R20 ;  /* 0x000000100410723c */ /* 0x044fe60000001814 */
[----:B------:R-:W2:Y:S04]  /*e000*/  LDL.LU.64 R22, [R1+0xdf8] ;  /* 0x000df80001167983 */ /* 0x000ea80000300a00 */
[----:B------:R-:W3:Y:S11]  /*e010*/  LDL.LU.64 R20, [R1+0xdf0] ;  /* 0x000df00001147983 */ /* 0x000ef60000300a00 */
[----:B------:R-:W-:Y:S05]  /*e020*/  @!UPT UIADD3 URZ, URZ, URZ, URZ ;  /* 0x0000003f3f3ff290 */ /* 0x000fea000fffe03f */
[----:B------:R-:W-:Y:S04]  /*e030*/  STL.64 [R1+0x30], R16 ;  /* 0x0000301001007387 */ /* 0x000fe80000100a00 */
[----:B------:R-:W-:Y:S04]  /*e040*/  STL.64 [R1+0x38], R18 ;  /* 0x0000381201007387 */ /* 0x000fe80000100a00 */
[----:B--2---:R-:W0:Y:S04]  /*e050*/  LDSM.16.MT88.4 R16, [R22+0x1000] ;  /* 0x001000001610783b */ /* 0x004e280000004200 */
[----:B0-----:R-:W-:Y:S04]  /*e060*/  STL.64 [R1+0xc70], R18 ;  /* 0x000c701201007387 */ /* 0x001fe80000100a00 */
[----:B------:R0:W-:Y:S04]  /*e070*/  STL.64 [R1+0xc68], R16 ;  /* 0x000c681001007387 */ /* 0x0001e80000100a00 */
[----:B0-----:R-:W2:Y:S04]  /*e080*/  LDL.LU.64 R16, [R1+0x60] ;  /* 0x0000600001107983 */ /* 0x001ea80000300a00 */
[----:B------:R-:W2:Y:S01]  /*e090*/  LDL.64 R18, [R1+0x68] ;  /* 0x0000680001127983 */ /* 0x000ea20000100a00 */
[----:B---3--:R-:W-:Y:S03]  /*e0a0*/  HMMA.16816.F32 R8, R4, R12, R8 ;  /* 0x0000000c0408723c */ /* 0x008fe60000001808 */
[----:B--2---:R-:W-:Y:S04]  /*e0b0*/  STL.64 [R1+0xde0], R18 ;  /* 0x000de01201007387 */ /* 0x004fe80000100a00 */
[----:B------:R0:W-:Y:S04]  /*e0c0*/  STL.64 [R1+0xdd8], R16 ;  /* 0x000dd81001007387 */ /* 0x0001e80000100a00 */
[----:B0-----:R-:W4:Y:S04]  /*e0d0*/  LDL.LU.64 R16, [R1+0x230] ;  /* 0x0002300001107983 */ /* 0x001f280000300a00 */
[----:B------:R-:W4:Y:S08]  /*e0e0*/  LDL.LU.64 R18, [R1+0x238] ;  /* 0x0002380001127983 */ /* 0x000f300000300a00 */
[----:B------:R-:W-:Y:S04]  /*e0f0*/  STL.64 [R1+0x220], R8 ;  /* 0x0002200801007387 */ /* 0x000fe80000100a00 */
[----:B------:R-:W-:Y:S04]  /*e100*/  STL.64 [R1+0x228], R10 ;  /* 0x0002280a01007387 */ /* 0x000fe80000100a00 */
[----:B------:R0:W-:Y:S04]  /*e110*/  STL.64 [R1+0xd70], R14 ;  /* 0x000d700e01007387 */ /* 0x0001e80000100a00 */
[----:B------:R-:W2:Y:S04]  /*e120*/  LDL.LU R12, [R1+0x200] ;  /* 0x00020000010c7983 */ /* 0x000ea80000300800 */
[----:B------:R-:W2:Y:S04]  /*e130*/  LDL.LU R13, [R1+0x204] ;  /* 0x00020400010d7983 */ /* 0x000ea80000300800 */
[----:B0-----:R-:W3:Y:S04]  /*e140*/  LDL.LU R14, [R1+0x208] ;  /* 0x00020800010e7983 */ /* 0x001ee80000300800 */
[----:B------:R-:W3:Y:S04]  /*e150*/  LDL.LU R15, [R1+0x20c] ;  /* 0x00020c00010f7983 */ /* 0x000ee80000300800 */
[----:B------:R-:W2:Y:S04]  /*e160*/  LDL.LU.64 R8, [R1+0x260] ;  /* 0x0002600001087983 */ /* 0x000ea80000300a00 */
[----:B------:R-:W2:Y:S04]  /*e170*/  LDL.LU.64 R10, [R1+0x268] ;  /* 0x00026800010a7983 */ /* 0x000ea80000300a00 */
[----:B--2---:R-:W-:Y:S04]  /*e180*/  STL.64 [R1+0xda0], R10 ;  /* 0x000da00a01007387 */ /* 0x004fe80000100a00 */
[----:B------:R0:W-:Y:S04]  /*e190*/  STL.64 [R1+0xd98], R8 ;  /* 0x000d980801007387 */ /* 0x0001e80000100a00 */
[----:B0-----:R-:W2:Y:S04]  /*e1a0*/  LDL.LU.64 R8, [R1+0x270] ;  /* 0x0002700001087983 */ /* 0x001ea80000300a00 */
[----:B------:R-:W2:Y:S04]  /*e1b0*/  LDL.LU.64 R10, [R1+0x278] ;  /* 0x00027800010a7983 */ /* 0x000ea80000300a00 */
[----:B--2---:R-:W-:Y:S04]  /*e1c0*/  STL.64 [R1+0xdb0], R10 ;  /* 0x000db00a01007387 */ /* 0x004fe80000100a00 */
[----:B------:R0:W-:Y:S02]  /*e1d0*/  STL.64 [R1+0xda8], R8 ;  /* 0x000da80801007387 */ /* 0x0001e40000100a00 */
[----:B0-----:R-:W-:-:S02]  /*e1e0*/  IMAD.MOV.U32 R8, RZ, RZ, R21 ;  /* 0x000000ffff087224 */ /* 0x001fc400078e0015 */
[----:B------:R-:W2:Y:S01]  /*e1f0*/  LDL.LU R21, [R1+0xdec] ;  /* 0x000dec0001157983 */ /* 0x000ea20000300800 */
[----:B------:R-:W-:-:S03]  /*e200*/  IMAD.MOV.U32 R9, RZ, RZ, R0 ;  /* 0x000000ffff097224 */ /* 0x000fc600078e0000 */
[----:B------:R-:W2:Y:S04]  /*e210*/  LDL.LU R0, [R1+0xde8] ;  /* 0x000de80001007983 */ /* 0x000ea80000300800 */
[----:B------:R0:W-:Y:S04]  /*e220*/  STL.64 [R1+0xdd0], R8 ;  /* 0x000dd00801007387 */ /* 0x0001e80000100a00 */
[----:B0-----:R-:W2:Y:S04]  /*e230*/  LDL.LU.64 R8, [R1+0x240] ;  /* 0x0002400001087983 */ /* 0x001ea80000300a00 */
[----:B------:R-:W2:Y:S04]  /*e240*/  LDL.LU.64 R10, [R1+0x248] ;  /* 0x00024800010a7983 */ /* 0x000ea80000300a00 */
[----:B---3--:R-:W-:Y:S04]  /*e250*/  STL.64 [R1+0xd80], R14 ;  /* 0x000d800e01007387 */ /* 0x008fe80000100a00 */
[----:B------:R0:W-:Y:S04]  /*e260*/  STL.64 [R1+0xd78], R12 ;  /* 0x000d780c01007387 */ /* 0x0001e80000100a00 */
[----:B0-----:R-:W3:Y:S01]  /*e270*/  LDL.LU R12, [R1+0x210] ;  /* 0x00021000010c7983 */ /* 0x001ee20000300800 */
[----:B------:R-:W-:-:S02]  /*e280*/  IMAD.MOV.U32 R13, RZ, RZ, R23 ;  /* 0x000000ffff0d7224 */ /* 0x000fc400078e0017 */
[----:B------:R-:W-:Y:S01]  /*e290*/  IMAD.MOV.U32 R15, RZ, RZ, R20 ;  /* 0x000000ffff0f7224 */ /* 0x000fe200078e0014 */
[C---:B----4-:R-:W-:Y:S01]  /*e2a0*/  HMMA.16816.F32 R16, R4.reuse, R24, R16 ;  /* 0x000000180410723c */ /* 0x050fe20000001810 */
[----:B--2---:R-:W-:Y:S02]  /*e2b0*/  IMAD.MOV.U32 R14, RZ, RZ, R21 ;  /* 0x000000ffff0e7224 */ /* 0x004fe400078e0015 */
[----:B------:R-:W0:Y:S04]  /*e2c0*/  LDSM.16.MT88.4 R20, [R22+0x1080] ;  /* 0x001080001614783b */ /* 0x000e280000004200 */
[----:B------:R-:W-:Y:S04]  /*e2d0*/  STL.64 [R1+0xdc0], R14 ;  /* 0x000dc00e01007387 */ /* 0x000fe80000100a00 */
[----:B---3--:R1:W-:Y:S04]  /*e2e0*/  STL.64 [R1+0xdb8], R12 ;  /* 0x000db80c01007387 */ /* 0x0083e80000100a00 */
[----:B-1----:R-:W2:Y:S04]  /*e2f0*/  LDL.LU.64 R12, [R1+0x250] ;  /* 0x00025000010c7983 */ /* 0x002ea80000300a00 */
[----:B------:R-:W2:Y:S04]  /*e300*/  LDL.LU.64 R14, [R1+0x258] ;  /* 0x00025800010e7983 */ /* 0x000ea80000300a00 */
[----:B0-----:R-:W-:Y:S04]  /*e310*/  STL.64 [R1+0xbd0], R22 ;  /* 0x000bd01601007387 */ /* 0x001fe80000100a00 */
[----:B------:R0:W-:Y:S04]  /*e320*/  STL.64 [R1+0xbc8], R20 ;  /* 0x000bc81401007387 */ /* 0x0001e80000100a00 */
[----:B0-----:R-:W3:Y:S04]  /*e330*/  LDL.LU.64 R20, [R1+0x70] ;  /* 0x0000700001147983 */ /* 0x001ee80000300a00 */
[----:B------:R-:W4:Y:S04]  /*e340*/  LDL.LU.64 R22, [R1+0x78] ;  /* 0x0000780001167983 */ /* 0x000f280000300a00 */
[----:B------:R-:W-:Y:S04]  /*e350*/  STL.64 [R1+0x230], R16 ;  /* 0x0002301001007387 */ /* 0x000fe80000100a00 */
[----:B------:R0:W-:Y:S04]  /*e360*/  STL.64 [R1+0x238], R18 ;  /* 0x0002381201007387 */ /* 0x0001e80000100a00 */
[----:B0-----:R-:W2:Y:S04]  /*e370*/  LDL.LU.64 R18, [R1+0xde0] ;  /* 0x000de00001127983 */ /* 0x001ea80000300a00 */
[----:B------:R-:W2:Y:S02]  /*e380*/  LDL.LU.64 R16, [R1+0xdd8] ;  /* 0x000dd80001107983 */ /* 0x000ea40000300a00 */
[C---:B--2---:R-:W-:Y:S11]  /*e390*/  HMMA.16816.F32 R8, R4.reuse, R16, R8 ;  /* 0x000000100408723c */ /* 0x044ff60000001808 */
[----:B------:R-:W-:Y:S11]  /*e3a0*/  @!UPT UIADD3 URZ, URZ, URZ, URZ ;  /* 0x0000003f3f3ff290 */ /* 0x000ff6000fffe03f */
[----:B------:R-:W-:Y:S01]  /*e3b0*/  @!UPT UIADD3 URZ, URZ, URZ, URZ ;  /* 0x0000003f3f3ff290 */ /* 0x000fe2000fffe03f */
[----:B------:R0:W-:Y:S04]  /*e3c0*/  STL.64 [R1+0x240], R8 ;  /* 0x0002400801007387 */ /* 0x0001e80000100a00 */
[----:B------:R1:W-:Y:S04]  /*e3d0*/  STL.64 [R1+0x248], R10 ;  /* 0x0002480a01007387 */ /* 0x0003e80000100a00 */
[----:B0-----:R-:W1:Y:S01]  /*e3e0*/  LDL.LU.64 R8, [R1+0xdd0] ;  /* 0x000dd00001087983 */ /* 0x001e620000300a00 */
[----:B------:R-:W-:Y:S02]  /*e3f0*/  IMAD.MOV.U32 R16, RZ, RZ, R28 ;  /* 0x000000ffff107224 */ /* 0x000fe400078e001c */
[----:B------:R-:W-:Y:S01]  /*e400*/  IMAD.MOV.U32 R17, RZ, RZ, R29 ;  /* 0x000000ffff117224 */ /* 0x000fe200078e001d */
[----:B------:R-:W-:Y:S04]  /*e410*/  STL.64 [R1+0xd60], R18 ;  /* 0x000d601201007387 */ /* 0x000fe80000100a00 */
[----:B------:R-:W2:Y:S04]  /*e420*/  LDL.LU R28, [R1+0xdcc] ;  /* 0x000dcc00011c7983 */ /* 0x000ea80000300800 */
[----:B------:R-:W2:Y:S01]  /*e430*/  LDL.LU R29, [R1+0xdc8] ;  /* 0x000dc800011d7983 */ /* 0x000ea20000300800 */
[C---:B-1----:R-:W-:Y:S03]  /*e440*/  HMMA.16816.F32 R8, R4.reuse, R8, R12 ;  /* 0x000000080408723c */ /* 0x042fe6000000180c */
[----:B------:R-:W2:Y:S04]  /*e450*/  LDL.LU.64 R14, [R1+0xdc0] ;  /* 0x000dc000010e7983 */ /* 0x000ea80000300a00 */
[----:B------:R-:W2:Y:S11]  /*e460*/  LDL.LU.64 R12, [R1+0xdb8] ;  /* 0x000db800010c7983 */ /* 0x000eb60000300a00 */
[----:B------:R-:W-:Y:S05]  /*e470*/  @!UPT UIADD3 URZ, URZ, URZ, URZ ;  /* 0x0000003f3f3ff290 */ /* 0x000fea000fffe03f */
[----:B------:R-:W-:Y:S04]  /*e480*/  STL.64 [R1+0x250], R8 ;  /* 0x0002500801007387 */ /* 0x000fe80000100a00 */
[----:B------:R0:W-:Y:S04]  /*e490*/  STL.64 [R1+0x258], R10 ;  /* 0x0002580a01007387 */ /* 0x0001e80000100a00 */
[----:B0-----:R-:W2:Y:S04]  /*e4a0*/  LDL.LU.64 R10, [R1+0xdb0] ;  /* 0x000db000010a7983 */ /* 0x001ea80000300a00 */
[----:B------:R-:W2:Y:S02]  /*e4b0*/  LDL.LU.64 R8, [R1+0xda8] ;  /* 0x000da80001087983 */ /* 0x000ea40000300a00 */
[C---:B--2---:R-:W-:Y:S02]  /*e4c0*/  HMMA.16816.F32 R16, R4.reuse, R16, R8 ;  /* 0x000000100410723c */ /* 0x044fe40000001808 */
[----:B------:R-:W3:Y:S04]  /*e4d0*/  LDL.LU.64 R10, [R1+0xda0] ;  /* 0x000da000010a7983 */ /* 0x000ee80000300a00 */
[----:B------:R-:W3:Y:S11]  /*e4e0*/  LDL.LU.64 R8, [R1+0xd98] ;  /* 0x000d980001087983 */ /* 0x000ef60000300a00 */
[----:B------:R-:W-:Y:S06]  /*e4f0*/  @!UPT UIADD3 URZ, URZ, URZ, URZ ;  /* 0x0000003f3f3ff290 */ /* 0x000fec000fffe03f */
[----:B------:R0:W-:Y:S04]  /*e500*/  STL.64 [R1+0x2a0], R16 ;  /* 0x0002a01001007387 */ /* 0x0001e80000100a00 */
[----:B------:R1:W-:Y:S04]  /*e510*/  STL.64 [R1+0x2a8], R18 ;  /* 0x0002a81201007387 */ /* 0x0003e80000100a00 */
[----:B0-----:R-:W2:Y:S04]  /*e520*/  LDL.LU R16, [R1+0x1e0] ;  /* 0x0001e00001107983 */ /* 0x001ea80000300800 */
[----:B------:R-:W2:Y:S04]  /*e530*/  LDL.LU R17, [R1+0x1e4] ;  /* 0x0001e40001117983 */ /* 0x000ea80000300800 */
[----:B-1----:R-:W2:Y:S04]  /*e540*/  LDL.LU R18, [R1+0x1e8] ;  /* 0x0001e80001127983 */ /* 0x002ea80000300800 */
[----:B------:R-:W2:Y:S01]  /*e550*/  LDL.LU R19, [R1+0x1ec] ;  /* 0x0001ec0001137983 */ /* 0x000ea20000300800 */
[----:B---3--:R-:W-:Y:S03]  /*e560*/  HMMA.16816.F32 R4, R4, R20, R8 ;  /* 0x000000140404723c */ /* 0x008fe60000001808 */
[----:B------:R-:W3:Y:S04]  /*e570*/  LDL.LU.64 R10, [R1+0xd90] ;  /* 0x000d9000010a7983 */ /* 0x000ee80000300a00 */
[----:B------:R-:W3:Y:S04]  /*e580*/  LDL.LU.64 R8, [R1+0xd88] ;  /* 0x000d880001087983 */ /* 0x000ee80000300a00 */
[----:B----4-:R0:W-:Y:S04]  /*e590*/  STL.64 [R1+0xd28], R22 ;  /* 0x000d281601007387 */ /* 0x0101e80000100a00 */
[----:B0-----:R-:W3:Y:S08]  /*e5a0*/  LDL R22, [R1+0x18] ;  /* 0x0000180001167983 */ /* 0x001ef00000100800 */
[----:B------:R-:W-:Y:S04]  /*e5b0*/  STL.64 [R1+0x290], R4 ;  /* 0x0002900401007387 */ /* 0x000fe80000100a00 */
[----:B------:R0:W-:Y:S04]  /*e5c0*/  STL.64 [R1+0x298], R6 ;  /* 0x0002980601007387 */ /* 0x0001e80000100a00 */
[----:B------:R-:W3:Y:S04]  /*e5d0*/  LDL R23, [R1+0x1c] ;  /* 0x00001c0001177983 */ /* 0x000ee80000100800 */
[----:B0-----:R-:W4:Y:S01]  /*e5e0*/  LDL.LU.64 R6, [R1+0x8] ;  /* 0x0000080001067983 */ /* 0x001f220000300a00 */
[C---:B---3--:R-:W-:Y:S03]  /*e5f0*/  HMMA.16816.F32 R20, R8.reuse, R22, R12 ;  /* 0x000000160814723c */ /* 0x048fe6000000180c */
[----:B------:R-:W4:Y:S04]  /*e600*/  LDL.LU.64 R14, [R1+0xd80] ;  /* 0x000d8000010e7983 */ /* 0x000f280000300a00 */
[----:B------:R-:W4:Y:S11]  /*e610*/  LDL.LU.64 R12, [R1+0xd78] ;  /* 0x000d7800010c7983 */ /* 0x000f360000300a00 */
[----:B------:R-:W-:Y:S05]  /*e620*/  @!UPT UIADD3 URZ, URZ, URZ, URZ ;  /* 0x0000003f3f3ff290 */ /* 0x000fea000fffe03f */
[----:B------:R0:W-:Y:S04]  /*e630*/  STL.64 [R1+0x280], R20 ;  /* 0x0002801401007387 */ /* 0x0001e80000100a00 */
[----:B------:R1:W-:Y:S04]  /*e640*/  STL.64 [R1+0x288], R22 ;  /* 0x0002881601007387 */ /* 0x0003e80000100a00 */
[----:B0-----:R-:W3:Y:S04]  /*e650*/  LDL.LU R20, [R1+0x1c0] ;  /* 0x0001c00001147983 */ /* 0x001ee80000300800 */
[----:B------:R-:W3:Y:S04]  /*e660*/  LDL.LU R21, [R1+0x1c4] ;  /* 0x0001c40001157983 */ /* 0x000ee80000300800 */
[----:B-1----:R-:W2:Y:S04]  /*e670*/  LDL.LU R22, [R1+0x1c8] ;  /* 0x0001c80001167983 */ /* 0x002ea80000300800 */
[----:B------:R-:W2:Y:S01]  /*e680*/  LDL.LU R23, [R1+0x1cc] ;  /* 0x0001cc0001177983 */ /* 0x000ea20000300800 */
[----:B----4-:R-:W-:Y:S03]  /*e690*/  HMMA.16816.F32 R12, R8, R6, R12 ;  /* 0x00000006080c723c */ /* 0x010fe6000000180c */
[----:B--2---:R0:W-:Y:S04]  /*e6a0*/  STL.64 [R1+0xd58], R22 ;  /* 0x000d581601007387 */ /* 0x0041e80000100a00 */
[----:B---3--:R1:W-:Y:S01]  /*e6b0*/  STL.64 [R1+0xd50], R20 ;  /* 0x000d501401007387 */ /* 0x0083e20000100a00 */
[----:B0-----:R-:W-:-:S02]  /*e6c0*/  IMAD.MOV.U32 R22, RZ, RZ, R28 ;  /* 0x000000ffff167224 */ /* 0x001fc400078e001c */
[----:B------:R-:W-:Y:S01]  /*e6d0*/  IMAD.MOV.U32 R23, RZ, RZ, R0 ;  /* 0x000000ffff177224 */ /* 0x000fe200078e0000 */
[----:B-1----:R-:W2:Y:S11]  /*e6e0*/  LDL.LU R20, [R1+0x1d0] ;  /* 0x0001d00001147983 */ /* 0x002eb60000300800 */
[----:B------:R-:W-:Y:S02]  /*e6f0*/  @!UPT UIADD3 URZ, URZ, URZ, URZ ;  /* 0x0000003f3f3ff290 */ /* 0x000fe4000fffe03f */
[----:B------:R-:W-:Y:S02]  /*e700*/  IMAD.MOV.U32 R28, RZ, RZ, R14 ;  /* 0x000000ffff1c7224 */ /* 0x000fe400078e000e */
[----:B------:R-:W-:Y:S01]  /*e710*/  IMAD.MOV.U32 R0, RZ, RZ, R15 ;  /* 0x000000ffff007224 */ /* 0x000fe200078e000f */
[----:B------:R-:W-:Y:S04]  /*e720*/  STL [R1+0x270], R12 ;  /* 0x0002700c01007387 */ /* 0x000fe80000100800 */
[----:B------:R-:W3:Y:S04]  /*e730*/  LDL.LU.64 R14, [R1+0xd70] ;  /* 0x000d7000010e7983 */ /* 0x000ee80000300a00 */
[----:B------:R0:W-:Y:S04]  /*e740*/  STL.64 [R1+0xcf8], R6 ;  /* 0x000cf80601007387 */ /* 0x0001e80000100a00 */
[----:B------:R-:W3:Y:S04]  /*e750*/  LDL.LU R4, [R1+0x1f0] ;  /* 0x0001f00001047983 */ /* 0x000ee80000300800 */
[----:B------:R-:W3:Y:S04]  /*e760*/  LDL.LU R5, [R1+0x1f4] ;  /* 0x0001f40001057983 */ /* 0x000ee80000300800 */
[----:B0-----:R-:W3:Y:S04]  /*e770*/  LDL.LU R6, [R1+0x1f8] ;  /* 0x0001f80001067983 */ /* 0x001ee80000300800 */
[----:B------:R-:W3:Y:S01]  /*e780*/  LDL.LU R7, [R1+0x1fc] ;  /* 0x0001fc0001077983 */ /* 0x000ee20000300800 */
[----:B------:R-:W-:-:S02]  /*e790*/  IMAD.MOV.U32 R21, RZ, RZ, R29 ;  /* 0x000000ffff157224 */ /* 0x000fc400078e001d */
[----:B------:R-:W-:Y:S01]  /*e7a0*/  IMAD.MOV.U32 R29, RZ, RZ, R13 ;  /* 0x000000ffff1d7224 */ /* 0x000fe200078e000d */
[----:B------:R-:W-:Y:S04]  /*e7b0*/  STL [R1+0xb98], R0 ;  /* 0x000b980001007387 */ /* 0x000fe80000100800 */
[----:B------:R-:W-:Y:S04]  /*e7c0*/  STL [R1+0xb94], R28 ;  /* 0x000b941c01007387 */ /* 0x000fe80000100800 */
[----:B------:R-:W-:Y:S04]  /*e7d0*/  STL [R1+0xb90], R29 ;  /* 0x000b901d01007387 */ /* 0x000fe80000100800 */
[----:B------:R-:W4:Y:S01]  /*e7e0*/  LDL.LU R12, [R1+0x1b0] ;  /* 0x0001b000010c7983 */ /* 0x000f220000300800 */
[C---:B---3--:R-:W-:Y:S11]  /*e7f0*/  HMMA.16816.F32 R4, R8.reuse, R14, R4 ;  /* 0x0000000e0804723c */ /* 0x048ff60000001804 */
[----:B------:R-:W-:Y:S11]  /*e800*/  @!UPT UIADD3 URZ, URZ, URZ, URZ ;  /* 0x0000003f3f3ff290 */ /* 0x000ff6000fffe03f */
[----:B------:R-:W-:Y:S01]  /*e810*/  @!UPT UIADD3 URZ, URZ, URZ, URZ ;  /* 0x0000003f3f3ff290 */ /* 0x000fe2000fffe03f */
[----:B------:R0:W-:Y:S04]  /*e820*/  STL.64 [R1+0x260], R4 ;  /* 0x0002600401007387 */ /* 0x0001e80000100a00 */
[----:B------:R-:W-:Y:S04]  /*e830*/  STL.64 [R1+0x268], R6 ;  /* 0x0002680601007387 */ /* 0x000fe80000100a00 */
[----:B------:R-:W4:Y:S04]  /*e840*/  LDL.LU R13, [R1+0x1b4] ;  /* 0x0001b400010d7983 */ /* 0x000f280000300800 */
[----:B------:R-:W3:Y:S04]  /*e850*/  LDL.LU R14, [R1+0x1b8] ;  /* 0x0001b800010e7983 */ /* 0x000ee80000300800 */
[----:B------:R-:W3:Y:S01]  /*e860*/  LDL.LU R15, [R1+0x1bc] ;  /* 0x0001bc00010f7983 */ /* 0x000ee20000300800 */
[----:B------:R-:W-:Y:S01]  /*e870*/  HMMA.16816.F32 R16, R8, R26, R16 ;  /* 0x0000001a0810723c */ /* 0x000fe20000001810 */
[----:B0-----:R-:W-:-:S02]  /*e880*/  IMAD.MOV.U32 R4, RZ, RZ, R26 ;  /* 0x000000ffff047224 */ /* 0x001fc400078e001a */
[----:B------:R-:W-:Y:S11]  /*e890*/  IMAD.MOV.U32 R0, RZ, RZ, R27 ;  /* 0x000000ffff007224 */ /* 0x000ff600078e001b */
[----:B------:R-:W-:Y:S10]  /*e8a0*/  @!UPT UIADD3 URZ, URZ, URZ, URZ ;  /* 0x0000003f3f3ff290 */ /* 0x000ff4000fffe03f */
[----:B------:R-:W-:Y:S02]  /*e8b0*/  IMAD.MOV.U32 R25, RZ, RZ, R18 ;  /* 0x000000ffff197224 */ /* 0x000fe400078e0012 */
[----:B------:R-:W-:Y:S01]  /*e8c0*/  IMAD.MOV.U32 R24, RZ, RZ, R19 ;  /* 0x000000ffff187224 */ /* 0x000fe200078e0013 */
[----:B---3--:R0:W-:Y:S04]  /*e8d0*/  STL.64 [R1+0xd38], R14 ;  /* 0x000d380e01007387 */ /* 0x0081e80000100a00 */
[----:B----4-:R-:W-:Y:S04]  /*e8e0*/  STL.64 [R1+0xd30], R12 ;  /* 0x000d300c01007387 */ /* 0x010fe80000100a00 */
[----:B0-----:R-:W3:Y:S04]  /*e8f0*/  LDL.64 R14, [R1+0x98] ;  /* 0x00009800010e7983 */ /* 0x001ee80000100a00 */
[----:B------:R-:W4:Y:S04]  /*e900*/  LDL.LU.64 R26, [R1+0xd68] ;  /* 0x000d6800011a7983 */ /* 0x000f280000300a00 */
[----:B------:R4:W-:Y:S04]  /*e910*/  STL.64 [R1+0x210], R16 ;  /* 0x0002101001007387 */ /* 0x0009e80000100a00 */
[----:B------:R-:W2:Y:S02]  /*e920*/  LDL.LU.64 R18, [R1+0xd60] ;  /* 0x000d600001127983 */ /* 0x000ea40000300a00 */
[----:B--2---:R-:W-:Y:S01]  /*e930*/  HMMA.16816.F32 R20, R8, R18, R20 ;  /* 0x000000120814723c */ /* 0x004fe20000001814 */
[----:B----4-:R-:W-:Y:S11]  /*e940*/  IMAD.MOV.U32 R16, RZ, RZ, R26 ;  /* 0x000000ffff107224 */ /* 0x010ff600078e001a */
[----:B------:R-:W-:Y:S11]  /*e950*/  @!UPT UIADD3 URZ, URZ, URZ, URZ ;  /* 0x0000003f3f3ff290 */ /* 0x000ff6000fffe03f */
[----:B------:R-:W-:Y:S04]  /*e960*/  STL.64 [R1+0x200], R20 ;  /* 0x0002001401007387 */ /* 0x000fe80000100a00 */
[----:B------:R0:W-:Y:S04]  /*e970*/  STL.64 [R1+0x208], R22 ;  /* 0x0002081601007387 */ /* 0x0001e80000100a00 */
[----:B0-----:R-:W2:Y:S04]  /*e980*/  LDL.LU.64 R22, [R1+0xd58] ;  /* 0x000d580001167983 */ /* 0x001ea80000300a00 */
[----:B------:R-:W2:Y:S04]  /*e990*/  LDL.LU.64 R20, [R1+0xd50] ;  /* 0x000d500001147983 */ /* 0x000ea80000300a00 */
[----:B------:R-:W4:Y:S04]  /*e9a0*/  LDL.LU R26, [R1+0xd48] ;  /* 0x000d4800011a7983 */ /* 0x000f280000300800 */
[----:B------:R-:W4:Y:S01]  /*e9b0*/  LDL.LU R17, [R1+0xa4] ;  /* 0x0000a40001117983 */ /* 0x000f220000300800 */
[----:B------:R-:W-:-:S02]  /*e9c0*/  IMAD.MOV.U32 R6, RZ, RZ, R18 ;  /* 0x000000ffff067224 */ /* 0x000fc400078e0012 */
[----:B------:R-:W-:Y:S02]  /*e9d0*/  IMAD.MOV.U32 R5, RZ, RZ, R19 ;  /* 0x000000ffff057224 */ /* 0x000fe400078e0013 */
[----:B------:R-:W-:Y:S02]  /*e9e0*/  IMAD.MOV.U32 R18, RZ, RZ, R2 ;  /* 0x000000ffff127224 */ /* 0x000fe400078e0002 */
[----:B------:R-:W4:Y:S01]  /*e9f0*/  LDL.LU R2, [R1+0xd44] ;  /* 0x000d440001027983 */ /* 0x000f220000300800 */
[----:B------:R-:W-:-:S03]  /*ea00*/  IMAD.MOV.U32 R19, RZ, RZ, R27 ;  /* 0x000000ffff137224 */ /* 0x000fc600078e001b */
[----:B------:R-:W4:Y:S01]  /*ea10*/  LDL.LU R27, [R1+0xd40] ;  /* 0x000d4000011b7983 */ /* 0x000f220000300800 */
[----:B---3--:R-:W-:-:S03]  /*ea20*/  IMAD.MOV.U32 R7, RZ, RZ, R15 ;  /* 0x000000ffff077224 */ /* 0x008fc600078e000f */
[----:B------:R0:W-:Y:S01]  /*ea30*/  STL.64 [R1+0xc80], R18 ;  /* 0x000c801201007387 */ /* 0x0001e20000100a00 */
[----:B--2---:R-:W-:Y:S03]  /*ea40*/  HMMA.16816.F32 R20, R8, R14, R20 ;  /* 0x0000000e0814723c */ /* 0x004fe60000001814 */
[----:B----4-:R1:W-:Y:S04]  /*ea50*/  STL.64 [R1+0xc78], R16 ;  /* 0x000c781001007387 */ /* 0x0103e80000100a00 */
[----:B0-----:R-:W2:Y:S01]  /*ea60*/  LDL R18, [R1+0x88] ;  /* 0x0000880001127983 */ /* 0x001ea20000100800 */
[----:B-1----:R-:W-:-:S03]  /*ea70*/  IMAD.MOV.U32 R16, RZ, RZ, R14 ;  /* 0x000000ffff107224 */ /* 0x002fc600078e000e */
[----:B------:R-:W2:Y:S04]  /*ea80*/  LDL.LU.64 R14, [R1+0xd38] ;  /* 0x000d3800010e7983 */ /* 0x000ea80000300a00 */
[----:B------:R-:W2:Y:S01]  /*ea90*/  LDL.LU.64 R12, [R1+0xd30] ;  /* 0x000d3000010c7983 */ /* 0x000ea20000300a00 */
[----:B------:R-:W-:-:S08]  /*eaa0*/  IMAD.MOV.U32 R19, RZ, RZ, R26 ;  /* 0x000000ffff137224 */ /* 0x000fd000078e001a */
[----:B------:R-:W-:Y:S01]  /*eab0*/  IMAD.MOV.U32 R26, RZ, RZ, R23 ;  /* 0x000000ffff1a7224 */ /* 0x000fe200078e0017 */
[----:B------:R-:W-:Y:S04]  /*eac0*/  STL.64 [R1+0x2b0], R20 ;  /* 0x0002b01401007387 */ /* 0x000fe80000100a00 */
[----:B------:R0:W-:Y:S04]  /*ead0*/  STL [R1+0x2b8], R22 ;  /* 0x0002b81601007387 */ /* 0x0001e80000100800 */
[----:B0-----:R-:W3:Y:S04]  /*eae0*/  LDL.LU.64 R22, [R1+0xd28] ;  /* 0x000d280001167983 */ /* 0x001ee80000300a00 */
[----:B------:R-:W-:Y:S04]  /*eaf0*/  STL [R1+0xad8], R26 ;  /* 0x000ad81a01007387 */ /* 0x000fe80000100800 */
[----:B------:R-:W-:Y:S04]  /*eb00*/  STL [R1+0xc50], R27 ;  /* 0x000c501b01007387 */ /* 0x000fe80000100800 */
[----:B------:R0:W-:Y:S04]  /*eb10*/  STL.64 [R1+0xc48], R24 ;  /* 0x000c481801007387 */ /* 0x0001e80000100a00 */
[----:B0-----:R-:W4:Y:S04]  /*eb20*/  LDL.LU R24, [R1+0x180] ;  /* 0x0001800001187983 */ /* 0x001f280000300800 */
[----:B------:R-:W4:Y:S04]  /*eb30*/  LDL.LU R25, [R1+0x184] ;  /* 0x0001840001197983 */ /* 0x000f280000300800 */
[----:B------:R-:W3:Y:S04]  /*eb40*/  LDL.LU R26, [R1+0x188] ;  /* 0x00018800011a7983 */ /* 0x000ee80000300800 */
[----:B------:R-:W3:Y:S01]  /*eb50*/  LDL.LU R27, [R1+0x18c] ;  /* 0x00018c00011b7983 */ /* 0x000ee20000300800 */
[----:B--2---:R-:W-:Y:S03]  /*eb60*/  HMMA.16816.F32 R12, R8, R18, R12 ;  /* 0x00000012080c723c */ /* 0x004fe6000000180c */
[----:B---3--:R0:W-:Y:S04]  /*eb70*/  STL.64 [R1+0xc60], R26 ;  /* 0x000c601a01007387 */ /* 0x0081e80000100a00 */
[----:B----4-:R-:W-:Y:S04]  /*eb80*/  STL.64 [R1+0xc58], R24 ;  /* 0x000c581801007387 */ /* 0x010fe80000100a00 */
[----:B0-----:R-:W2:Y:S11]  /*eb90*/  LDL.LU.64 R26, [R1+0x18] ;  /* 0x00001800011a7983 */ /* 0x001eb60000300a00 */
[----:B------:R-:W-:Y:S01]  /*eba0*/  @!UPT UIADD3 URZ, URZ, URZ, URZ ;  /* 0x0000003f3f3ff290 */ /* 0x000fe2000fffe03f */
[----:B------:R-:W-:Y:S04]  /*ebb0*/  STL.64 [R1+0x2d0], R12 ;  /* 0x0002d00c01007387 */ /* 0x000fe80000100a00 */
[----:B------:R0:W-:Y:S04]  /*ebc0*/  STL.64 [R1+0x2d8], R14 ;  /* 0x0002d80e01007387 */ /* 0x0001e80000100a00 */
[----:B0-----:R-:W2:Y:S04]  /*ebd0*/  LDL.LU.64 R14, [R1+0xd20] ;  /* 0x000d2000010e7983 */ /* 0x001ea80000300a00 */
[----:B------:R-:W2:Y:S04]  /*ebe0*/  LDL.LU.64 R12, [R1+0xd18] ;  /* 0x000d1800010c7983 */ /* 0x000ea80000300a00 */
[----:B------:R0:W-:Y:S02]  /*ebf0*/  STL.64 [R1+0xc90], R18 ;  /* 0x000c901201007387 */ /* 0x0001e40000100a00 */
[----:B0-----:R-:W-:-:S02]  /*ec00*/  IMAD.MOV.U32 R18, RZ, RZ, R16 ;  /* 0x000000ffff127224 */ /* 0x001fc400078e0010 */
[----:B------:R-:W-:-:S05]  /*ec10*/  IMAD.MOV.U32 R19, RZ, RZ, R7 ;  /* 0x000000ffff137224 */ /* 0x000fca00078e0007 */
[----:B------:R0:W-:Y:S02]  /*ec20*/  STL.64 [R1+0xca8], R18 ;  /* 0x000ca81201007387 */ /* 0x0001e40000100a00 */
[----:B0-----:R-:W-:Y:S02]  /*ec30*/  IMAD.MOV.U32 R18, RZ, RZ, R6 ;  /* 0x000000ffff127224 */ /* 0x001fe400078e0006 */
[----:B------:R-:W-:-:S05]  /*ec40*/  IMAD.MOV.U32 R19, RZ, RZ, R5 ;  /* 0x000000ffff137224 */ /* 0x000fca00078e0005 */
[----:B------:R0:W-:Y:S04]  /*ec50*/  STL.64 [R1+0xcc0], R18 ;  /* 0x000cc01201007387 */ /* 0x0001e80000100a00 */
[----:B------:R-:W3:Y:S04]  /*ec60*/  LDL.LU R16, [R1+0x1a0] ;  /* 0x0001a00001107983 */ /* 0x000ee80000300800 */
[----:B------:R-:W3:Y:S04]  /*ec70*/  LDL.LU R17, [R1+0x1a4] ;  /* 0x0001a40001117983 */ /* 0x000ee80000300800 */
[----:B0-----:R-:W3:Y:S04]  /*ec80*/  LDL.LU R18, [R1+0x1a8] ;  /* 0x0001a80001127983 */ /* 0x001ee80000300800 */
[----:B------:R-:W3:Y:S02]  /*ec90*/  LDL.LU R19, [R1+0x1ac] ;  /* 0x0001ac0001137983 */ /* 0x000ee40000300800 */
[----:B---3--:R-:W-:Y:S07]  /*eca0*/  HMMA.16816.F32 R8, R8, R22, R16 ;  /* 0x000000160808723c */ /* 0x008fee0000001810 */
[----:B------:R-:W-:-:S02]  /*ecb0*/  IMAD.MOV.U32 R18, RZ, RZ, R4 ;  /* 0x000000ffff127224 */ /* 0x000fc400078e0004 */
[----:B------:R-:W-:Y:S11]  /*ecc0*/  IMAD.MOV.U32 R19, RZ, RZ, R0 ;  /* 0x000000ffff137224 */ /* 0x000ff600078e0000 */
[----:B------:R-:W-:Y:S03]  /*ecd0*/  @!UPT UIADD3 URZ, URZ, URZ, URZ ;  /* 0x0000003f3f3ff290 */ /* 0x000fe6000fffe03f */
[----:B------:R-:W-:Y:S04]  /*ece0*/  STL.64 [R1+0x2c0], R8 ;  /* 0x0002c00801007387 */ /* 0x000fe80000100a00 */
[----:B------:R-:W-:Y:S04]  /*ecf0*/  STL.64 [R1+0x2c8], R10 ;  /* 0x0002c80a01007387 */ /* 0x000fe80000100a00 */
[----:B------:R0:W-:Y:S04]  /*ed00*/  STL.64 [R1+0xcd8], R18 ;  /* 0x000cd81201007387 */ /* 0x0001e80000100a00 */
[----:B0-----:R-:W3:Y:S04]  /*ed10*/  LDL.LU.64 R18, [R1+0x28] ;  /* 0x0000280001127983 */ /* 0x001ee80000300a00 */
[----:B---3--:R0:W-:Y:S04]  /*ed20*/  STL.64 [R1+0xcf0], R18 ;  /* 0x000cf01201007387 */ /* 0x0081e80000100a00 */
[----:B------:R-:W3:Y:S04]  /*ed30*/  LDL.LU R16, [R1+0x100] ;  /* 0x0001000001107983 */ /* 0x000ee80000300800 */
[----:B------:R-:W3:Y:S04]  /*ed40*/  LDL.LU R17, [R1+0x104] ;  /* 0x0001040001117983 */ /* 0x000ee80000300800 */
[----:B0-----:R-:W3:Y:S04]  /*ed50*/  LDL.LU R18, [R1+0x108] ;  /* 0x0001080001127983 */ /* 0x001ee80000300800 */
[----:B------:R-:W3:Y:S04]  /*ed60*/  LDL.LU R19, [R1+0x10c] ;  /* 0x00010c0001137983 */ /* 0x000ee80000300800 */
[----:B------:R-:W2:Y:S04]  /*ed70*/  LDL.LU R4, [R1+0x110] ;  /* 0x0001100001047983 */ /* 0x000ea80000300800 */
[----:B------:R-:W2:Y:S04]  /*ed80*/  LDL.LU R5, [R1+0x114] ;  /* 0x0001140001057983 */ /* 0x000ea80000300800 */
[----:B------:R-:W2:Y:S04]  /*ed90*/  LDL.LU R6, [R1+0x118] ;  /* 0x0001180001067983 */ /* 0x000ea80000300800 */
[----:B------:R-:W2:Y:S04]  /*eda0*/  LDL.LU R7, [R1+0x11c] ;  /* 0x00011c0001077983 */ /* 0x000ea80000300800 */
[----:B------:R0:W-:Y:S04]  /*edb0*/  STL.64 [R1+0xc88], R22 ;  /* 0x000c881601007387 */ /* 0x0001e80000100a00 */
[----:B------:R-:W4:Y:S04]  /*edc0*/  LDL.LU R20, [R1+0xb0] ;  /* 0x0000b00001147983 */ /* 0x000f280000300800 */
[----:B------:R-:W4:Y:S04]  /*edd0*/  LDL.LU R21, [R1+0xb4] ;  /* 0x0000b40001157983 */ /* 0x000f280000300800 */
[----:B0-----:R-:W2:Y:S01]  /*ede0*/  LDL.LU R22, [R1+0xb8] ;  /* 0x0000b80001167983 */ /* 0x001ea20000300800 */
[----:B------:R-:W-:-:S03]  /*edf0*/  IMAD.MOV.U32 R23, RZ, RZ, R3 ;  /* 0x000000ffff177224 */ /* 0x000fc600078e0003 */
[----:B------:R-:W3:Y:S04]  /*ee00*/  LDL.LU R3, [R1+0xd10] ;  /* 0x000d100001037983 */ /* 0x000ee80000300800 */
[----:B--2---:R-:W-:Y:S04]  /*ee10*/  STL.64 [R1+0xca0], R22 ;  /* 0x000ca01601007387 */ /* 0x004fe80000100a00 */
[----:B----4-:R0:W-:Y:S04]  /*ee20*/  STL.64 [R1+0xc98], R20 ;  /* 0x000c981401007387 */ /* 0x0101e80000100a00 */
[----:B0-----:R-:W2:Y:S04]  /*ee30*/  LDL.LU R20, [R1+0xc0] ;  /* 0x0000c00001147983 */ /* 0x001ea80000300800 */
[----:B------:R-:W2:Y:S04]  /*ee40*/  LDL.LU R21, [R1+0xc4] ;  /* 0x0000c40001157983 */ /* 0x000ea80000300800 */
[----:B------:R-:W4:Y:S01]  /*ee50*/  LDL.LU R22, [R1+0xc8] ;  /* 0x0000c80001167983 */ /* 0x000f220000300800 */
[----:B------:R-:W-:-:S03]  /*ee60*/  IMAD.MOV.U32 R23, RZ, RZ, R2 ;  /* 0x000000ffff177224 */ /* 0x000fc600078e0002 */
[----:B------:R-:W2:Y:S04]  /*ee70*/  LDL.LU R2, [R1+0xd0c] ;  /* 0x000d0c0001027983 */ /* 0x000ea80000300800 */
[----:B----4-:R-:W-:Y:S04]  /*ee80*/  STL.64 [R1+0xcb8], R22 ;  /* 0x000cb81601007387 */ /* 0x010fe80000100a00 */
[----:B--2---:R0:W-:Y:S04]  /*ee90*/  STL.64 [R1+0xcb0], R20 ;  /* 0x000cb01401007387 */ /* 0x0041e80000100a00 */
[----:B0-----:R-:W2:Y:S04]  /*eea0*/  LDL.LU R20, [R1+0xd0] ;  /* 0x0000d00001147983 */ /* 0x001ea80000300800 */
[----:B------:R-:W2:Y:S04]  /*eeb0*/  LDL.LU R21, [R1+0xd4] ;  /* 0x0000d40001157983 */ /* 0x000ea80000300800 */
[----:B------:R-:W4:Y:S01]  /*eec0*/  LDL.LU R22, [R1+0xd8] ;  /* 0x0000d80001167983 */ /* 0x000f220000300800 */
[----:B---3--:R-:W-:-:S03]  /*eed0*/  IMAD.MOV.U32 R23, RZ, RZ, R3 ;  /* 0x000000ffff177224 */ /* 0x008fc600078e0003 */
[----:B------:R-:W3:Y:S01]  /*eee0*/  LDL.LU R3, [R1+0xd08] ;  /* 0x000d080001037983 */ /* 0x000ee20000300800 */
[----:B------:R-:W-:Y:S03]  /*eef0*/  HMMA.16816.F32 R4, R12, R26, R4 ;  /* 0x0000001a0c04723c */ /* 0x000fe60000001804 */
[----:B----4-:R-:W-:Y:S04]  /*ef00*/  STL.64 [R1+0xcd0], R22 ;  /* 0x000cd01601007387 */ /* 0x010fe80000100a00 */
[----:B--2---:R0:W-:Y:S04]  /*ef10*/  STL.64 [R1+0xcc8], R20 ;  /* 0x000cc81401007387 */ /* 0x0041e80000100a00 */
[----:B0-----:R-:W2:Y:S04]  /*ef20*/  LDL.LU R20, [R1+0xe0] ;  /* 0x0000e00001147983 */ /* 0x001ea80000300800 */
[----:B------:R-:W2:Y:S04]  /*ef30*/  LDL.LU R21, [R1+0xe4] ;  /* 0x0000e40001157983 */ /* 0x000ea80000300800 */
[----:B------:R-:W4:Y:S01]  /*ef40*/  LDL.LU R22, [R1+0xe8] ;  /* 0x0000e80001167983 */ /* 0x000f220000300800 */
[----:B------:R-:W-:-:S03]  /*ef50*/  IMAD.MOV.U32 R23, RZ, RZ, R2 ;  /* 0x000000ffff177224 */ /* 0x000fc600078e0002 */
[----:B------:R-:W2:Y:S04]  /*ef60*/  LDL.LU R2, [R1+0xd04] ;  /* 0x000d040001027983 */ /* 0x000ea80000300800 */
[----:B----4-:R-:W-:Y:S04]  /*ef70*/  STL.64 [R1+0xce8], R22 ;  /* 0x000ce81601007387 */ /* 0x010fe80000100a00 */
[----:B--2---:R3:W-:Y:S02]  /*ef80*/  STL.64 [R1+0xce0], R20 ;  /* 0x000ce01401007387 */ /* 0x0047e40000100a00 */
[----:B---3--:R-:W-:-:S02]  /*ef90*/  IMAD.MOV.U32 R20, RZ, RZ, R3 ;  /* 0x000000ffff147224 */ /* 0x008fc400078e0003 */
[----:B------:R-:W2:Y:S04]  /*efa0*/  LDL.LU R3, [R1+0xd00] ;  /* 0x000d000001037983 */ /* 0x000ea80000300800 */
[----:B------:R-:W3:Y:S04]  /*efb0*/  LDL.LU R21, [R1+0xf4] ;  /* 0x0000f40001157983 */ /* 0x000ee80000300800 */
[----:B------:R-:W3:Y:S04]  /*efc0*/  LDL.LU R22, [R1+0xf8] ;  /* 0x0000f80001167983 */ /* 0x000ee80000300800 */
[----:B------:R-:W3:Y:S04]  /*efd0*/  LDL.LU R23, [R1+0xfc] ;  /* 0x0000fc0001177983 */ /* 0x000ee80000300800 */
[----:B------:R-:W4:Y:S04]  /*efe0*/  LDL.LU R8, [R1+0x190] ;  /* 0x0001900001087983 */ /* 0x000f280000300800 */
[----:B------:R-:W4:Y:S04]  /*eff0*/  LDL.LU R9, [R1+0x194] ;  /* 0x0001940001097983 */ /* 0x000f280000300800 */
[----:B------:R-:W-:Y:S04]  /*f000*/  STL.64 [R1+0x340], R4 ;  /* 0x0003400401007387 */ /* 0x000fe80000100a00 */
[----:B------:R0:W-:Y:S04]  /*f010*/  STL.64 [R1+0x348], R6 ;  /* 0x0003480601007387 */ /* 0x0001e80000100a00 */
[----:B0-----:R-:W3:Y:S01]  /*f020*/  LDL.LU.64 R6, [R1+0xcf8] ;  /* 0x000cf80001067983 */ /* 0x001ee20000300a00 */
[----:B------:R-:W-:-:S02]  /*f030*/  IMAD.MOV.U32 R11, RZ, RZ, R2 ;  /* 0x000000ffff0b7224 */ /* 0x000fc400078e0002 */
[----:B--2---:R-:W-:Y:S01]  /*f040*/  IMAD.MOV.U32 R10, RZ, RZ, R3 ;  /* 0x000000ffff0a7224 */ /* 0x004fe200078e0003 */
[C---:B---3--:R-:W-:Y:S11]  /*f050*/  HMMA.16816.F32 R16, R12.reuse, R6, R16 ;  /* 0x000000060c10723c */ /* 0x048ff60000001810 */
[----:B------:R-:W-:Y:S11]  /*f060*/  @!UPT UIADD3 URZ, URZ, URZ, URZ ;  /* 0x0000003f3f3ff290 */ /* 0x000ff6000fffe03f */
[----:B------:R-:W-:Y:S01]  /*f070*/  @!UPT UIADD3 URZ, URZ, URZ, URZ ;  /* 0x0000003f3f3ff290 */ /* 0x000fe2000fffe03f */
[----:B------:R-:W-:Y:S01]  /*f080*/  STL.64 [R1+0x330], R16 ;  /* 0x0003301001007387 */ /* 0x000fe20000100a00 */
[----:B------:R-:W-:Y:S02]  /*f090*/  IMAD.MOV.U32 R3, RZ, RZ, R18 ;  /* 0x000000ffff037224 */ /* 0x000fe400078e0012 */
[----:B------:R-:W-:Y:S02]  /*f0a0*/  IMAD.MOV.U32 R2, RZ, RZ, R19 ;  /* 0x000000ffff027224 */ /* 0x000fe400078e0013 */
[----:B------:R-:W2:Y:S04]  /*f0b0*/  LDL.LU.64 R18, [R1+0xcf0] ;  /* 0x000cf00001127983 */ /* 0x000ea80000300a00 */
[----:B------:R-:W-:Y:S04]  /*f0c0*/  STL [R1+0xa8c], R3 ;  /* 0x000a8c0301007387 */ /* 0x000fe80000100800 */
[----:B------:R0:W-:Y:S01]  /*f0d0*/  STL [R1+0xa88], R2 ;  /* 0x000a880201007387 */ /* 0x0001e20000100800 */
[----:B--2---:R-:W-:Y:S01]  /*f0e0*/  HMMA.16816.F32 R20, R12, R18, R20 ;  /* 0x000000120c14723c */ /* 0x004fe20000001814 */
[----:B0-----:R-:W-:-:S02]  /*f0f0*/  IMAD.MOV.U32 R2, RZ, RZ, R18 ;  /* 0x000000ffff027224 */ /* 0x001fc400078e0012 */
[----:B------:R-:W-:Y:S11]  /*f100*/  IMAD.MOV.U32 R0, RZ, RZ, R19 ;  /* 0x000000ffff007224 */ /* 0x000ff600078e0013 */
[----:B------:R-:W-:Y:S09]  /*f110*/  @!UPT UIADD3 URZ, URZ, URZ, URZ ;  /* 0x0000003f3f3ff290 */ /* 0x000ff2000fffe03f */
[----:B------:R-:W-:Y:S04]  /*f120*/  STL.64 [R1+0x320], R20 ;  /* 0x0003201401007387 */ /* 0x000fe80000100a00 */
[----:B------:R0:W-:Y:S04]  /*f130*/  STL.64 [R1+0x328], R22 ;  /* 0x0003281601007387 */ /* 0x0001e80000100a00 */
[----:B0-----:R-:W2:Y:S04]  /*f140*/  LDL.LU.64 R22, [R1+0xce8] ;  /* 0x000ce80001167983 */ /* 0x001ea80000300a00 */
[----:B------:R-:W2:Y:S04]  /*f150*/  LDL.LU.64 R20, [R1+0xce0] ;  /* 0x000ce00001147983 */ /* 0x000ea80000300a00 */
[----:B------:R-:W2:Y:S02]  /*f160*/  LDL.LU.64 R18, [R1+0xcd8] ;  /* 0x000cd80001127983 */ /* 0x000ea40000300a00 */
[C---:B--2---:R-:W-:Y:S02]  /*f170*/  HMMA.16816.F32 R16, R12.reuse, R18, R20 ;  /* 0x000000120c10723c */ /* 0x044fe40000001814 */
[----:B------:R-:W2:Y:S04]  /*f180*/  LDL.LU.64 R22, [R1+0xcd0] ;  /* 0x000cd00001167983 */ /* 0x000ea80000300a00 */
[----:B------:R-:W2:Y:S11]  /*f190*/  LDL.LU.64 R20, [R1+0xcc8] ;  /* 0x000cc80001147983 */ /* 0x000eb60000300a00 */
[----:B------:R-:W-:Y:S06]  /*f1a0*/  @!UPT UIADD3 URZ, URZ, URZ, URZ ;  /* 0x0000003f3f3ff290 */ /* 0x000fec000fffe03f */
[----:B------:R-:W-:Y:S04]  /*f1b0*/  STL.64 [R1+0x310], R16 ;  /* 0x0003101001007387 */ /* 0x000fe80000100a00 */
[----:B------:R0:W-:Y:S04]  /*f1c0*/  STL.64 [R1+0x318], R18 ;  /* 0x0003181201007387 */ /* 0x0001e80000100a00 */
[----:B0-----:R-:W2:Y:S02]  /*f1d0*/  LDL.LU.64 R18, [R1+0xcc0] ;  /* 0x000cc00001127983 */ /* 0x001ea40000300a00 */
        /* <DEDUP_REMOVED lines=15> */
[----:B------:R-:W2:Y:S11]  /*f2d0*/  LDL.LU.64 R22, [R1+0xc88] ;  /* 0x000c880001167983 */ /* 0x000eb60000300a00 */
[----:B------:R-:W-:Y:S10]  /*f2e0*/  @!UPT UIADD3 URZ, URZ, URZ, URZ ;  /* 0x0000003f3f3ff290 */ /* 0x000ff4000fffe03f */
[----:B------:R-:W-:Y:S04]  /*f2f0*/  STL.64 [R1+0x2e0], R16 ;  /* 0x0002e01001007387 */ /* 0x000fe80000100a00 */
[----:B------:R0:W-:Y:S04]  /*f300*/  STL.64 [R1+0x2e8], R18 ;  /* 0x0002e81201007387 */ /* 0x0001e80000100a00 */
[----:B0-----:R-:W2:Y:S04]  /*f310*/  LDL.LU.64 R18, [R1+0xc80] ;  /* 0x000c800001127983 */ /* 0x001ea80000300a00 */
[----:B------:R-:W2:Y:S02]  /*f320*/  LDL.LU.64 R16, [R1+0xc78] ;  /* 0x000c780001107983 */ /* 0x000ea40000300a00 */
[----:B--2---:R-:W-:Y:S02]  /*f330*/  HMMA.16816.F32 R12, R12, R22, R16 ;  /* 0x000000160c0c723c */ /* 0x004fe40000001810 */
[----:B------:R-:W4:Y:S04]  /*f340*/  LDL.LU.64 R18, [R1+0xc70] ;  /* 0x000c700001127983 */ /* 0x000f280000300a00 */
[----:B------:R-:W4:Y:S04]  /*f350*/  LDL.LU.64 R16, [R1+0xc68] ;  /* 0x000c680001107983 */ /* 0x000f280000300a00 */
[----:B------:R0:W-:Y:S04]  /*f360*/  STL.64 [R1+0xbe0], R22 ;  /* 0x000be01601007387 */ /* 0x0001e80000100a00 */
[----:B------:R-:W2:Y:S09]  /*f370*/  LDL.LU R20, [R1+0x170] ;  /* 0x0001700001147983 */ /* 0x000eb20000300800 */
[----:B------:R-:W-:Y:S04]  /*f380*/  STL.64 [R1+0x1f0], R12 ;  /* 0x0001f00c01007387 */ /* 0x000fe80000100a00 */
[----:B------:R1:W-:Y:S04]  /*f390*/  STL.64 [R1+0x1f8], R14 ;  /* 0x0001f80e01007387 */ /* 0x0003e80000100a00 */
[----:B------:R-:W2:Y:S04]  /*f3a0*/  LDL.LU R21, [R1+0x174] ;  /* 0x0001740001157983 */ /* 0x000ea80000300800 */
[----:B0-----:R-:W2:Y:S04]  /*f3b0*/  LDL.LU R22, [R1+0x178] ;  /* 0x0001780001167983 */ /* 0x001ea80000300800 */
[----:B------:R-:W2:Y:S01]  /*f3c0*/  LDL.LU R23, [R1+0x17c] ;  /* 0x00017c0001177983 */ /* 0x000ea20000300800 */
[----:B-1----:R-:W-:-:S02]  /*f3d0*/  IMAD.MOV.U32 R15, RZ, RZ, R0 ;  /* 0x000000ffff0f7224 */ /* 0x002fc400078e0000 */
[----:B------:R-:W-:Y:S01]  /*f3e0*/  IMAD.MOV.U32 R0, RZ, RZ, R27 ;  /* 0x000000ffff007224 */ /* 0x000fe200078e001b */
[----:B----4-:R-:W-:Y:S11]  /*f3f0*/  HMMA.16816.F32 R8, R16, R26, R8 ;  /* 0x0000001a1008723c */ /* 0x010ff60000001808 */
[----:B------:R-:W-:Y:S11]  /*f400*/  @!UPT UIADD3 URZ, URZ, URZ, URZ ;  /* 0x0000003f3f3ff290 */ /* 0x000ff6000fffe03f */
[----:B------:R-:W-:Y:S01]  /*f410*/  @!UPT UIADD3 URZ, URZ, URZ, URZ ;  /* 0x0000003f3f3ff290 */ /* 0x000fe2000fffe03f */
[----:B------:R0:W-:Y:S04]  /*f420*/  STL.64 [R1+0x1e0], R8 ;  /* 0x0001e00801007387 */ /* 0x0001e80000100a00 */
[----:B------:R-:W-:Y:S01]  /*f430*/  STL.64 [R1+0x1e8], R10 ;  /* 0x0001e80a01007387 */ /* 0x000fe20000100a00 */
[----:B0-----:R-:W-:-:S03]  /*f440*/  IMAD.MOV.U32 R8, RZ, RZ, R26 ;  /* 0x000000ffff087224 */ /* 0x001fc600078e001a */
[----:B------:R-:W3:Y:S04]  /*f450*/  LDL.LU.64 R26, [R1+0xc60] ;  /* 0x000c6000011a7983 */ /* 0x000ee80000300a00 */
[----:B------:R-:W3:Y:S02]  /*f460*/  LDL.LU.64 R24, [R1+0xc58] ;  /* 0x000c580001187983 */ /* 0x000ee40000300a00 */
[----:B---3--:R-:W-:Y:S11]  /*f470*/  HMMA.16816.F32 R24, R16, R6, R24 ;  /* 0x000000061018723c */ /* 0x008ff60000001818 */
[----:B------:R-:W-:Y:S11]  /*f480*/  @!UPT UIADD3 URZ, URZ, URZ, URZ ;  /* 0x0000003f3f3ff290 */ /* 0x000ff6000fffe03f */
[----:B------:R-:W-:Y:S01]  /*f490*/  @!UPT UIADD3 URZ, URZ, URZ, URZ ;  /* 0x0000003f3f3ff290 */ /* 0x000fe2000fffe03f */
[----:B------:R-:W-:Y:S04]  /*f4a0*/  STL.64 [R1+0x1d0], R24 ;  /* 0x0001d01801007387 */ /* 0x000fe80000100a00 */
[----:B------:R0:W-:Y:S04]  /*f4b0*/  STL.64 [R1+0x1d8], R26 ;  /* 0x0001d81a01007387 */ /* 0x0001e80000100a00 */
[----:B0-----:R-:W3:Y:S04]  /*f4c0*/  LDL.LU R27, [R1+0xc50] ;  /* 0x000c5000011b7983 */ /* 0x001ee80000300800 */
[----:B------:R-:W4:Y:S01]  /*f4d0*/  LDL.LU.64 R24, [R1+0xc48] ;  /* 0x000c480001187983 */ /* 0x000f220000300a00 */
[----:B------:R-:W-:-:S02]  /*f4e0*/  IMAD.MOV.U32 R9, RZ, RZ, R7 ;  /* 0x000000ffff097224 */ /* 0x000fc400078e0007 */
[----:B------:R-:W-:-:S03]  /*f4f0*/  IMAD.MOV.U32 R26, RZ, RZ, R6 ;  /* 0x000000ffff1a7224 */ /* 0x000fc600078e0006 */
[----:B------:R-:W-:Y:S04]  /*f500*/  STL [R1+0xc28], R9 ;  /* 0x000c280901007387 */ /* 0x000fe80000100800 */
[----:B------:R-:W-:Y:S01]  /*f510*/  STL [R1+0xbf0], R26 ;  /* 0x000bf01a01007387 */ /* 0x000fe20000100800 */
[----:B------:R-:W-:-:S07]  /*f520*/  IMAD.MOV.U32 R14, RZ, RZ, R2 ;  /* 0x000000ffff0e7224 */ /* 0x000fce00078e0002 */
[----:B--2---:R-:W-:Y:S01]  /*f530*/  HMMA.16816.F32 R20, R16, R14, R20 ;  /* 0x0000000e1014723c */ /* 0x004fe20000001814 */
[----:B----4-:R-:W-:Y:S04]  /*f540*/  STL.64 [R1+0xbe8], R24 ;  /* 0x000be81801007387 */ /* 0x010fe80000100a00 */
[----:B------:R-:W2:Y:S11]  /*f550*/  LDL R7, [R1+0x354] ;  /* 0x0003540001077983 */ /* 0x000eb60000100800 */
[----:B------:R-:W-:Y:S08]  /*f560*/  @!UPT UIADD3 URZ, URZ, URZ, URZ ;  /* 0x0000003f3f3ff290 */ /* 0x000ff0000fffe03f */
[----:B------:R-:W-:Y:S02]  /*f570*/  IMAD.MOV.U32 R3, RZ, RZ, R21 ;  /* 0x000000ffff037224 */ /* 0x000fe400078e0015 */
[----:B------:R-:W-:Y:S01]  /*f580*/  IMAD.MOV.U32 R2, RZ, RZ, R22 ;  /* 0x000000ffff027224 */ /* 0x000fe200078e0016 */
[----:B--2---:R-:W-:Y:S04]  /*f590*/  STL [R1+0xba0], R7 ;  /* 0x000ba00701007387 */ /* 0x004fe80000100800 */
[----:B------:R0:W-:Y:S04]  /*f5a0*/  STL [R1+0x1b0], R20 ;  /* 0x0001b01401007387 */ /* 0x0001e80000100800 */
[----:B------:R3:W-:Y:S04]  /*f5b0*/  STL [R1+0x1bc], R23 ;  /* 0x0001bc1701007387 */ /* 0x0007e80000100800 */
[----:B0-----:R-:W2:Y:S04]  /*f5c0*/  LDL.LU R20, [R1+0x130] ;  /* 0x0001300001147983 */ /* 0x001ea80000300800 */
[----:B------:R-:W2:Y:S04]  /*f5d0*/  LDL.LU R21, [R1+0x134] ;  /* 0x0001340001157983 */ /* 0x000ea80000300800 */
[----:B------:R-:W4:Y:S01]  /*f5e0*/  LDL.LU R22, [R1+0x138] ;  /* 0x0001380001167983 */ /* 0x000f220000300800 */
[----:B---3--:R-:W-:-:S03]  /*f5f0*/  IMAD.MOV.U32 R23, RZ, RZ, R27 ;  /* 0x000000ffff177224 */ /* 0x008fc600078e001b */
[----:B------:R-:W3:Y:S04]  /*f600*/  LDL.LU R27, [R1+0xc40] ;  /* 0x000c4000011b7983 */ /* 0x000ee80000300800 */
[----:B------:R-:W3:Y:S04]  /*f610*/  LDL.LU.64 R10, [R1+0x58] ;  /* 0x00005800010a7983 */ /* 0x000ee80000300a00 */
[----:B----4-:R0:W-:Y:S04]  /*f620*/  STL.64 [R1+0xc00], R22 ;  /* 0x000c001601007387 */ /* 0x0101e80000100a00 */
[----:B--2---:R1:W-:Y:S04]  /*f630*/  STL.64 [R1+0xbf8], R20 ;  /* 0x000bf81401007387 */ /* 0x0043e80000100a00 */
[----:B0-----:R-:W2:Y:S04]  /*f640*/  LDL.LU.64 R22, [R1+0x98] ;  /* 0x0000980001167983 */ /* 0x001ea80000300a00 */
[----:B--2---:R0:W-:Y:S04]  /*f650*/  STL.64 [R1+0xc10], R22 ;  /* 0x000c101601007387 */ /* 0x0041e80000100a00 */
[----:B-1----:R-:W2:Y:S04]  /*f660*/  LDL.LU R20, [R1+0x150] ;  /* 0x0001500001147983 */ /* 0x002ea80000300800 */
[----:B------:R-:W2:Y:S04]  /*f670*/  LDL.LU R21, [R1+0x154] ;  /* 0x0001540001157983 */ /* 0x000ea80000300800 */
[----:B0-----:R-:W4:Y:S04]  /*f680*/  LDL.LU R22, [R1+0x158] ;  /* 0x0001580001167983 */ /* 0x001f280000300800 */
[----:B------:R-:W4:Y:S04]  /*f690*/  LDL.LU R23, [R1+0x15c] ;  /* 0x00015c0001177983 */ /* 0x000f280000300800 */
[----:B----4-:R3:W-:Y:S04]  /*f6a0*/  STL.64 [R1+0xc38], R22 ;  /* 0x000c381601007387 */ /* 0x0107e80000100a00 */
[----:B--2---:R0:W-:Y:S01]  /*f6b0*/  STL.64 [R1+0xc30], R20 ;  /* 0x000c301401007387 */ /* 0x0041e20000100a00 */
[----:B---3--:R-:W-:-:S03]  /*f6c0*/  IMAD.MOV.U32 R23, RZ, RZ, R27 ;  /* 0x000000ffff177224 */ /* 0x008fc600078e001b */
[----:B0-----:R-:W2:Y:S04]  /*f6d0*/  LDL.LU R20, [R1+0x160] ;  /* 0x0001600001147983 */ /* 0x001ea80000300800 */
[----:B------:R-:W2:Y:S04]  /*f6e0*/  LDL.LU R21, [R1+0x164] ;  /* 0x0001640001157983 */ /* 0x000ea80000300800 */
[----:B------:R-:W2:Y:S04]  /*f6f0*/  LDL.LU R22, [R1+0x168] ;  /* 0x0001680001167983 */ /* 0x000ea80000300800 */
[----:B------:R-:W3:Y:S04]  /*f700*/  LDL.LU.64 R26, [R1+0x88] ;  /* 0x00008800011a7983 */ /* 0x000ee80000300a00 */
[----:B---3--:R0:W-:Y:S04]  /*f710*/  STL.64 [R1+0xc08], R26 ;  /* 0x000c081a01007387 */ /* 0x0081e80000100a00 */
[----:B------:R-:W3:Y:S04]  /*f720*/  LDL.LU R24, [R1+0x140] ;  /* 0x0001400001187983 */ /* 0x000ee80000300800 */
[----:B------:R-:W3:Y:S04]  /*f730*/  LDL.LU R25, [R1+0x144] ;  /* 0x0001440001197983 */ /* 0x000ee80000300800 */
[----:B0-----:R-:W4:Y:S04]  /*f740*/  LDL.LU R26, [R1+0x148] ;  /* 0x00014800011a7983 */ /* 0x001f280000300800 */
[----:B------:R-:W4:Y:S01]  /*f750*/  LDL.LU R27, [R1+0x14c] ;  /* 0x00014c00011b7983 */ /* 0x000f220000300800 */
[----:B--2---:R-:W-:Y:S03]  /*f760*/  HMMA.16816.F32 R20, R16, R10, R20 ;  /* 0x0000000a1014723c */ /* 0x004fe60000001814 */
[----:B----4-:R0:W-:Y:S04]  /*f770*/  STL.64 [R1+0xc20], R26 ;  /* 0x000c201a01007387 */ /* 0x0101e80000100a00 */
[----:B---3--:R-:W-:Y:S04]  /*f780*/  STL.64 [R1+0xc18], R24 ;  /* 0x000c181801007387 */ /* 0x008fe80000100a00 */
[----:B0-----:R-:W2:Y:S04]  /*f790*/  LDL.LU.64 R26, [R1+0x68] ;  /* 0x00006800011a7983 */ /* 0x001ea80000300a00 */
[----:B------:R-:W3:Y:S04]  /*f7a0*/  LDL.LU R4, [R1+0x30] ;  /* 0x0000300001047983 */ /* 0x000ee80000300800 */
[----:B------:R-:W3:Y:S04]  /*f7b0*/  LDL.LU R5, [R1+0x34] ;  /* 0x0000340001057983 */ /* 0x000ee80000300800 */
[----:B------:R-:W4:Y:S04]  /*f7c0*/  LDL.LU R6, [R1+0x38] ;  /* 0x0000380001067983 */ /* 0x000f280000300800 */
[----:B------:R-:W4:Y:S04]  /*f7d0*/  LDL.LU R7, [R1+0x3c] ;  /* 0x00003c0001077983 */ /* 0x000f280000300800 */
[----:B----4-:R0:W-:Y:S04]  /*f7e0*/  STL.64 [R1+0xbb0], R6 ;  /* 0x000bb00601007387 */ /* 0x0101e80000100a00 */
[----:B---3--:R1:W-:Y:S01]  /*f7f0*/  STL.64 [R1+0xba8], R4 ;  /* 0x000ba80401007387 */ /* 0x0083e20000100a00 */
[----:B0-----:R-:W-:-:S02]  /*f800*/  IMAD.MOV.U32 R6, RZ, RZ, R8 ;  /* 0x000000ffff067224 */ /* 0x001fc400078e0008 */
[----:B------:R-:W-:-:S05]  /*f810*/  IMAD.MOV.U32 R7, RZ, RZ, R0 ;  /* 0x000000ffff077224 */ /* 0x000fca00078e0000 */
[----:B------:R0:W-:Y:S04]  /*f820*/  STL.64 [R1+0xbd8], R6 ;  /* 0x000bd80601007387 */ /* 0x0001e80000100a00 */
[----:B-1----:R-:W3:Y:S04]  /*f830*/  LDL.LU R4, [R1+0x120] ;  /* 0x0001200001047983 */ /* 0x002ee80000300800 */
[----:B------:R-:W3:Y:S04]  /*f840*/  LDL.LU R5, [R1+0x124] ;  /* 0x0001240001057983 */ /* 0x000ee80000300800 */
[----:B0-----:R-:W3:Y:S04]  /*f850*/  LDL.LU R6, [R1+0x128] ;  /* 0x0001280001067983 */ /* 0x001ee80000300800 */
[----:B------:R-:W3:Y:S04]  /*f860*/  LDL.LU R7, [R1+0x12c] ;  /* 0x00012c0001077983 */ /* 0x000ee80000300800 */
[----:B------:R-:W-:Y:S04]  /*f870*/  STL [R1+0xb9c], R15 ;  /* 0x000b9c0f01007387 */ /* 0x000fe80000100800 */
[----:B------:R-:W-:Y:S04]  /*f880*/  STL [R1+0xa94], R2 ;  /* 0x000a940201007387 */ /* 0x000fe80000100800 */
[----:B------:R-:W-:Y:S04]  /*f890*/  STL [R1+0xa90], R3 ;  /* 0x000a900301007387 */ /* 0x000fe80000100800 */
[----:B------:R-:W-:Y:S04]  /*f8a0*/  STL.64 [R1+0x1a0], R20 ;  /* 0x0001a01401007387 */ /* 0x000fe80000100a00 */
[----:B------:R0:W-:Y:S04]  /*f8b0*/  STL.64 [R1+0x1a8], R22 ;  /* 0x0001a81601007387 */ /* 0x0001e80000100a00 */
[----:B0-----:R-:W4:Y:S04]  /*f8c0*/  LDL.LU.64 R22, [R1+0xc38] ;  /* 0x000c380001167983 */ /* 0x001f280000300a00 */
[----:B------:R-:W4:Y:S01]  /*f8d0*/  LDL.LU.64 R20, [R1+0xc30] ;  /* 0x000c300001147983 */ /* 0x000f220000300a00 */
[----:B--2---:R-:W-:-:S02]  /*f8e0*/  IMAD.MOV.U32 R29, RZ, RZ, R26 ;  /* 0x000000ffff1d7224 */ /* 0x004fc400078e001a */
[----:B------:R-:W-:Y:S01]  /*f8f0*/  IMAD.MOV.U32 R13, RZ, RZ, R27 ;  /* 0x000000ffff0d7224 */ /* 0x000fe200078e001b */
[----:B------:R-:W2:Y:S01]  /*f900*/  LDL.LU R9, [R1+0xc28] ;  /* 0x000c280001097983 */ /* 0x000ea20000300800 */
[C---:B----4-:R-:W-:Y:S03]  /*f910*/  HMMA.16816.F32 R20, R16.reuse, R26, R20 ;  /* 0x0000001a1014723c */ /* 0x050fe60000001814 */
[----:B------:R-:W4:Y:S04]  /*f920*/  LDL.LU.64 R26, [R1+0xc20] ;  /* 0x000c2000011a7983 */ /* 0x000f280000300a00 */
[----:B------:R-:W4:Y:S11]  /*f930*/  LDL.LU.64 R24, [R1+0xc18] ;  /* 0x000c180001187983 */ /* 0x000f360000300a00 */
[----:B------:R-:W-:Y:S05]  /*f940*/  @!UPT UIADD3 URZ, URZ, URZ, URZ ;  /* 0x0000003f3f3ff290 */ /* 0x000fea000fffe03f */
[----:B------:R-:W-:Y:S01]  /*f950*/  STL.64 [R1+0x190], R20 ;  /* 0x0001901401007387 */ /* 0x000fe20000100a00 */
[----:B------:R-:W-:Y:S02]  /*f960*/  IMAD.MOV.U32 R2, RZ, RZ, R22 ;  /* 0x000000ffff027224 */ /* 0x000fe400078e0016 */
[----:B------:R-:W-:Y:S02]  /*f970*/  IMAD.MOV.U32 R3, RZ, RZ, R23 ;  /* 0x000000ffff037224 */ /* 0x000fe400078e0017 */
[----:B------:R-:W4:Y:S04]  /*f980*/  LDL.LU.64 R22, [R1+0xc10] ;  /* 0x000c100001167983 */ /* 0x000f280000300a00 */
[----:B------:R-:W2:Y:S04]  /*f990*/  LDL R8, [R1+0x3a0] ;  /* 0x0003a00001087983 */ /* 0x000ea80000100800 */
[----:B------:R-:W-:Y:S04]  /*f9a0*/  STL [R1+0xa9c], R3 ;  /* 0x000a9c0301007387 */ /* 0x000fe80000100800 */
[----:B------:R-:W-:Y:S01]  /*f9b0*/  STL [R1+0xa98], R2 ;  /* 0x000a980201007387 */ /* 0x000fe20000100800 */
[----:B----4-:R-:W-:Y:S01]  /*f9c0*/  HMMA.16816.F32 R24, R16, R22, R24 ;  /* 0x000000161018723c */ /* 0x010fe20000001818 */
[----:B------:R-:W-:-:S02]  /*f9d0*/  IMAD.MOV.U32 R0, RZ, RZ, R22 ;  /* 0x000000ffff007224 */ /* 0x000fc400078e0016 */
[----:B------:R-:W-:Y:S11]  /*f9e0*/  IMAD.MOV.U32 R28, RZ, RZ, R23 ;  /* 0x000000ffff1c7224 */ /* 0x000ff600078e0017 */
[----:B------:R-:W-:Y:S09]  /*f9f0*/  @!UPT UIADD3 URZ, URZ, URZ, URZ ;  /* 0x0000003f3f3ff290 */ /* 0x000ff2000fffe03f */
[----:B------:R-:W-:Y:S04]  /*fa00*/  STL.64 [R1+0x170], R24 ;  /* 0x0001701801007387 */ /* 0x000fe80000100a00 */
[----:B------:R0:W-:Y:S04]  /*fa10*/  STL.64 [R1+0x178], R26 ;  /* 0x0001781a01007387 */ /* 0x0001e80000100a00 */
[----:B0-----:R-:W4:Y:S04]  /*fa20*/  LDL.LU.64 R26, [R1+0xc08] ;  /* 0x000c0800011a7983 */ /* 0x001f280000300a00 */
[----:B------:R-:W4:Y:S04]  /*fa30*/  LDL.LU.64 R22, [R1+0xc00] ;  /* 0x000c000001167983 */ /* 0x000f280000300a00 */
[----:B------:R-:W4:Y:S02]  /*fa40*/  LDL.LU.64 R20, [R1+0xbf8] ;  /* 0x000bf80001147983 */ /* 0x000f240000300a00 */
[----:B----4-:R-:W-:Y:S01]  /*fa50*/  HMMA.16816.F32 R20, R16, R26, R20 ;  /* 0x0000001a1014723c */ /* 0x010fe20000001814 */
[----:B------:R-:W-:-:S02]  /*fa60*/  IMAD.MOV.U32 R15, RZ, RZ, R26 ;  /* 0x000000ffff0f7224 */ /* 0x000fc400078e001a */
[----:B------:R-:W4:Y:S04]  /*fa70*/  LDL.LU R26, [R1+0xbf0] ;  /* 0x000bf000011a7983 */ /* 0x000f280000300800 */
[----:B------:R-:W2:Y:S11]  /*fa80*/  LDL.LU.64 R24, [R1+0xbe8] ;  /* 0x000be80001187983 */ /* 0x000eb60000300a00 */
[----:B------:R-:W-:Y:S05]  /*fa90*/  @!UPT UIADD3 URZ, URZ, URZ, URZ ;  /* 0x0000003f3f3ff290 */ /* 0x000fea000fffe03f */
[----:B------:R-:W-:Y:S01]  /*faa0*/  STL.64 [R1+0x140], R20 ;  /* 0x0001401401007387 */ /* 0x000fe20000100a00 */
[----:B------:R-:W-:-:S03]  /*fab0*/  IMAD.MOV.U32 R3, RZ, RZ, R23 ;  /* 0x000000ffff037224 */ /* 0x000fc600078e0017 */
[----:B------:R0:W-:Y:S04]  /*fac0*/  STL [R1+0x148], R22 ;  /* 0x0001481601007387 */ /* 0x0001e80000100800 */
[----:B0-----:R-:W3:Y:S01]  /*fad0*/  LDL.LU.64 R22, [R1+0xbe0] ;  /* 0x000be00001167983 */ /* 0x001ee20000300a00 */
[----:B------:R-:W-:-:S03]  /*fae0*/  IMAD.MOV.U32 R12, RZ, RZ, R10 ;  /* 0x000000ffff0c7224 */ /* 0x000fc600078e000a */
[----:B------:R-:W-:Y:S04]  /*faf0*/  STL.64 [R1+0xbc0], R14 ;  /* 0x000bc00e01007387 */ /* 0x000fe80000100a00 */
[----:B------:R0:W-:Y:S04]  /*fb00*/  STL.64 [R1+0xbb8], R12 ;  /* 0x000bb80c01007387 */ /* 0x0001e80000100a00 */
[----:B0-----:R-:W2:Y:S04]  /*fb10*/  LDL.LU R12, [R1+0x40] ;  /* 0x00004000010c7983 */ /* 0x001ea80000300800 */
[----:B------:R-:W2:Y:S04]  /*fb20*/  LDL.LU R13, [R1+0x44] ;  /* 0x00004400010d7983 */ /* 0x000ea80000300800 */
[----:B------:R-:W2:Y:S04]  /*fb30*/  LDL.LU R14, [R1+0x48] ;  /* 0x00004800010e7983 */ /* 0x000ea80000300800 */
[----:B------:R-:W2:Y:S04]  /*fb40*/  LDL.LU R15, [R1+0x4c] ;  /* 0x00004c00010f7983 */ /* 0x000ea80000300800 */
[----:B------:R0:W-:Y:S01]  /*fb50*/  STL [R1+0xaa4], R3 ;  /* 0x000aa40301007387 */ /* 0x0001e20000100800 */
[----:B---3--:R-:W-:Y:S03]  /*fb60*/  HMMA.16816.F32 R16, R16, R22, R4 ;  /* 0x000000161010723c */ /* 0x008fe60000001804 */
[----:B------:R-:W2:Y:S01]  /*fb70*/  LDL.LU.64 R6, [R1+0xbd8] ;  /* 0x000bd80001067983 */ /* 0x000ea20000300a00 */
[----:B0-----:R-:W-:-:S02]  /*fb80*/  IMAD.MOV.U32 R3, RZ, RZ, R22 ;  /* 0x000000ffff037224 */ /* 0x001fc400078e0016 */
[----:B------:R-:W-:Y:S02]  /*fb90*/  IMAD.MOV.U32 R2, RZ, RZ, R23 ;  /* 0x000000ffff027224 */ /* 0x000fe400078e0017 */
[----:B------:R-:W2:Y:S04]  /*fba0*/  LDL.LU.64 R22, [R1+0xbd0] ;  /* 0x000bd00001167983 */ /* 0x000ea80000300a00 */
[----:B------:R-:W2:Y:S11]  /*fbb0*/  LDL.LU.64 R20, [R1+0xbc8] ;  /* 0x000bc80001147983 */ /* 0x000eb60000300a00 */
[----:B------:R-:W-:Y:S01]  /*fbc0*/  @!UPT UIADD3 URZ, URZ, URZ, URZ ;  /* 0x0000003f3f3ff290 */ /* 0x000fe2000fffe03f */
[----:B------:R-:W-:Y:S01]  /*fbd0*/  IMAD.MOV.U32 R10, RZ, RZ, R19 ;  /* 0x000000ffff0a7224 */ /* 0x000fe200078e0013 */
[----:B------:R-:W-:Y:S04]  /*fbe0*/  STL.64 [R1+0x120], R16 ;  /* 0x0001201001007387 */ /* 0x000fe80000100a00 */
[----:B------:R-:W-:Y:S04]  /*fbf0*/  STL [R1+0x128], R18 ;  /* 0x0001281201007387 */ /* 0x000fe80000100800 */
[----:B------:R-:W-:Y:S01]  /*fc00*/  STL [R1+0xadc], R10 ;  /* 0x000adc0a01007387 */ /* 0x000fe20000100800 */
[----:B--2---:R-:W-:Y:S03]  /*fc10*/  HMMA.16816.F32 R4, R20, R6, R12 ;  /* 0x000000061404723c */ /* 0x004fe6000000180c */
[----:B------:R-:W2:Y:S04]  /*fc20*/  LDL.LU.64 R14, [R1+0xbc0] ;  /* 0x000bc000010e7983 */ /* 0x000ea80000300a00 */
[----:B------:R-:W3:Y:S11]  /*fc30*/  LDL.LU.64 R12, [R1+0xbb8] ;  /* 0x000bb800010c7983 */ /* 0x000ef60000300a00 */
[----:B------:R-:W-:Y:S05]  /*fc40*/  @!UPT UIADD3 URZ, URZ, URZ, URZ ;  /* 0x0000003f3f3ff290 */ /* 0x000fea000fffe03f */
[----:B------:R-:W-:Y:S04]  /*fc50*/  STL.64 [R1+0x110], R4 ;  /* 0x0001100401007387 */ /* 0x000fe80000100a00 */
[----:B------:R0:W-:Y:S04]  /*fc60*/  STL.64 [R1+0x118], R6 ;  /* 0x0001180601007387 */ /* 0x0001e80000100a00 */
[----:B0-----:R-:W2:Y:S04]  /*fc70*/  LDL.LU.64 R6, [R1+0xbb0] ;  /* 0x000bb00001067983 */ /* 0x001ea80000300a00 */
[----:B------:R-:W2:Y:S01]  /*fc80*/  LDL.LU.64 R4, [R1+0xba8] ;  /* 0x000ba80001047983 */ /* 0x000ea20000300a00 */
[----:B----4-:R-:W-:-:S02]  /*fc90*/  IMAD.MOV.U32 R18, RZ, RZ, R26 ;  /* 0x000000ffff127224 */ /* 0x010fc400078e001a */
[----:B------:R-:W-:-:S07]  /*fca0*/  IMAD.MOV.U32 R19, RZ, RZ, R9 ;  /* 0x000000ffff137224 */ /* 0x000fce00078e0009 */
[----:B--2---:R-:W-:Y:S01]  /*fcb0*/  HMMA.16816.F32 R16, R20, R18, R4 ;  /* 0x000000121410723c */ /* 0x004fe20000001804 */
[----:B------:R-:W2:Y:S04]  /*fcc0*/  LDL.LU R7, [R1+0xba0] ;  /* 0x000ba00001077983 */ /* 0x000ea80000300800 */
[----:B--2---:R-:W0:Y:S04]  /*fcd0*/  LDSM.16.MT88.4 R4, [R7+0x2000] ;  /* 0x002000000704783b */ /* 0x004e280000004200 */
[----:B0-----:R-:W-:Y:S11]  /*fce0*/  STL.64 [R1+0xb10], R6 ;  /* 0x000b100601007387 */ /* 0x001ff60000100a00 */
[----:B------:R-:W-:Y:S03]  /*fcf0*/  @!UPT UIADD3 URZ, URZ, URZ, URZ ;  /* 0x0000003f3f3ff290 */ /* 0x000fe6000fffe03f */
[----:B------:R-:W-:Y:S04]  /*fd00*/  STL.64 [R1+0xf0], R16 ;  /* 0x0000f01001007387 */ /* 0x000fe80000100a00 */
[----:B------:R-:W-:Y:S04]  /*fd10*/  STL.64 [R1+0xf8], R18 ;  /* 0x0000f81201007387 */ /* 0x000fe80000100a00 */
[----:B------:R-:W0:Y:S04]  /*fd20*/  LDSM.16.M88.4 R16, [R8+0x4000] ;  /* 0x004000000810783b */ /* 0x000e280000000200 */
[----:B------:R-:W-:Y:S04]  /*fd30*/  STL.64 [R1+0xb08], R4 ;  /* 0x000b080401007387 */ /* 0x000fe80000100a00 */
[----:B0-----:R-:W-:Y:S01]  /*fd40*/  STL.64 [R1+0x130], R16 ;  /* 0x0001301001007387 */ /* 0x001fe20000100a00 */
[----:B------:R-:W-:-:S02]  /*fd50*/  IMAD.MOV.U32 R26, RZ, RZ, R18 ;  /* 0x000000ffff1a7224 */ /* 0x000fc400078e0012 */
[----:B------:R-:W-:Y:S01]  /*fd60*/  IMAD.MOV.U32 R9, RZ, RZ, R19 ;  /* 0x000000ffff097224 */ /* 0x000fe200078e0013 */
[----:B------:R-:W-:Y:S04]  /*fd70*/  STL.64 [R1+0x138], R18 ;  /* 0x0001381201007387 */ /* 0x000fe80000100a00 */
[----:B------:R-:W0:Y:S01]  /*fd80*/  LDSM.16.M88.4 R16, [R8+0x4800] ;  /* 0x004800000810783b */ /* 0x000e220000000200 */
[----:B------:R-:W-:Y:S02]  /*fd90*/  IMAD.MOV.U32 R6, RZ, RZ, R3 ;  /* 0x000000ffff067224 */ /* 0x000fe400078e0003 */
[----:B------:R-:W-:Y:S01]  /*fda0*/  IMAD.MOV.U32 R7, RZ, RZ, R2 ;  /* 0x000000ffff077224 */ /* 0x000fe200078e0002 */
[----:B------:R1:W-:Y:S04]  /*fdb0*/  STL [R1+0xb30], R26 ;  /* 0x000b301a01007387 */ /* 0x0003e80000100800 */
[----:B------:R-:W-:Y:S04]  /*fdc0*/  STL.64 [R1+0xb28], R24 ;  /* 0x000b281801007387 */ /* 0x000fe80000100a00 */
[----:B------:R-:W-:Y:S04]  /*fdd0*/  STL.64 [R1+0xb38], R6 ;  /* 0x000b380601007387 */ /* 0x000fe80000100a00 */
[----:B------:R-:W-:Y:S04]  /*fde0*/  LDSM.16.M88.4 R4, [R8+0x5800] ;  /* 0x005800000804783b */ /* 0x000fe80000000200 */
[----:B0-----:R-:W-:Y:S01]  /*fdf0*/  STL.64 [R1+0x180], R16 ;  /* 0x0001801001007387 */ /* 0x001fe20000100a00 */
[----:B------:R-:W-:-:S02]  /*fe00*/  IMAD.MOV.U32 R3, RZ, RZ, R16 ;  /* 0x000000ffff037224 */ /* 0x000fc400078e0010 */
[----:B------:R-:W-:Y:S01]  /*fe10*/  IMAD.MOV.U32 R2, RZ, RZ, R17 ;  /* 0x000000ffff027224 */ /* 0x000fe200078e0011 */
[----:B------:R-:W-:Y:S04]  /*fe20*/  STL.64 [R1+0x188], R18 ;  /* 0x0001881201007387 */ /* 0x000fe80000100a00 */
[----:B------:R-:W0:Y:S01]  /*fe30*/  LDSM.16.M88.4 R16, [R8+0x5000] ;  /* 0x005000000810783b */ /* 0x000e220000000200 */
[----:B-1----:R-:W-:-:S03]  /*fe40*/  IMAD.MOV.U32 R26, RZ, RZ, R15 ;  /* 0x000000ffff1a7224 */ /* 0x002fc600078e000f */
[----:B0-----:R-:W-:Y:S04]  /*fe50*/  STL.64 [R1+0x1c0], R16 ;  /* 0x0001c01001007387 */ /* 0x001fe80000100a00 */
[----:B------:R-:W-:Y:S04]  /*fe60*/  STL.64 [R1+0x1c8], R18 ;  /* 0x0001c81201007387 */ /* 0x000fe80000100a00 */
[----:B------:R-:W2:Y:S04]  /*fe70*/  LDL.LU R15, [R1+0xb9c] ;  /* 0x000b9c00010f7983 */ /* 0x000ea80000300800 */
[----:B------:R-:W-:Y:S04]  /*fe80*/  STL.64 [R1+0x40], R4 ;  /* 0x0000400401007387 */ /* 0x000fe80000100a00 */
[----:B------:R-:W-:Y:S04]  /*fe90*/  STL.64 [R1+0x48], R6 ;  /* 0x0000480601007387 */ /* 0x000fe80000100a00 */
[----:B------:R0:W-:Y:S04]  /*fea0*/  STL.64 [R1+0xb40], R26 ;  /* 0x000b401a01007387 */ /* 0x0001e80000100a00 */
[----:B------:R-:W1:Y:S01]  /*feb0*/  LDSM.16.M88.4 R16, [R8+0x6000] ;  /* 0x006000000810783b */ /* 0x000e620000000200 */
[----:B0-----:R-:W-:-:S02]  /*fec0*/  IMAD.MOV.U32 R26, RZ, RZ, R0 ;  /* 0x000000ffff1a7224 */ /* 0x001fc400078e0000 */
[----:B------:R-:W-:Y:S01]  /*fed0*/  IMAD.MOV.U32 R27, RZ, RZ, R28 ;  /* 0x000000ffff1b7224 */ /* 0x000fe200078e001c */
[----:B------:R-:W4:Y:S04]  /*fee0*/  LDL.LU R0, [R1+0xb98] ;  /* 0x000b980001007983 */ /* 0x000f280000300800 */
[----:B------:R-:W2:Y:S04]  /*fef0*/  LDL.LU R28, [R1+0xb94] ;  /* 0x000b9400011c7983 */ /* 0x000ea80000300800 */
[----:B------:R0:W-:Y:S02]  /*ff00*/  STL.64 [R1+0xb58], R26 ;  /* 0x000b581a01007387 */ /* 0x0001e40000100a00 */
[----:B0-----:R-:W-:-:S02]  /*ff10*/  IMAD.MOV.U32 R26, RZ, RZ, R29 ;  /* 0x000000ffff1a7224 */ /* 0x001fc400078e001d */
[----:B---3--:R-:W-:Y:S01]  /*ff20*/  IMAD.MOV.U32 R27, RZ, RZ, R13 ;  /* 0x000000ffff1b7224 */ /* 0x008fe200078e000d */
[----:B------:R-:W3:Y:S04]  /*ff30*/  LDL.LU R29, [R1+0xb90] ;  /* 0x000b9000011d7983 */ /* 0x000ee80000300800 */
[----:B------:R0:W-:Y:S02]  /*ff40*/  STL.64 [R1+0xb70], R26 ;  /* 0x000b701a01007387 */ /* 0x0001e40000100a00 */
[----:B0-----:R-:W-:Y:S02]  /*ff50*/  IMAD.MOV.U32 R26, RZ, RZ, R12 ;  /* 0x000000ffff1a7224 */ /* 0x001fe400078e000c */
[----:B------:R-:W-:-:S05]  /*ff60*/  IMAD.MOV.U32 R27, RZ, RZ, R11 ;  /* 0x000000ffff1b7224 */ /* 0x000fca00078e000b */
[----:B------:R0:W-:Y:S04]  /*ff70*/  STL.64 [R1+0xb88], R26 ;  /* 0x000b881a01007387 */ /* 0x0001e80000100a00 */
[----:B------:R-:W2:Y:S04]  /*ff80*/  LDL.LU R24, [R1+0x220] ;  /* 0x0002200001187983 */ /* 0x000ea80000300800 */
[----:B------:R-:W2:Y:S04]  /*ff90*/  LDL.LU R25, [R1+0x224] ;  /* 0x0002240001197983 */ /* 0x000ea80000300800 */
[----:B0-----:R-:W2:Y:S04]  /*ffa0*/  LDL.LU R26, [R1+0x228] ;  /* 0x00022800011a7983 */ /* 0x001ea80000300800 */
[----:B------:R-:W2:Y:S04]  /*ffb0*/  LDL.LU R27, [R1+0x22c] ;  /* 0x00022c00011b7983 */ /* 0x000ea80000300800 */
[----:B------:R-:W2:Y:S04]  /*ffc0*/  LDL.LU R4, [R1+0x2a0] ;  /* 0x0002a00001047983 */ /* 0x000ea80000300800 */
[----:B------:R-:W2:Y:S04]  /*ffd0*/  LDL.LU R5, [R1+0x2a4] ;  /* 0x0002a40001057983 */ /* 0x000ea80000300800 */
[----:B------:R-:W2:Y:S04]  /*ffe0*/  LDL.LU R6, [R1+0x2a8] ;  /* 0x0002a80001067983 */ /* 0x000ea80000300800 */
[----:B------:R-:W2:Y:S04]  /*fff0*/  LDL.LU R7, [R1+0x2ac] ;  /* 0x0002ac0001077983 */ /* 0x000ea80000300800 */
[----:B--2---:R-:W-:Y:S04]  /*10000*/  STL.64 [R1+0xb50], R6 ;  /* 0x000b500601007387 */ /* 0x004fe80000100a00 */
[----:B------:R0:W-:Y:S04]  /*10010*/  STL.64 [R1+0xb48], R4 ;  /* 0x000b480401007387 */ /* 0x0001e80000100a00 */
[----:B0-----:R-:W2:Y:S04]  /*10020*/  LDL.LU R4, [R1+0x250] ;  /* 0x0002500001047983 */ /* 0x001ea80000300800 */
        /* <DEDUP_REMOVED lines=8> */
[----:B------:R-:W2:Y:S01]  /*100b0*/  LDL.LU R7, [R1+0x24c] ;  /* 0x00024c0001077983 */ /* 0x000ea20000300800 */
[C---:B------:R-:W-:Y:S03]  /*100c0*/  HMMA.16816.F32 R12, R20.reuse, R14, R24 ;  /* 0x0000000e140c723c */ /* 0x040fe60000001818 */
[----:B--2---:R-:W-:Y:S04]  /*100d0*/  STL.64 [R1+0xb80], R6 ;  /* 0x000b800601007387 */ /* 0x004fe80000100a00 */
[----:B------:R0:W-:Y:S04]  /*100e0*/  STL.64 [R1+0xb78], R4 ;  /* 0x000b780401007387 */ /* 0x0001e80000100a00 */
[----:B0-----:R-:W2:Y:S04]  /*100f0*/  LDL.LU R4, [R1+0x230] ;  /* 0x0002300001047983 */ /* 0x001ea80000300800 */
[----:B------:R-:W2:Y:S04]  /*10100*/  LDL.LU R5, [R1+0x234] ;  /* 0x0002340001057983 */ /* 0x000ea80000300800 */
[----:B------:R-:W2:Y:S04]  /*10110*/  LDL.LU R6, [R1+0x238] ;  /* 0x0002380001067983 */ /* 0x000ea80000300800 */
[----:B------:R-:W2:Y:S04]  /*10120*/  LDL.LU R7, [R1+0x23c] ;  /* 0x00023c0001077983 */ /* 0x000ea80000300800 */
[----:B------:R-:W2:Y:S04]  /*10130*/  LDL.LU.64 R26, [R1+0xb88] ;  /* 0x000b8800011a7983 */ /* 0x000ea80000300a00 */
[----:B------:R-:W-:Y:S04]  /*10140*/  STL.64 [R1+0xe0], R12 ;  /* 0x0000e00c01007387 */ /* 0x000fe80000100a00 */
[----:B------:R-:W-:Y:S04]  /*10150*/  STL.64 [R1+0xe8], R14 ;  /* 0x0000e80e01007387 */ /* 0x000fe80000100a00 */
[----:B------:R-:W-:Y:S01]  /*10160*/  LDSM.16.M88.4 R12, [R8+0x6800] ;  /* 0x00680000080c783b */ /* 0x000fe20000000200 */
[C---:B--2---:R-:W-:Y:S03]  /*10170*/  HMMA.16816.F32 R24, R20.reuse, R26, R4 ;  /* 0x0000001a1418723c */ /* 0x044fe60000001804 */
[----:B------:R-:W2:Y:S04]  /*10180*/  LDL.LU.64 R6, [R1+0xb80] ;  /* 0x000b800001067983 */ /* 0x000ea80000300a00 */
[----:B------:R-:W2:Y:S04]  /*10190*/  LDL.LU.64 R4, [R1+0xb78] ;  /* 0x000b780001047983 */ /* 0x000ea80000300a00 */
[----:B-1----:R-:W-:Y:S04]  /*101a0*/  STL.64 [R1+0x30], R16 ;  /* 0x0000301001007387 */ /* 0x002fe80000100a00 */
[----:B------:R-:W-:Y:S08]  /*101b0*/  STL.64 [R1+0x38], R18 ;  /* 0x0000381201007387 */ /* 0x000ff00000100a00 */
[----:B------:R-:W-:Y:S04]  /*101c0*/  STL.64 [R1+0xd0], R24 ;  /* 0x0000d01801007387 */ /* 0x000fe80000100a00 */
[----:B------:R-:W-:Y:S04]  /*101d0*/  STL.64 [R1+0xd8], R26 ;  /* 0x0000d81a01007387 */ /* 0x000fe80000100a00 */
[----:B------:R0:W-:Y:S04]  /*101e0*/  STL.64 [R1+0xad0], R16 ;  /* 0x000ad01001007387 */ /* 0x0001e80000100a00 */
[----:B------:R-:W1:Y:S04]  /*101f0*/  LDSM.16.M88.4 R24, [R8+0x7000] ;  /* 0x007000000818783b */ /* 0x000e680000000200 */
        /* <DEDUP_REMOVED lines=10> */
[----:B-1----:R-:W-:Y:S04]  /*102a0*/  STL.64 [R1+0x10], R24 ;  /* 0x0000101801007387 */ /* 0x002fe80000100a00 */
[----:B------:R0:W-:Y:S04]  /*102b0*/  STL.64 [R1+0x18], R26 ;  /* 0x0000181a01007387 */ /* 0x0001e80000100a00 */
[----:B0-----:R-:W2:Y:S02]  /*102c0*/  LDL.LU.64 R26, [R1+0xb70] ;  /* 0x000b7000011a7983 */ /* 0x001ea40000300a00 */
[----:B--2---:R-:W-:Y:S02]  /*102d0*/  HMMA.16816.F32 R24, R20, R26, R4 ;  /* 0x0000001a1418723c */ /* 0x004fe40000001804 */
[----:B------:R-:W2:Y:S04]  /*102e0*/  LDL.LU.64 R6, [R1+0xb68] ;  /* 0x000b680001067983 */ /* 0x000ea80000300a00 */
[----:B------:R-:W2:Y:S04]  /*102f0*/  LDL.LU.64 R4, [R1+0xb60] ;  /* 0x000b600001047983 */ /* 0x000ea80000300a00 */
[----:B------:R-:W-:Y:S04]  /*10300*/  STL.64 [R1+0x20], R12 ;  /* 0x0000200c01007387 */ /* 0x000fe80000100a00 */
[----:B------:R-:W-:Y:S09]  /*10310*/  STL.64 [R1+0x28], R14 ;  /* 0x0000280e01007387 */ /* 0x000ff20000100a00 */
[----:B------:R-:W-:Y:S04]  /*10320*/  STL.64 [R1+0xc0], R24 ;  /* 0x0000c01801007387 */ /* 0x000fe80000100a00 */
[----:B------:R-:W-:Y:S04]  /*10330*/  STL.64 [R1+0xc8], R26 ;  /* 0x0000c81a01007387 */ /* 0x000fe80000100a00 */
[----:B------:R-:W0:Y:S04]  /*10340*/  LDSM.16.M88.4 R24, [R8+0x7800] ;  /* 0x007800000818783b */ /* 0x000e280000000200 */
[----:B------:R1:W-:Y:S02]  /*10350*/  STL.64 [R1+0xac8], R12 ;  /* 0x000ac80c01007387 */ /* 0x0003e40000100a00 */
[----:B-1----:R-:W-:-:S02]  /*10360*/  IMAD.MOV.U32 R12, RZ, RZ, R3 ;  /* 0x000000ffff0c7224 */ /* 0x002fc400078e0003 */
[----:B------:R-:W-:-:S05]  /*10370*/  IMAD.MOV.U32 R13, RZ, RZ, R2 ;  /* 0x000000ffff0d7224 */ /* 0x000fca00078e0002 */
[----:B------:R1:W-:Y:S04]  /*10380*/  STL.64 [R1+0xb00], R12 ;  /* 0x000b000c01007387 */ /* 0x0003e80000100a00 */
[----:B-1----:R-:W2:Y:S04]  /*10390*/  LDL.LU.64 R12, [R1+0x130] ;  /* 0x00013000010c7983 */ /* 0x002ea80000300a00 */
[----:B0-----:R0:W-:Y:S04]  /*103a0*/  STL.64 [R1+0x8], R26 ;  /* 0x0000081a01007387 */ /* 0x0011e80000100a00 */
[----:B0-----:R-:W2:Y:S01]  /*103b0*/  LDL.LU.64 R26, [R1+0xb58] ;  /* 0x000b5800011a7983 */ /* 0x001ea20000300a00 */
[----:B------:R-:W-:-:S02]  /*103c0*/  IMAD.MOV.U32 R8, RZ, RZ, R24 ;  /* 0x000000ffff087224 */ /* 0x000fc400078e0018 */
[----:B------:R-:W-:Y:S02]  /*103d0*/  IMAD.MOV.U32 R3, RZ, RZ, R25 ;  /* 0x000000ffff037224 */ /* 0x000fe400078e0019 */
[C---:B--2---:R-:W-:Y:S01]  /*103e0*/  HMMA.16816.F32 R24, R20.reuse, R26, R4 ;  /* 0x0000001a1418723c */ /* 0x044fe20000001804 */
[----:B------:R-:W2:Y:S04]  /*103f0*/  LDL.LU.64 R6, [R1+0xb50] ;  /* 0x000b500001067983 */ /* 0x000ea80000300a00 */
[----:B------:R-:W2:Y:S11]  /*10400*/  LDL.LU.64 R4, [R1+0xb48] ;  /* 0x000b480001047983 */ /* 0x000eb60000300a00 */
[----:B------:R-:W-:Y:S07]  /*10410*/  @!UPT UIADD3 URZ, URZ, URZ, URZ ;  /* 0x0000003f3f3ff290 */ /* 0x000fee000fffe03f */
[----:B------:R-:W-:Y:S04]  /*10420*/  STL.64 [R1+0xa0], R24 ;  /* 0x0000a01801007387 */ /* 0x000fe80000100a00 */
[----:B------:R0:W-:Y:S04]  /*10430*/  STL.64 [R1+0xa8], R26 ;  /* 0x0000a81a01007387 */ /* 0x0001e80000100a00 */
[----:B0-----:R-:W2:Y:S02]  /*10440*/  LDL.LU.64 R26, [R1+0xb40] ;  /* 0x000b4000011a7983 */ /* 0x001ea40000300a00 */
[C---:B--2---:R-:W-:Y:S02]  /*10450*/  HMMA.16816.F32 R24, R20.reuse, R26, R4 ;  /* 0x0000001a1418723c */ /* 0x044fe40000001804 */
[----:B------:R-:W2:Y:S11]  /*10460*/  LDL.LU.64 R6, [R1+0xb38] ;  /* 0x000b380001067983 */ /* 0x000eb60000300a00 */
[----:B------:R-:W-:Y:S10]  /*10470*/  @!UPT UIADD3 URZ, URZ, URZ, URZ ;  /* 0x0000003f3f3ff290 */ /* 0x000ff4000fffe03f */
[----:B------:R-:W-:Y:S04]  /*10480*/  STL.64 [R1+0x90], R24 ;  /* 0x0000901801007387 */ /* 0x000fe80000100a00 */
[----:B------:R0:W-:Y:S04]  /*10490*/  STL [R1+0x98], R26 ;  /* 0x0000981a01007387 */ /* 0x0001e80000100800 */
[----:B0-----:R-:W3:Y:S04]  /*104a0*/  LDL.LU R26, [R1+0xb30] ;  /* 0x000b3000011a7983 */ /* 0x001ee80000300800 */
[----:B------:R-:W3:Y:S04]  /*104b0*/  LDL.LU.64 R24, [R1+0xb28] ;  /* 0x000b280001187983 */ /* 0x000ee80000300a00 */
[----:B------:R-:W-:Y:S01]  /*104c0*/  STL [R1+0x980], R27 ;  /* 0x0009801b01007387 */ /* 0x000fe20000100800 */
[----:B--2---:R-:W-:Y:S03]  /*104d0*/  HMMA.16816.F32 R20, R20, R6, R16 ;  /* 0x000000061414723c */ /* 0x004fe60000001810 */
[----:B------:R-:W2:Y:S04]  /*104e0*/  LDL.LU.64 R18, [R1+0xb20] ;  /* 0x000b200001127983 */ /* 0x000ea80000300a00 */
[----:B------:R-:W2:Y:S04]  /*104f0*/  LDL.LU.64 R16, [R1+0xb18] ;  /* 0x000b180001107983 */ /* 0x000ea80000300a00 */
[----:B------:R-:W2:Y:S04]  /*10500*/  LDL.LU.64 R6, [R1+0xb10] ;  /* 0x000b100001067983 */ /* 0x000ea80000300a00 */
[----:B------:R-:W2:Y:S08]  /*10510*/  LDL.LU.64 R4, [R1+0xb08] ;  /* 0x000b080001047983 */ /* 0x000eb00000300a00 */
[----:B------:R0:W-:Y:S04]  /*10520*/  STL.64 [R1+0x70], R20 ;  /* 0x0000701401007387 */ /* 0x0001e80000100a00 */
[----:B------:R1:W-:Y:S04]  /*10530*/  STL.64 [R1+0x78], R22 ;  /* 0x0000781601007387 */ /* 0x0003e80000100a00 */
[----:B0-----:R-:W3:Y:S04]  /*10540*/  LDL.LU R20, [R1+0x260] ;  /* 0x0002600001147983 */ /* 0x001ee80000300800 */
[----:B------:R-:W3:Y:S04]  /*10550*/  LDL.LU R21, [R1+0x264] ;  /* 0x0002640001157983 */ /* 0x000ee80000300800 */
[----:B-1----:R-:W3:Y:S04]  /*10560*/  LDL.LU R22, [R1+0x268] ;  /* 0x0002680001167983 */ /* 0x002ee80000300800 */
[----:B------:R-:W3:Y:S01]  /*10570*/  LDL.LU R23, [R1+0x26c] ;  /* 0x00026c0001177983 */ /* 0x000ee20000300800 */
[----:B------:R-:W-:-:S02]  /*10580*/  IMAD.MOV.U32 R10, RZ, RZ, R12 ;  /* 0x000000ffff0a7224 */ /* 0x000fc400078e000c */
[----:B------:R-:W-:Y:S01]  /*10590*/  IMAD.MOV.U32 R27, RZ, RZ, R13 ;  /* 0x000000ffff1b7224 */ /* 0x000fe200078e000d */
[----:B--2---:R-:W-:Y:S01]  /*105a0*/  HMMA.16816.F32 R16, R4, R12, R16 ;  /* 0x0000000c0410723c */ /* 0x004fe20000001810 */
[----:B---3--:R-:W-:Y:S04]  /*105b0*/  STL.64 [R1+0xaf8], R22 ;  /* 0x000af81601007387 */ /* 0x008fe80000100a00 */
[----:B------:R0:W-:Y:S04]  /*105c0*/  STL.64 [R1+0xaf0], R20 ;  /* 0x000af01401007387 */ /* 0x0001e80000100a00 */
[----:B0-----:R-:W2:Y:S04]  /*105d0*/  LDL.LU R20, [R1+0x270] ;  /* 0x0002700001147983 */ /* 0x001ea80000300800 */
[----:B------:R-:W3:Y:S04]  /*105e0*/  LDL R11, [R1+0x5bc] ;  /* 0x0005bc00010b7983 */ /* 0x000ee80000100800 */
[----:B------:R-:W2:Y:S01]  /*105f0*/  LDL.LU.64 R12, [R1+0xb00] ;  /* 0x000b0000010c7983 */ /* 0x000ea20000300a00 */
[----:B----4-:R-:W-:-:S05]  /*10600*/  IMAD.MOV.U32 R23, RZ, RZ, R0 ;  /* 0x000000ffff177224 */ /* 0x010fca00078e0000 */
[----:B------:R-:W-:Y:S01]  /*10610*/  STL [R1+0x60], R16 ;  /* 0x0000601001007387 */ /* 0x000fe20000100800 */
[----:B------:R-:W-:Y:S02]  /*10620*/  IMAD.MOV.U32 R22, RZ, RZ, R28 ;  /* 0x000000ffff167224 */ /* 0x000fe400078e001c */
[----:B------:R-:W-:Y:S02]  /*10630*/  IMAD.MOV.U32 R0, RZ, RZ, R19 ;  /* 0x000000ffff007224 */ /* 0x000fe400078e0013 */
[----:B------:R-:W-:Y:S02]  /*10640*/  IMAD.MOV.U32 R21, RZ, RZ, R29 ;  /* 0x000000ffff157224 */ /* 0x000fe400078e001d */
[----:B------:R-:W-:Y:S02]  /*10650*/  IMAD.MOV.U32 R28, RZ, RZ, R18 ;  /* 0x000000ffff1c7224 */ /* 0x000fe400078e0012 */
[----:B------:R-:W-:Y:S02]  /*10660*/  IMAD.MOV.U32 R29, RZ, RZ, R17 ;  /* 0x000000ffff1d7224 */ /* 0x000fe400078e0011 */
[----:B------:R-:W-:-:S02]  /*10670*/  IMAD.MOV.U32 R18, RZ, RZ, R25 ;  /* 0x000000ffff127224 */ /* 0x000fc400078e0019 */
[----:B------:R-:W-:Y:S01]  /*10680*/  IMAD.MOV.U32 R19, RZ, RZ, R24 ;  /* 0x000000ffff137224 */ /* 0x000fe200078e0018 */
[----:B---3--:R-:W-:Y:S04]  /*10690*/  STL.64 [R1+0xae8], R10 ;  /* 0x000ae80a01007387 */ /* 0x008fe80000100a00 */
[----:B------:R0:W-:Y:S01]  /*106a0*/  STL.64 [R1+0xae0], R8 ;  /* 0x000ae00801007387 */ /* 0x0001e20000100a00 */
[----:B--2---:R-:W-:Y:S03]  /*106b0*/  HMMA.16816.F32 R12, R4, R12, R20 ;  /* 0x0000000c040c723c */ /* 0x004fe60000001814 */
[----:B0-----:R-:W2:Y:S04]  /*106c0*/  LDL.64 R8, [R1+0x1c0] ;  /* 0x0001c00001087983 */ /* 0x001ea80000100a00 */
[----:B------:R-:W3:Y:S04]  /*106d0*/  LDL.LU R16, [R1+0x210] ;  /* 0x0002100001107983 */ /* 0x000ee80000300800 */
[----:B------:R-:W3:Y:S04]  /*106e0*/  LDL.LU R17, [R1+0x214] ;  /* 0x0002140001117983 */ /* 0x000ee80000300800 */
[----:B------:R-:W3:Y:S04]  /*106f0*/  LDL.64 R24, [R1+0x40] ;  /* 0x0000400001187983 */ /* 0x000ee80000100a00 */
[----:B------:R-:W-:Y:S04]  /*10700*/  STL [R1+0xaa0], R0 ;  /* 0x000aa00001007387 */ /* 0x000fe80000100800 */
[----:B------:R0:W-:Y:S04]  /*10710*/  STL [R1+0x9ec], R28 ;  /* 0x0009ec1c01007387 */ /* 0x0001e80000100800 */
[----:B0-----:R-:W4:Y:S04]  /*10720*/  LDL R28, [R1+0x354] ;  /* 0x00035400011c7983 */ /* 0x001f280000100800 */
[----:B------:R-:W-:Y:S04]  /*10730*/  STL [R1+0x9e8], R29 ;  /* 0x0009e81d01007387 */ /* 0x000fe80000100800 */
[----:B------:R-:W3:Y:S04]  /*10740*/  LDL.LU.64 R22, [R1+0xaf8] ;  /* 0x000af80001167983 */ /* 0x000ee80000300a00 */
[----:B------:R-:W3:Y:S04]  /*10750*/  LDL.LU.64 R20, [R1+0xaf0] ;  /* 0x000af00001147983 */ /* 0x000ee80000300a00 */
[----:B------:R0:W-:Y:S04]  /*10760*/  STL.64 [R1+0x50], R12 ;  /* 0x0000500c01007387 */ /* 0x0001e80000100a00 */
[----:B------:R1:W-:Y:S04]  /*10770*/  STL.64 [R1+0x58], R14 ;  /* 0x0000580e01007387 */ /* 0x0003e80000100a00 */
[----:B0-----:R-:W4:Y:S04]  /*10780*/  LDL.LU R12, [R1+0x200] ;  /* 0x00020000010c7983 */ /* 0x001f280000300800 */
[----:B------:R-:W4:Y:S04]  /*10790*/  LDL.LU R13, [R1+0x204] ;  /* 0x00020400010d7983 */ /* 0x000f280000300800 */
[----:B-1----:R-:W4:Y:S04]  /*107a0*/  LDL.LU R14, [R1+0x208] ;  /* 0x00020800010e7983 */ /* 0x002f280000300800 */
[----:B------:R-:W4:Y:S04]  /*107b0*/  LDL.LU R15, [R1+0x20c] ;  /* 0x00020c00010f7983 */ /* 0x000f280000300800 */
[----:B------:R-:W4:Y:S01]  /*107c0*/  LDL.LU.64 R10, [R1+0xae8] ;  /* 0x000ae800010a7983 */ /* 0x000f220000300a00 */
[----:B--2---:R-:W-:-:S02]  /*107d0*/  IMAD.MOV.U32 R2, RZ, RZ, R8 ;  /* 0x000000ffff027224 */ /* 0x004fc400078e0008 */
[----:B------:R-:W-:Y:S01]  /*107e0*/  IMAD.MOV.U32 R29, RZ, RZ, R9 ;  /* 0x000000ffff1d7224 */ /* 0x000fe200078e0009 */
[----:B---3--:R-:W-:Y:S01]  /*107f0*/  HMMA.16816.F32 R20, R4, R8, R20 ;  /* 0x000000080414723c */ /* 0x008fe20000001814 */
[----:B------:R-:W2:Y:S11]  /*10800*/  LDL.LU.64 R8, [R1+0xae0] ;  /* 0x000ae00001087983 */ /* 0x000eb60000300a00 */
[----:B------:R-:W-:Y:S11]  /*10810*/  @!UPT UIADD3 URZ, URZ, URZ, URZ ;  /* 0x0000003f3f3ff290 */ /* 0x000ff6000fffe03f */
[----:B------:R0:W-:Y:S04]  /*10820*/  STL.64 [R1+0x8a8], R22 ;  /* 0x0008a81601007387 */ /* 0x0001e80000100a00 */
[----:B------:R4:W-:Y:S01]  /*10830*/  STL.64 [R1+0x8a0], R20 ;  /* 0x0008a01401007387 */ /* 0x0009e20000100a00 */
[----:B0-----:R-:W-:Y:S02]  /*10840*/  IMAD.MOV.U32 R22, RZ, RZ, R26 ;  /* 0x000000ffff167224 */ /* 0x001fe400078e001a */
[----:B----4-:R-:W-:Y:S02]  /*10850*/  IMAD.MOV.U32 R20, RZ, RZ, R10 ;  /* 0x000000ffff147224 */ /* 0x010fe400078e000a */
[----:B------:R-:W-:Y:S01]  /*10860*/  IMAD.MOV.U32 R21, RZ, RZ, R27 ;  /* 0x000000ffff157224 */ /* 0x000fe200078e001b */
[----:B------:R-:W3:Y:S04]  /*10870*/  LDL.LU R10, [R1+0xadc] ;  /* 0x000adc00010a7983 */ /* 0x000ee80000300800 */
[----:B------:R-:W4:Y:S01]  /*10880*/  LDL.LU R26, [R1+0xad8] ;  /* 0x000ad800011a7983 */ /* 0x000f220000300800 */
[----:B--2---:R-:W-:-:S05]  /*10890*/  IMAD.MOV.U32 R23, RZ, RZ, R9 ;  /* 0x000000ffff177224 */ /* 0x004fca00078e0009 */
[----:B------:R-:W-:Y:S04]  /*108a0*/  STL.64 [R1+0xab0], R22 ;  /* 0x000ab01601007387 */ /* 0x000fe80000100a00 */
[----:B------:R0:W-:Y:S04]  /*108b0*/  STL.64 [R1+0xaa8], R20 ;  /* 0x000aa81401007387 */ /* 0x0001e80000100a00 */
[----:B0-----:R-:W2:Y:S04]  /*108c0*/  LDL.LU R20, [R1+0x2d0] ;  /* 0x0002d00001147983 */ /* 0x001ea80000300800 */
[----:B------:R-:W2:Y:S04]  /*108d0*/  LDL.LU R21, [R1+0x2d4] ;  /* 0x0002d40001157983 */ /* 0x000ea80000300800 */
[----:B------:R-:W2:Y:S04]  /*108e0*/  LDL.LU R22, [R1+0x2d8] ;  /* 0x0002d80001167983 */ /* 0x000ea80000300800 */
[----:B------:R-:W2:Y:S01]  /*108f0*/  LDL.LU R23, [R1+0x2dc] ;  /* 0x0002dc0001177983 */ /* 0x000ea20000300800 */
[----:B------:R-:W-:Y:S01]  /*10900*/  HMMA.16816.F32 R16, R4, R24, R16 ;  /* 0x000000180410723c */ /* 0x000fe20000001810 */
[----:B------:R-:W-:Y:S11]  /*10910*/  IMAD.MOV.U32 R0, RZ, RZ, R24 ;  /* 0x000000ffff007224 */ /* 0x000ff600078e0018 */
[----:B------:R-:W-:Y:S11]  /*10920*/  @!UPT UIADD3 URZ, URZ, URZ, URZ ;  /* 0x0000003f3f3ff290 */ /* 0x000ff6000fffe03f */
[----:B------:R-:W-:Y:S01]  /*10930*/  @!UPT UIADD3 URZ, URZ, URZ, URZ ;  /* 0x0000003f3f3ff290 */ /* 0x000fe2000fffe03f */
[----:B------:R-:W-:Y:S01]  /*10940*/  IMAD.MOV.U32 R24, RZ, RZ, R17 ;  /* 0x000000ffff187224 */ /* 0x000fe200078e0011 */
[----:B--2---:R-:W-:Y:S04]  /*10950*/  STL.64 [R1+0xac0], R22 ;  /* 0x000ac01601007387 */ /* 0x004fe80000100a00 */
[----:B------:R0:W-:Y:S04]  /*10960*/  STL.64 [R1+0xab8], R20 ;  /* 0x000ab81401007387 */ /* 0x0001e80000100a00 */
[----:B0-----:R-:W2:Y:S04]  /*10970*/  LDL.LU R20, [R1+0x2b0] ;  /* 0x0002b00001147983 */ /* 0x001ea80000300800 */
[----:B------:R-:W2:Y:S04]  /*10980*/  LDL.LU R21, [R1+0x2b4] ;  /* 0x0002b40001157983 */ /* 0x000ea80000300800 */
[----:B------:R-:W2:Y:S04]  /*10990*/  LDL.LU R22, [R1+0x2b8] ;  /* 0x0002b80001167983 */ /* 0x000ea80000300800 */
[----:B------:R0:W-:Y:S04]  /*109a0*/  STL [R1+0x80], R16 ;  /* 0x0000801001007387 */ /* 0x0001e80000100800 */
[----:B0-----:R-:W2:Y:S01]  /*109b0*/  LDL.LU.64 R16, [R1+0xad0] ;  /* 0x000ad00001107983 */ /* 0x001ea20000300a00 */
[----:B----4-:R-:W-:-:S02]  /*109c0*/  IMAD.MOV.U32 R23, RZ, RZ, R26 ;  /* 0x000000ffff177224 */ /* 0x010fc400078e001a */
[----:B------:R-:W-:Y:S02]  /*109d0*/  IMAD.MOV.U32 R27, RZ, RZ, R25 ;  /* 0x000000ffff1b7224 */ /* 0x000fe400078e0019 */
[----:B------:R-:W-:Y:S02]  /*109e0*/  IMAD.MOV.U32 R26, RZ, RZ, R19 ;  /* 0x000000ffff1a7224 */ /* 0x000fe400078e0013 */
[----:B------:R-:W-:-:S03]  /*109f0*/  IMAD.MOV.U32 R25, RZ, RZ, R18 ;  /* 0x000000ffff197224 */ /* 0x000fc600078e0012 */
[----:B------:R-:W-:Y:S04]  /*10a00*/  STL [R1+0x8c8], R26 ;  /* 0x0008c81a01007387 */ /* 0x000fe80000100800 */
[----:B------:R-:W-:Y:S01]  /*10a10*/  STL.64 [R1+0x8c0], R24 ;  /* 0x0008c01801007387 */ /* 0x000fe20000100a00 */
[C---:B--2---:R-:W-:Y:S11]  /*10a20*/  HMMA.16816.F32 R12, R4.reuse, R16, R12 ;  /* 0x00000010040c723c */ /* 0x044ff6000000180c */
[----:B------:R-:W-:Y:S11]  /*10a30*/  @!UPT UIADD3 URZ, URZ, URZ, URZ ;  /* 0x0000003f3f3ff290 */ /* 0x000ff6000fffe03f */
[----:B------:R-:W-:Y:S01]  /*10a40*/  @!UPT UIADD3 URZ, URZ, URZ, URZ ;  /* 0x0000003f3f3ff290 */ /* 0x000fe2000fffe03f */
[----:B------:R0:W-:Y:S04]  /*10a50*/  STL.64 [R1+0xb0], R12 ;  /* 0x0000b00c01007387 */ /* 0x0001e80000100a00 */
[----:B------:R-:W-:Y:S04]  /*10a60*/  STL.64 [R1+0xb8], R14 ;  /* 0x0000b80e01007387 */ /* 0x000fe80000100a00 */
[----:B0-----:R-:W2:Y:S01]  /*10a70*/  LDL.LU.64 R12, [R1+0xac8] ;  /* 0x000ac800010c7983 */ /* 0x001ea20000300a00 */
[----:B------:R-:W-:Y:S01]  /*10a80*/  IMAD.MOV.U32 R24, RZ, RZ, R8 ;  /* 0x000000ffff187224 */ /* 0x000fe200078e0008 */
[----:B--2---:R-:W-:Y:S01]  /*10a90*/  HMMA.16816.F32 R20, R4, R12, R20 ;  /* 0x0000000c0414723c */ /* 0x004fe20000001814 */
[----:B------:R-:W-:-:S02]  /*10aa0*/  IMAD.MOV.U32 R9, RZ, RZ, R12 ;  /* 0x000000ffff097224 */ /* 0x000fc400078e000c */
[----:B------:R-:W-:Y:S02]  /*10ab0*/  IMAD.MOV.U32 R8, RZ, RZ, R13 ;  /* 0x000000ffff087224 */ /* 0x000fe400078e000d */
[----:B------:R-:W0:Y:S11]  /*10ac0*/  LDSM.16.MT88.4 R12, [R28+0x2080] ;  /* 0x002080001c0c783b */ /* 0x000e360000004200 */
[----:B------:R-:W-:Y:S07]  /*10ad0*/  @!UPT UIADD3 URZ, URZ, URZ, URZ ;  /* 0x0000003f3f3ff290 */ /* 0x000fee000fffe03f */
[----:B------:R-:W-:Y:S04]  /*10ae0*/  STL.64 [R1+0x100], R20 ;  /* 0x0001001401007387 */ /* 0x000fe80000100a00 */
[----:B------:R1:W-:Y:S04]  /*10af0*/  STL.64 [R1+0x108], R22 ;  /* 0x0001081601007387 */ /* 0x0003e80000100a00 */
[----:B-1----:R-:W2:Y:S04]  /*10b00*/  LDL.LU.64 R22, [R1+0xac0] ;  /* 0x000ac00001167983 */ /* 0x002ea80000300a00 */
[----:B------:R-:W2:Y:S04]  /*10b10*/  LDL.LU.64 R20, [R1+0xab8] ;  /* 0x000ab80001147983 */ /* 0x000ea80000300a00 */
[----:B0-----:R-:W-:Y:S04]  /*10b20*/  STL.64 [R1+0x9f8], R14 ;  /* 0x0009f80e01007387 */ /* 0x001fe80000100a00 */
[----:B------:R0:W-:Y:S04]  /*10b30*/  STL.64 [R1+0x9f0], R12 ;  /* 0x0009f00c01007387 */ /* 0x0001e80000100a00 */
[----:B0-----:R-:W4:Y:S04]  /*10b40*/  LDL.LU R12, [R1+0x120] ;  /* 0x00012000010c7983 */ /* 0x001f280000300800 */
[----:B------:R-:W4:Y:S04]  /*10b50*/  LDL.LU R13, [R1+0x124] ;  /* 0x00012400010d7983 */ /* 0x000f280000300800 */
[----:B------:R-:W2:Y:S01]  /*10b60*/  LDL.LU R14, [R1+0x128] ;  /* 0x00012800010e7983 */ /* 0x000ea20000300800 */
[----:B---3--:R-:W-:-:S05]  /*10b70*/  IMAD.MOV.U32 R15, RZ, RZ, R10 ;  /* 0x000000ffff0f7224 */ /* 0x008fca00078e000a */
[----:B--2---:R-:W-:Y:S04]  /*10b80*/  STL.64 [R1+0xa08], R14 ;  /* 0x000a080e01007387 */ /* 0x004fe80000100a00 */
[----:B----4-:R0:W-:Y:S04]  /*10b90*/  STL.64 [R1+0xa00], R12 ;  /* 0x000a000c01007387 */ /* 0x0101e80000100a00 */
[----:B0-----:R-:W2:Y:S01]  /*10ba0*/  LDL.LU.64 R12, [R1+0x10] ;  /* 0x00001000010c7983 */ /* 0x001ea20000300a00 */
[----:B------:R-:W-:Y:S02]  /*10bb0*/  IMAD.MOV.U32 R25, RZ, RZ, R3 ;  /* 0x000000ffff197224 */ /* 0x000fe400078e0003 */
[----:B------:R-:W-:-:S02]  /*10bc0*/  IMAD.MOV.U32 R3, RZ, RZ, R16 ;  /* 0x000000ffff037224 */ /* 0x000fc400078e0010 */
[----:B------:R-:W-:Y:S02]  /*10bd0*/  IMAD.MOV.U32 R26, RZ, RZ, R17 ;  /* 0x000000ffff1a7224 */ /* 0x000fe400078e0011 */
[----:B------:R-:W-:Y:S01]  /*10be0*/  LDSM.16.MT88.4 R16, [R11+0x2000] ;  /* 0x002000000b10783b */ /* 0x000fe20000004200 */
[----:B--2---:R-:W-:Y:S11]  /*10bf0*/  HMMA.16816.F32 R20, R4, R12, R20 ;  /* 0x0000000c0414723c */ /* 0x004ff60000001814 */
[----:B------:R-:W-:Y:S11]  /*10c00*/  @!UPT UIADD3 URZ, URZ, URZ, URZ ;  /* 0x0000003f3f3ff290 */ /* 0x000ff6000fffe03f */
[----:B------:R-:W-:Y:S01]  /*10c10*/  @!UPT UIADD3 URZ, URZ, URZ, URZ ;  /* 0x0000003f3f3ff290 */ /* 0x000fe2000fffe03f */
[----:B------:R-:W-:Y:S04]  /*10c20*/  STL.64 [R1+0x160], R20 ;  /* 0x0001601401007387 */ /* 0x000fe80000100a00 */
[----:B------:R0:W-:Y:S04]  /*10c30*/  STL.64 [R1+0x168], R22 ;  /* 0x0001681601007387 */ /* 0x0001e80000100a00 */
[----:B0-----:R-:W2:Y:S04]  /*10c40*/  LDL.LU.64 R22, [R1+0xab0] ;  /* 0x000ab00001167983 */ /* 0x001ea80000300a00 */
[----:B------:R-:W3:Y:S04]  /*10c50*/  LDL.LU.64 R20, [R1+0xaa8] ;  /* 0x000aa80001147983 */ /* 0x000ee80000300a00 */
[----:B------:R0:W-:Y:S02]  /*10c60*/  STL.64 [R1+0xa18], R12 ;  /* 0x000a180c01007387 */ /* 0x0001e40000100a00 */
[----:B0-----:R-:W-:-:S02]  /*10c70*/  IMAD.MOV.U32 R12, RZ, RZ, R9 ;  /* 0x000000ffff0c7224 */ /* 0x001fc400078e0009 */
[----:B------:R-:W-:Y:S02]  /*10c80*/  IMAD.MOV.U32 R13, RZ, RZ, R8 ;  /* 0x000000ffff0d7224 */ /* 0x000fe400078e0008 */
[----:B------:R-:W0:Y:S04]  /*10c90*/  LDSM.16.MT88.4 R8, [R11+0x2080] ;  /* 0x002080000b08783b */ /* 0x000e280000004200 */
[----:B------:R1:W-:Y:S02]  /*10ca0*/  STL.64 [R1+0xa30], R12 ;  /* 0x000a300c01007387 */ /* 0x0003e40000100a00 */
[----:B-1----:R-:W-:Y:S02]  /*10cb0*/  IMAD.MOV.U32 R12, RZ, RZ, R3 ;  /* 0x000000ffff0c7224 */ /* 0x002fe400078e0003 */
[----:B------:R-:W-:Y:S01]  /*10cc0*/  IMAD.MOV.U32 R13, RZ, RZ, R26 ;  /* 0x000000ffff0d7224 */ /* 0x000fe200078e001a */
[----:B------:R-:W4:Y:S04]  /*10cd0*/  LDL.LU R3, [R1+0xaa4] ;  /* 0x000aa40001037983 */ /* 0x000f280000300800 */
[----:B------:R1:W-:Y:S04]  /*10ce0*/  STL.64 [R1+0xa48], R12 ;  /* 0x000a480c01007387 */ /* 0x0003e80000100a00 */
[----:B-1----:R-:W2:Y:S04]  /*10cf0*/  LDL.LU R12, [R1+0x2c0] ;  /* 0x0002c000010c7983 */ /* 0x002ea80000300800 */
[----:B------:R-:W2:Y:S04]  /*10d00*/  LDL.LU R13, [R1+0x2c4] ;  /* 0x0002c400010d7983 */ /* 0x000ea80000300800 */
[----:B------:R-:W2:Y:S04]  /*10d10*/  LDL.LU R14, [R1+0x2c8] ;  /* 0x0002c800010e7983 */ /* 0x000ea80000300800 */
[----:B------:R-:W2:Y:S04]  /*10d20*/  LDL.LU R15, [R1+0x2cc] ;  /* 0x0002cc00010f7983 */ /* 0x000ea80000300800 */
[----:B0-----:R-:W-:Y:S04]  /*10d30*/  STL.64 [R1+0x978], R10 ;  /* 0x0009780a01007387 */ /* 0x001fe80000100a00 */
[----:B------:R0:W-:Y:S04]  /*10d40*/  STL.64 [R1+0x970], R8 ;  /* 0x0009700801007387 */ /* 0x0001e80000100a00 */
[----:B0-----:R-:W3:Y:S01]  /*10d50*/  LDL.LU.64 R8, [R1+0x180] ;  /* 0x0001800001087983 */ /* 0x001ee20000300a00 */
[----:B--2---:R-:W-:Y:S07]  /*10d60*/  HMMA.16816.F32 R4, R4, R24, R12 ;  /* 0x000000180404723c */ /* 0x004fee000000180c */
[----:B------:R-:W-:-:S02]  /*10d70*/  IMAD.MOV.U32 R12, RZ, RZ, R0 ;  /* 0x000000ffff0c7224 */ /* 0x000fc400078e0000 */
[----:B------:R-:W-:Y:S01]  /*10d80*/  IMAD.MOV.U32 R13, RZ, RZ, R27 ;  /* 0x000000ffff0d7224 */ /* 0x000fe200078e001b */
[----:B---3--:R-:W-:Y:S04]  /*10d90*/  STL.64 [R1+0xa80], R8 ;  /* 0x000a800801007387 */ /* 0x008fe80000100a00 */
[----:B------:R-:W2:Y:S09]  /*10da0*/  LDL.LU R0, [R1+0xaa0] ;  /* 0x000aa00001007983 */ /* 0x000eb20000300800 */
[----:B------:R-:W-:Y:S04]  /*10db0*/  STL.64 [R1+0x150], R4 ;  /* 0x0001500401007387 */ /* 0x000fe80000100a00 */
[----:B------:R-:W-:Y:S04]  /*10dc0*/  STL.64 [R1+0x158], R6 ;  /* 0x0001580601007387 */ /* 0x000fe80000100a00 */
[----:B------:R-:W-:Y:S04]  /*10dd0*/  STL.64 [R1+0xa60], R12 ;  /* 0x000a600c01007387 */ /* 0x000fe80000100a00 */
[----:B------:R0:W-:Y:S01]  /*10de0*/  STL.64 [R1+0xa10], R24 ;  /* 0x000a101801007387 */ /* 0x0001e20000100a00 */
[----:B----4-:R-:W-:-:S03]  /*10df0*/  IMAD.MOV.U32 R27, RZ, RZ, R3 ;  /* 0x000000ffff1b7224 */ /* 0x010fc600078e0003 */
[----:B------:R-:W1:Y:S04]  /*10e00*/  LDSM.16.MT88.4 R4, [R28+0x3000] ;  /* 0x003000001c04783b */ /* 0x000e680000004200 */
[----:B0-----:R-:W3:Y:S04]  /*10e10*/  LDL.LU R24, [R1+0x140] ;  /* 0x0001400001187983 */ /* 0x001ee80000300800 */
[----:B------:R-:W3:Y:S04]  /*10e20*/  LDL.LU R25, [R1+0x144] ;  /* 0x0001440001197983 */ /* 0x000ee80000300800 */
[----:B------:R-:W4:Y:S01]  /*10e30*/  LDL.LU R26, [R1+0x148] ;  /* 0x00014800011a7983 */ /* 0x000f220000300800 */
[----:B------:R-:W-:-:S02]  /*10e40*/  IMAD.MOV.U32 R12, RZ, RZ, R2 ;  /* 0x000000ffff0c7224 */ /* 0x000fc400078e0002 */
[----:B------:R-:W-:Y:S01]  /*10e50*/  IMAD.MOV.U32 R13, RZ, RZ, R29 ;  /* 0x000000ffff0d7224 */ /* 0x000fe200078e001d */
[----:B------:R-:W2:Y:S04]  /*10e60*/  LDL.LU R3, [R1+0xa9c] ;  /* 0x000a9c0001037983 */ /* 0x000ea80000300800 */
[----:B------:R-:W2:Y:S04]  /*10e70*/  LDL.LU R2, [R1+0xa98] ;  /* 0x000a980001027983 */ /* 0x000ea80000300800 */
[----:B------:R-:W2:Y:S04]  /*10e80*/  LDL.LU R8, [R1+0x1e0] ;  /* 0x0001e00001087983 */ /* 0x000ea80000300800 */
[----:B------:R-:W2:Y:S04]  /*10e90*/  LDL.LU R9, [R1+0x1e4] ;  /* 0x0001e40001097983 */ /* 0x000ea80000300800 */
[----:B------:R-:W2:Y:S04]  /*10ea0*/  LDL.LU R10, [R1+0x1e8] ;  /* 0x0001e800010a7983 */ /* 0x000ea80000300800 */
[----:B------:R-:W2:Y:S04]  /*10eb0*/  LDL.LU R11, [R1+0x1ec] ;  /* 0x0001ec00010b7983 */ /* 0x000ea80000300800 */
[----:B------:R-:W-:Y:S04]  /*10ec0*/  STL.64 [R1+0xa78], R12 ;  /* 0x000a780c01007387 */ /* 0x000fe80000100a00 */
[----:B----4-:R-:W-:Y:S04]  /*10ed0*/  STL.64 [R1+0xa28], R26 ;  /* 0x000a281a01007387 */ /* 0x010fe80000100a00 */
[----:B---3--:R0:W-:Y:S04]  /*10ee0*/  STL.64 [R1+0xa20], R24 ;  /* 0x000a201801007387 */ /* 0x0081e80000100a00 */
[----:B0-----:R-:W3:Y:S04]  /*10ef0*/  LDL.LU R24, [R1+0x170] ;  /* 0x0001700001187983 */ /* 0x001ee80000300800 */
[----:B------:R-:W3:Y:S04]  /*10f00*/  LDL.LU R25, [R1+0x174] ;  /* 0x0001740001197983 */ /* 0x000ee80000300800 */
[----:B------:R-:W4:Y:S04]  /*10f10*/  LDL.LU R26, [R1+0x178] ;  /* 0x00017800011a7983 */ /* 0x000f280000300800 */
[----:B------:R-:W4:Y:S04]  /*10f20*/  LDL.LU R27, [R1+0x17c] ;  /* 0x00017c00011b7983 */ /* 0x000f280000300800 */
[----:B------:R-:W2:Y:S04]  /*10f30*/  LDL.LU R12, [R1+0x1d0] ;  /* 0x0001d000010c7983 */ /* 0x000ea80000300800 */
[----:B------:R-:W2:Y:S04]  /*10f40*/  LDL.LU R13, [R1+0x1d4] ;  /* 0x0001d400010d7983 */ /* 0x000ea80000300800 */
[----:B------:R-:W2:Y:S04]  /*10f50*/  LDL.LU R14, [R1+0x1d8] ;  /* 0x0001d800010e7983 */ /* 0x000ea80000300800 */
[----:B------:R-:W2:Y:S04]  /*10f60*/  LDL.LU R15, [R1+0x1dc] ;  /* 0x0001dc00010f7983 */ /* 0x000ea80000300800 */
[----:B----4-:R-:W-:Y:S04]  /*10f70*/  STL.64 [R1+0xa40], R26 ;  /* 0x000a401a01007387 */ /* 0x010fe80000100a00 */
[----:B---3--:R0:W-:Y:S04]  /*10f80*/  STL.64 [R1+0xa38], R24 ;  /* 0x000a381801007387 */ /* 0x0081e80000100a00 */
[----:B0-----:R-:W3:Y:S04]  /*10f90*/  LDL.LU R24, [R1+0x190] ;  /* 0x0001900001187983 */ /* 0x001ee80000300800 */
[----:B------:R-:W3:Y:S01]  /*10fa0*/  LDL.LU R25, [R1+0x194] ;  /* 0x0001940001197983 */ /* 0x000ee20000300800 */
[----:B--2---:R-:W-:-:S02]  /*10fb0*/  IMAD.MOV.U32 R26, RZ, RZ, R2 ;  /* 0x000000ffff1a7224 */ /* 0x004fc400078e0002 */
[----:B------:R-:W-:Y:S01]  /*10fc0*/  IMAD.MOV.U32 R27, RZ, RZ, R3 ;  /* 0x000000ffff1b7224 */ /* 0x000fe200078e0003 */
[----:B------:R-:W2:Y:S04]  /*10fd0*/  LDL.LU R2, [R1+0xa94] ;  /* 0x000a940001027983 */ /* 0x000ea80000300800 */
[----:B------:R-:W4:Y:S04]  /*10fe0*/  LDL.LU R3, [R1+0xa90] ;  /* 0x000a900001037983 */ /* 0x000f280000300800 */
[----:B------:R-:W-:Y:S04]  /*10ff0*/  STL.64 [R1+0xa58], R26 ;  /* 0x000a581a01007387 */ /* 0x000fe80000100a00 */
[----:B---3--:R0:W-:Y:S04]  /*11000*/  STL.64 [R1+0xa50], R24 ;  /* 0x000a501801007387 */ /* 0x0081e80000100a00 */
[----:B0-----:R-:W3:Y:S04]  /*11010*/  LDL.LU R24, [R1+0x1a0] ;  /* 0x0001a00001187983 */ /* 0x001ee80000300800 */
[----:B------:R-:W3:Y:S04]  /*11020*/  LDL.LU R25, [R1+0x1a4] ;  /* 0x0001a40001197983 */ /* 0x000ee80000300800 */
[----:B------:R-:W2:Y:S04]  /*11030*/  LDL.LU R26, [R1+0x1a8] ;  /* 0x0001a800011a7983 */ /* 0x000ea80000300800 */
[----:B------:R-:W2:Y:S01]  /*11040*/  LDL.LU R27, [R1+0x1ac] ;  /* 0x0001ac00011b7983 */ /* 0x000ea20000300800 */
[----:B------:R-:W-:Y:S03]  /*11050*/  HMMA.16816.F32 R8, R16, R20, R8 ;  /* 0x000000141008723c */ /* 0x000fe60000001808 */
[----:B--2---:R0:W-:Y:S04]  /*11060*/  STL.64 [R1+0xa70], R26 ;  /* 0x000a701a01007387 */ /* 0x0041e80000100a00 */
[----:B---3--:R2:W-:Y:S01]  /*11070*/  STL.64 [R1+0xa68], R24 ;  /* 0x000a681801007387 */ /* 0x0085e20000100a00 */
[----:B0-----:R-:W-:-:S03]  /*11080*/  IMAD.MOV.U32 R26, RZ, RZ, R2 ;  /* 0x000000ffff1a7224 */ /* 0x001fc600078e0002 */
[----:B--2---:R-:W2:Y:S01]  /*11090*/  LDL.LU R24, [R1+0x1b0] ;  /* 0x0001b00001187983 */ /* 0x004ea20000300800 */
[----:B----4-:R-:W-:-:S03]  /*110a0*/  IMAD.MOV.U32 R25, RZ, RZ, R3 ;  /* 0x000000ffff197224 */ /* 0x010fc600078e0003 */
[----:B------:R-:W3:Y:S04]  /*110b0*/  LDL.LU R3, [R1+0xa8c] ;  /* 0x000a8c0001037983 */ /* 0x000ee80000300800 */
[----:B------:R-:W4:Y:S04]  /*110c0*/  LDL.LU R2, [R1+0xa88] ;  /* 0x000a880001027983 */ /* 0x000f280000300800 */
[----:B------:R-:W2:Y:S04]  /*110d0*/  LDL.LU R27, [R1+0x1bc] ;  /* 0x0001bc00011b7983 */ /* 0x000ea80000300800 */
[----:B-1----:R-:W-:Y:S04]  /*110e0*/  STL.64 [R1+0x8d8], R6 ;  /* 0x0008d80601007387 */ /* 0x002fe80000100a00 */
[----:B------:R0:W-:Y:S04]  /*110f0*/  STL.64 [R1+0x8d0], R4 ;  /* 0x0008d00401007387 */ /* 0x0001e80000100a00 */
[----:B0-----:R-:W2:Y:S04]  /*11100*/  LDL.LU R4, [R1+0x330] ;  /* 0x0003300001047983 */ /* 0x001ea80000300800 */
[----:B------:R-:W2:Y:S04]  /*11110*/  LDL.LU R5, [R1+0x334] ;  /* 0x0003340001057983 */ /* 0x000ea80000300800 */
[----:B------:R0:W-:Y:S04]  /*11120*/  STL.64 [R1+0x200], R8 ;  /* 0x0002000801007387 */ /* 0x0001e80000100a00 */
[----:B0-----:R-:W2:Y:S01]  /*11130*/  LDL.LU.64 R8, [R1+0xa80] ;  /* 0x000a800001087983 */ /* 0x001ea20000300a00 */
[----:B---3--:R-:W-:-:S02]  /*11140*/  IMAD.MOV.U32 R6, RZ, RZ, R3 ;  /* 0x000000ffff067224 */ /* 0x008fc400078e0003 */
[----:B------:R-:W-:Y:S02]  /*11150*/  IMAD.MOV.U32 R3, RZ, RZ, R10 ;  /* 0x000000ffff037224 */ /* 0x000fe400078e000a */
[----:B----4-:R-:W-:Y:S02]  /*11160*/  IMAD.MOV.U32 R7, RZ, RZ, R2 ;  /* 0x000000ffff077224 */ /* 0x010fe400078e0002 */
[----:B------:R-:W-:-:S05]  /*11170*/  IMAD.MOV.U32 R2, RZ, RZ, R11 ;  /* 0x000000ffff027224 */ /* 0x000fca00078e000b */
[----:B------:R-:W-:Y:S04]  /*11180*/  STL [R1+0x7a4], R2 ;  /* 0x0007a40201007387 */ /* 0x000fe80000100800 */
[----:B------:R-:W-:Y:S01]  /*11190*/  STL [R1+0x7a0], R3 ;  /* 0x0007a00301007387 */ /* 0x000fe20000100800 */
[C---:B--2---:R-:W-:Y:S11]  /*111a0*/  HMMA.16816.F32 R12, R16.reuse, R8, R12 ;  /* 0x00000008100c723c */ /* 0x044ff6000000180c */
[----:B------:R-:W-:Y:S11]  /*111b0*/  @!UPT UIADD3 URZ, URZ, URZ, URZ ;  /* 0x0000003f3f3ff290 */ /* 0x000ff6000fffe03f */
[----:B------:R-:W-:Y:S01]  /*111c0*/  @!UPT UIADD3 URZ, URZ, URZ, URZ ;  /* 0x0000003f3f3ff290 */ /* 0x000fe2000fffe03f */
[----:B------:R0:W-:Y:S04]  /*111d0*/  STL.64 [R1+0x210], R12 ;  /* 0x0002100c01007387 */ /* 0x0001e80000100a00 */
[----:B------:R1:W-:Y:S04]  /*111e0*/  STL.64 [R1+0x218], R14 ;  /* 0x0002180e01007387 */ /* 0x0003e80000100a00 */
[----:B0-----:R-:W1:Y:S02]  /*111f0*/  LDL.LU.64 R12, [R1+0xa78] ;  /* 0x000a7800010c7983 */ /* 0x001e640000300a00 */
[C---:B-1----:R-:W-:Y:S02]  /*11200*/  HMMA.16816.F32 R12, R16.reuse, R12, R24 ;  /* 0x0000000c100c723c */ /* 0x042fe40000001818 */
[----:B------:R-:W2:Y:S04]  /*11210*/  LDL.LU.64 R26, [R1+0xa70] ;  /* 0x000a7000011a7983 */ /* 0x000ea80000300a00 */
[----:B------:R-:W2:Y:S11]  /*11220*/  LDL.LU.64 R24, [R1+0xa68] ;  /* 0x000a680001187983 */ /* 0x000eb60000300a00 */
[----:B------:R-:W-:Y:S06]  /*11230*/  @!UPT UIADD3 URZ, URZ, URZ, URZ ;  /* 0x0000003f3f3ff290 */ /* 0x000fec000fffe03f */
[----:B------:R0:W-:Y:S04]  /*11240*/  STL.64 [R1+0x220], R12 ;  /* 0x0002200c01007387 */ /* 0x0001e80000100a00 */
[----:B------:R2:W-:Y:S04]  /*11250*/  STL.64 [R1+0x228], R14 ;  /* 0x0002280e01007387 */ /* 0x0005e80000100a00 */
[----:B0-----:R-:W2:Y:S02]  /*11260*/  LDL.LU.64 R12, [R1+0xa60] ;  /* 0x000a6000010c7983 */ /* 0x001ea40000300a00 */
[C---:B--2---:R-:W-:Y:S02]  /*11270*/  HMMA.16816.F32 R12, R16.reuse, R12, R24 ;  /* 0x0000000c100c723c */ /* 0x044fe40000001818 */
        /* <DEDUP_REMOVED lines=18> */
[----:B------:R-:W-:Y:S04]  /*113a0*/  STL.64 [R1+0x258], R14 ;  /* 0x0002580e01007387 */ /* 0x000fe80000100a00 */
[----:B0-----:R-:W2:Y:S02]  /*113b0*/  LDL.LU.64 R12, [R1+0xa18] ;  /* 0x000a1800010c7983 */ /* 0x001ea40000300a00 */
[----:B--2---:R-:W-:Y:S01]  /*113c0*/  HMMA.16816.F32 R24, R16, R12, R24 ;  /* 0x0000000c1018723c */ /* 0x004fe20000001818 */
[----:B------:R-:W-:-:S02]  /*113d0*/  IMAD.MOV.U32 R28, RZ, RZ, R12 ;  /* 0x000000ffff1c7224 */ /* 0x000fc400078e000c */
[----:B------:R-:W-:Y:S11]  /*113e0*/  IMAD.MOV.U32 R29, RZ, RZ, R13 ;  /* 0x000000ffff1d7224 */ /* 0x000ff600078e000d */
[----:B------:R-:W-:Y:S09]  /*113f0*/  @!UPT UIADD3 URZ, URZ, URZ, URZ ;  /* 0x0000003f3f3ff290 */ /* 0x000ff2000fffe03f */
[----:B------:R0:W-:Y:S04]  /*11400*/  STL.64 [R1+0x270], R24 ;  /* 0x0002701801007387 */ /* 0x0001e80000100a00 */
[----:B------:R-:W-:Y:S04]  /*11410*/  STL.64 [R1+0x278], R26 ;  /* 0x0002781a01007387 */ /* 0x000fe80000100a00 */
[----:B0-----:R-:W2:Y:S04]  /*11420*/  LDL.LU.64 R24, [R1+0xa10] ;  /* 0x000a100001187983 */ /* 0x001ea80000300a00 */
[----:B------:R-:W2:Y:S04]  /*11430*/  LDL.LU.64 R14, [R1+0xa08] ;  /* 0x000a0800010e7983 */ /* 0x000ea80000300a00 */
[----:B------:R-:W2:Y:S02]  /*11440*/  LDL.LU.64 R12, [R1+0xa00] ;  /* 0x000a0000010c7983 */ /* 0x000ea40000300a00 */
[----:B--2---:R-:W-:Y:S02]  /*11450*/  HMMA.16816.F32 R16, R16, R24, R12 ;  /* 0x000000181010723c */ /* 0x004fe4000000180c */
[----:B------:R-:W2:Y:S04]  /*11460*/  LDL.LU.64 R14, [R1+0x9f8] ;  /* 0x0009f800010e7983 */ /* 0x000ea80000300a00 */
[----:B------:R-:W2:Y:S11]  /*11470*/  LDL.LU.64 R12, [R1+0x9f0] ;  /* 0x0009f000010c7983 */ /* 0x000eb60000300a00 */
[----:B------:R-:W-:Y:S06]  /*11480*/  @!UPT UIADD3 URZ, URZ, URZ, URZ ;  /* 0x0000003f3f3ff290 */ /* 0x000fec000fffe03f */
[----:B------:R0:W-:Y:S04]  /*11490*/  STL.64 [R1+0x260], R16 ;  /* 0x0002601001007387 */ /* 0x0001e80000100a00 */
[----:B------:R1:W-:Y:S04]  /*114a0*/  STL.64 [R1+0x268], R18 ;  /* 0x0002681201007387 */ /* 0x0003e80000100a00 */
[----:B0-----:R-:W3:Y:S04]  /*114b0*/  LDL.LU R16, [R1+0x340] ;  /* 0x0003400001107983 */ /* 0x001ee80000300800 */
[----:B------:R-:W3:Y:S04]  /*114c0*/  LDL.LU R17, [R1+0x344] ;  /* 0x0003440001117983 */ /* 0x000ee80000300800 */
[----:B-1----:R-:W3:Y:S04]  /*114d0*/  LDL.LU R18, [R1+0x348] ;  /* 0x0003480001127983 */ /* 0x002ee80000300800 */
[----:B------:R-:W3:Y:S04]  /*114e0*/  LDL.LU R19, [R1+0x34c] ;  /* 0x00034c0001137983 */ /* 0x000ee80000300800 */
[----:B------:R-:W-:Y:S04]  /*114f0*/  STL.64 [R1+0x9a8], R24 ;  /* 0x0009a81801007387 */ /* 0x000fe80000100a00 */
[----:B------:R-:W-:Y:S04]  /*11500*/  STL.64 [R1+0x990], R22 ;  /* 0x0009901601007387 */ /* 0x000fe80000100a00 */
[----:B------:R0:W-:Y:S01]  /*11510*/  STL.64 [R1+0x988], R20 ;  /* 0x0009881401007387 */ /* 0x0001e20000100a00 */
[C---:B--2---:R-:W-:Y:S08]  /*11520*/  HMMA.16816.F32 R4, R12.reuse, R8, R4 ;  /* 0x000000080c04723c */ /* 0x044ff00000001804 */
[----:B---3--:R-:W-:Y:S11]  /*11530*/  HMMA.16816.F32 R16, R12, R20, R16 ;  /* 0x000000140c10723c */ /* 0x008ff60000001810 */
[----:B------:R-:W-:Y:S11]  /*11540*/  @!UPT UIADD3 URZ, URZ, URZ, URZ ;  /* 0x0000003f3f3ff290 */ /* 0x000ff6000fffe03f */
[----:B------:R-:W-:Y:S01]  /*11550*/  @!UPT UIADD3 URZ, URZ, URZ, URZ ;  /* 0x0000003f3f3ff290 */ /* 0x000fe2000fffe03f */
[----:B------:R-:W-:Y:S04]  /*11560*/  STL.64 [R1+0x120], R16 ;  /* 0x0001201001007387 */ /* 0x000fe80000100a00 */
[----:B------:R-:W-:Y:S04]  /*11570*/  STL.64 [R1+0x128], R18 ;  /* 0x0001281201007387 */ /* 0x000fe80000100a00 */
[----:B------:R-:W-:Y:S04]  /*11580*/  STL.64 [R1+0x140], R4 ;  /* 0x0001400401007387 */ /* 0x000fe80000100a00 */
[----:B0-----:R-:W2:Y:S04]  /*11590*/  LDL.LU R20, [R1+0x2e0] ;  /* 0x0002e00001147983 */ /* 0x001ea80000300800 */
[----:B------:R-:W2:Y:S04]  /*115a0*/  LDL.LU R21, [R1+0x2e4] ;  /* 0x0002e40001157983 */ /* 0x000ea80000300800 */
[----:B------:R-:W3:Y:S04]  /*115b0*/  LDL.LU R22, [R1+0x2e8] ;  /* 0x0002e80001167983 */ /* 0x000ee80000300800 */
[----:B------:R-:W3:Y:S04]  /*115c0*/  LDL.LU R23, [R1+0x2ec] ;  /* 0x0002ec0001177983 */ /* 0x000ee80000300800 */
[----:B------:R-:W4:Y:S04]  /*115d0*/  LDL.LU R24, [R1+0x2f0] ;  /* 0x0002f00001187983 */ /* 0x000f280000300800 */
[----:B------:R-:W4:Y:S04]  /*115e0*/  LDL.LU R25, [R1+0x2f4] ;  /* 0x0002f40001197983 */ /* 0x000f280000300800 */
[----:B------:R-:W2:Y:S04]  /*115f0*/  LDL.LU R26, [R1+0x2f8] ;  /* 0x0002f800011a7983 */ /* 0x000ea80000300800 */
[----:B------:R-:W2:Y:S04]  /*11600*/  LDL.LU R27, [R1+0x2fc] ;  /* 0x0002fc00011b7983 */ /* 0x000ea80000300800 */
[----:B--2---:R-:W-:Y:S04]  /*11610*/  STL.64 [R1+0x9b8], R26 ;  /* 0x0009b81a01007387 */ /* 0x004fe80000100a00 */
[----:B----4-:R0:W-:Y:S04]  /*11620*/  STL.64 [R1+0x9b0], R24 ;  /* 0x0009b01801007387 */ /* 0x0101e80000100a00 */
[----:B0-----:R-:W2:Y:S04]  /*11630*/  LDL.LU.64 R24, [R1+0x30] ;  /* 0x0000300001187983 */ /* 0x001ea80000300a00 */
[----:B--2---:R0:W-:Y:S04]  /*11640*/  STL.64 [R1+0x9c8], R24 ;  /* 0x0009c81801007387 */ /* 0x0041e80000100a00 */
[----:B0-----:R-:W2:Y:S04]  /*11650*/  LDL.LU.64 R24, [R1+0x40] ;  /* 0x0000400001187983 */ /* 0x001ea80000300a00 */
[----:B--2---:R0:W-:Y:S04]  /*11660*/  STL.64 [R1+0x9d0], R24 ;  /* 0x0009d01801007387 */ /* 0x0041e80000100a00 */
[----:B0-----:R-:W2:Y:S04]  /*11670*/  LDL.LU.64 R24, [R1+0x1c0] ;  /* 0x0001c00001187983 */ /* 0x001ea80000300a00 */
[----:B---3--:R-:W-:Y:S04]  /*11680*/  STL.64 [R1+0x9a0], R22 ;  /* 0x0009a01601007387 */ /* 0x008fe80000100a00 */
[----:B------:R0:W-:Y:S04]  /*11690*/  STL.64 [R1+0x998], R20 ;  /* 0x0009981401007387 */ /* 0x0001e80000100a00 */
[----:B0-----:R-:W3:Y:S04]  /*116a0*/  LDL.LU.64 R20, [R1+0x20] ;  /* 0x0000200001147983 */ /* 0x001ee80000300a00 */
[----:B---3--:R0:W-:Y:S04]  /*116b0*/  STL.64 [R1+0x9c0], R20 ;  /* 0x0009c01401007387 */ /* 0x0081e80000100a00 */
[----:B0-----:R-:W3:Y:S04]  /*116c0*/  LDL.LU R20, [R1+0x300] ;  /* 0x0003000001147983 */ /* 0x001ee80000300800 */
[----:B------:R-:W3:Y:S04]  /*116d0*/  LDL.LU R21, [R1+0x304] ;  /* 0x0003040001157983 */ /* 0x000ee80000300800 */
[----:B------:R-:W4:Y:S04]  /*116e0*/  LDL.LU R22, [R1+0x308] ;  /* 0x0003080001167983 */ /* 0x000f280000300800 */
[----:B------:R-:W4:Y:S01]  /*116f0*/  LDL.LU R23, [R1+0x30c] ;  /* 0x00030c0001177983 */ /* 0x000f220000300800 */
[----:B------:R-:W-:-:S02]  /*11700*/  IMAD.MOV.U32 R18, RZ, RZ, R6 ;  /* 0x000000ffff127224 */ /* 0x000fc400078e0006 */
[----:B------:R-:W-:Y:S01]  /*11710*/  IMAD.MOV.U32 R19, RZ, RZ, R7 ;  /* 0x000000ffff137224 */ /* 0x000fe200078e0007 */
[----:B----4-:R-:W-:Y:S04]  /*11720*/  STL.64 [R1+0x9e0], R22 ;  /* 0x0009e01601007387 */ /* 0x010fe80000100a00 */
[----:B---3--:R0:W-:Y:S04]  /*11730*/  STL.64 [R1+0x9d8], R20 ;  /* 0x0009d81401007387 */ /* 0x0081e80000100a00 */
[----:B0-----:R-:W2:Y:S04]  /*11740*/  LDL.LU R20, [R1+0x320] ;  /* 0x0003200001147983 */ /* 0x001ea80000300800 */
[----:B------:R-:W2:Y:S04]  /*11750*/  LDL.LU R21, [R1+0x324] ;  /* 0x0003240001157983 */ /* 0x000ea80000300800 */
[----:B------:R-:W2:Y:S04]  /*11760*/  LDL.LU R22, [R1+0x328] ;  /* 0x0003280001167983 */ /* 0x000ea80000300800 */
[----:B------:R-:W2:Y:S04]  /*11770*/  LDL.LU R23, [R1+0x32c] ;  /* 0x00032c0001177983 */ /* 0x000ea80000300800 */
[----:B------:R-:W3:Y:S04]  /*11780*/  LDL.LU R4, [R1+0x70] ;  /* 0x0000700001047983 */ /* 0x000ee80000300800 */
[----:B------:R-:W3:Y:S04]  /*11790*/  LDL.LU R5, [R1+0x74] ;  /* 0x0000740001057983 */ /* 0x000ee80000300800 */
[----:B------:R-:W4:Y:S04]  /*117a0*/  LDL.LU R6, [R1+0x78] ;  /* 0x0000780001067983 */ /* 0x000f280000300800 */
[----:B------:R-:W4:Y:S01]  /*117b0*/  LDL.LU R7, [R1+0x7c] ;  /* 0x00007c0001077983 */ /* 0x000f220000300800 */
[----:B------:R-:W-:-:S02]  /*117c0*/  IMAD.MOV.U32 R3, RZ, RZ, R8 ;  /* 0x000000ffff037224 */ /* 0x000fc400078e0008 */
[----:B------:R-:W-:Y:S01]  /*117d0*/  IMAD.MOV.U32 R2, RZ, RZ, R9 ;  /* 0x000000ffff027224 */ /* 0x000fe200078e0009 */
[----:B------:R-:W2:Y:S04]  /*117e0*/  LDL.LU R8, [R1+0x1f0] ;  /* 0x0001f00001087983 */ /* 0x000ea80000300800 */
[----:B------:R-:W2:Y:S04]  /*117f0*/  LDL.LU R9, [R1+0x1f4] ;  /* 0x0001f40001097983 */ /* 0x000ea80000300800 */
[----:B------:R-:W2:Y:S04]  /*11800*/  LDL.LU R10, [R1+0x1f8] ;  /* 0x0001f800010a7983 */ /* 0x000ea80000300800 */
[----:B------:R-:W2:Y:S04]  /*11810*/  LDL.LU R11, [R1+0x1fc] ;  /* 0x0001fc00010b7983 */ /* 0x000ea80000300800 */
[----:B----4-:R-:W-:Y:S04]  /*11820*/  STL.64 [R1+0x8e8], R6 ;  /* 0x0008e80601007387 */ /* 0x010fe80000100a00 */
[----:B---3--:R0:W-:Y:S02]  /*11830*/  STL.64 [R1+0x8e0], R4 ;  /* 0x0008e00401007387 */ /* 0x0081e40000100a00 */
[----:B0-----:R-:W-:-:S02]  /*11840*/  IMAD.MOV.U32 R4, RZ, RZ, R28 ;  /* 0x000000ffff047224 */ /* 0x001fc400078e001c */
[----:B------:R-:W3:Y:S01]  /*11850*/  LDL.LU R28, [R1+0x9ec] ;  /* 0x0009ec00011c7983 */ /* 0x000ee20000300800 */
[----:B------:R-:W-:-:S03]  /*11860*/  IMAD.MOV.U32 R5, RZ, RZ, R29 ;  /* 0x000000ffff057224 */ /* 0x000fc600078e001d */
[----:B------:R-:W4:Y:S04]  /*11870*/  LDL.LU R29, [R1+0x9e8] ;  /* 0x0009e800011d7983 */ /* 0x000f280000300800 */
[----:B------:R0:W-:Y:S04]  /*11880*/  STL.64 [R1+0x880], R18 ;  /* 0x0008801201007387 */ /* 0x0001e80000100a00 */
[----:B0-----:R-:W3:Y:S04]  /*11890*/  LDL R18, [R1+0x188] ;  /* 0x0001880001127983 */ /* 0x001ee80000100800 */
[----:B------:R-:W3:Y:S01]  /*118a0*/  LDL R19, [R1+0x18c] ;  /* 0x00018c0001137983 */ /* 0x000ee20000100800 */
[----:B--2---:R-:W-:Y:S01]  /*118b0*/  HMMA.16816.F32 R20, R12, R24, R20 ;  /* 0x000000180c14723c */ /* 0x004fe20000001814 */
[----:B------:R-:W-:-:S02]  /*118c0*/  IMAD.MOV.U32 R16, RZ, RZ, R3 ;  /* 0x000000ffff107224 */ /* 0x000fc400078e0003 */
[----:B------:R-:W-:Y:S02]  /*118d0*/  IMAD.MOV.U32 R17, RZ, RZ, R2 ;  /* 0x000000ffff117224 */ /* 0x000fe400078e0002 */
[----:B------:R-:W-:Y:S02]  /*118e0*/  IMAD.MOV.U32 R7, RZ, RZ, R24 ;  /* 0x000000ffff077224 */ /* 0x000fe400078e0018 */
[----:B------:R-:W-:Y:S01]  /*118f0*/  IMAD.MOV.U32 R6, RZ, RZ, R25 ;  /* 0x000000ffff067224 */ /* 0x000fe200078e0019 */
[----:B---3--:R-:W-:Y:S04]  /*11900*/  STL.64 [R1+0x968], R18 ;  /* 0x0009681201007387 */ /* 0x008fe80000100a00 */
[----:B------:R0:W-:Y:S04]  /*11910*/  STL.64 [R1+0x960], R16 ;  /* 0x0009601001007387 */ /* 0x0001e80000100a00 */
[----:B0-----:R-:W2:Y:S04]  /*11920*/  LDL.LU R16, [R1+0x310] ;  /* 0x0003100001107983 */ /* 0x001ea80000300800 */
[----:B------:R-:W2:Y:S04]  /*11930*/  LDL.LU R17, [R1+0x314] ;  /* 0x0003140001117983 */ /* 0x000ea80000300800 */
[----:B------:R-:W2:Y:S04]  /*11940*/  LDL.LU R18, [R1+0x318] ;  /* 0x0003180001127983 */ /* 0x000ea80000300800 */
[----:B------:R-:W2:Y:S04]  /*11950*/  LDL.LU R19, [R1+0x31c] ;  /* 0x00031c0001137983 */ /* 0x000ea80000300800 */
[----:B------:R-:W-:Y:S04]  /*11960*/  STL.64 [R1+0x170], R20 ;  /* 0x0001701401007387 */ /* 0x000fe80000100a00 */
[----:B------:R0:W-:Y:S04]  /*11970*/  STL.64 [R1+0x178], R22 ;  /* 0x0001781601007387 */ /* 0x0001e80000100a00 */
[----:B0-----:R-:W3:Y:S04]  /*11980*/  LDL.LU.64 R22, [R1+0x9e0] ;  /* 0x0009e00001167983 */ /* 0x001ee80000300a00 */
[----:B------:R-:W3:Y:S04]  /*11990*/  LDL.LU.64 R20, [R1+0x9d8] ;  /* 0x0009d80001147983 */ /* 0x000ee80000300a00 */
[----:B------:R-:W2:Y:S02]  /*119a0*/  LDL.LU.64 R24, [R1+0x9d0] ;  /* 0x0009d00001187983 */ /* 0x000ea40000300a00 */
[C---:B--2---:R-:W-:Y:S11]  /*119b0*/  HMMA.16816.F32 R16, R12.reuse, R24, R16 ;  /* 0x000000180c10723c */ /* 0x044ff60000001810 */
[----:B------:R-:W-:Y:S11]  /*119c0*/  @!UPT UIADD3 URZ, URZ, URZ, URZ ;  /* 0x0000003f3f3ff290 */ /* 0x000ff6000fffe03f */
[----:B------:R-:W-:Y:S01]  /*119d0*/  @!UPT UIADD3 URZ, URZ, URZ, URZ ;  /* 0x0000003f3f3ff290 */ /* 0x000fe2000fffe03f */
[----:B------:R0:W-:Y:S04]  /*119e0*/  STL.64 [R1+0x190], R16 ;  /* 0x0001901001007387 */ /* 0x0001e80000100a00 */
[----:B------:R1:W-:Y:S01]  /*119f0*/  STL.64 [R1+0x198], R18 ;  /* 0x0001981201007387 */ /* 0x0003e20000100a00 */
[----:B0-----:R-:W-:Y:S02]  /*11a00*/  IMAD.MOV.U32 R17, RZ, RZ, R24 ;  /* 0x000000ffff117224 */ /* 0x001fe400078e0018 */
[----:B------:R-:W-:Y:S02]  /*11a10*/  IMAD.MOV.U32 R16, RZ, RZ, R25 ;  /* 0x000000ffff107224 */ /* 0x000fe400078e0019 */
[----:B------:R-:W3:Y:S02]  /*11a20*/  LDL.LU.64 R24, [R1+0x9c8] ;  /* 0x0009c80001187983 */ /* 0x000ee40000300a00 */
[----:B---3--:R-:W-:Y:S01]  /*11a30*/  HMMA.16816.F32 R20, R12, R24, R20 ;  /* 0x000000180c14723c */ /* 0x008fe20000001814 */
[----:B-1----:R-:W-:-:S02]  /*11a40*/  IMAD.MOV.U32 R19, RZ, RZ, R24 ;  /* 0x000000ffff137224 */ /* 0x002fc400078e0018 */
[----:B------:R-:W-:Y:S11]  /*11a50*/  IMAD.MOV.U32 R18, RZ, RZ, R25 ;  /* 0x000000ffff127224 */ /* 0x000ff600078e0019 */
[----:B------:R-:W-:Y:S09]  /*11a60*/  @!UPT UIADD3 URZ, URZ, URZ, URZ ;  /* 0x0000003f3f3ff290 */ /* 0x000ff2000fffe03f */
[----:B------:R0:W-:Y:S04]  /*11a70*/  STL.64 [R1+0x1a0], R20 ;  /* 0x0001a01401007387 */ /* 0x0001e80000100a00 */
[----:B------:R-:W-:Y:S04]  /*11a80*/  STL.64 [R1+0x1a8], R22 ;  /* 0x0001a81601007387 */ /* 0x000fe80000100a00 */
[----:B0-----:R-:W2:Y:S04]  /*11a90*/  LDL.LU.64 R20, [R1+0x9c0] ;  /* 0x0009c00001147983 */ /* 0x001ea80000300a00 */
[----:B------:R-:W2:Y:S04]  /*11aa0*/  LDL.LU.64 R26, [R1+0x9b8] ;  /* 0x0009b800011a7983 */ /* 0x000ea80000300a00 */
[----:B------:R-:W2:Y:S02]  /*11ab0*/  LDL.LU.64 R24, [R1+0x9b0] ;  /* 0x0009b00001187983 */ /* 0x000ea40000300a00 */
[----:B--2---:R-:W-:Y:S11]  /*11ac0*/  HMMA.16816.F32 R24, R12, R20, R24 ;  /* 0x000000140c18723c */ /* 0x004ff60000001818 */
[----:B------:R-:W-:Y:S11]  /*11ad0*/  @!UPT UIADD3 URZ, URZ, URZ, URZ ;  /* 0x0000003f3f3ff290 */ /* 0x000ff6000fffe03f */
[----:B------:R-:W-:Y:S01]  /*11ae0*/  @!UPT UIADD3 URZ, URZ, URZ, URZ ;  /* 0x0000003f3f3ff290 */ /* 0x000fe2000fffe03f */
[----:B------:R0:W-:Y:S04]  /*11af0*/  STL.64 [R1+0x1b0], R24 ;  /* 0x0001b01801007387 */ /* 0x0001e80000100a00 */
[----:B------:R1:W-:Y:S04]  /*11b00*/  STL.64 [R1+0x1b8], R26 ;  /* 0x0001b81a01007387 */ /* 0x0003e80000100a00 */
[----:B0-----:R-:W2:Y:S01]  /*11b10*/  LDL.LU.64 R24, [R1+0x9a8] ;  /* 0x0009a80001187983 */ /* 0x001ea20000300a00 */
[----:B-1----:R-:W-:-:S03]  /*11b20*/  IMAD.MOV.U32 R27, RZ, RZ, R20 ;  /* 0x000000ffff1b7224 */ /* 0x002fc600078e0014 */
[----:B------:R-:W3:Y:S01]  /*11b30*/  LDL.LU.64 R22, [R1+0x9a0] ;  /* 0x0009a00001167983 */ /* 0x000ee20000300a00 */
[----:B------:R-:W-:-:S03]  /*11b40*/  IMAD.MOV.U32 R26, RZ, RZ, R21 ;  /* 0x000000ffff1a7224 */ /* 0x000fc600078e0015 */
[----:B------:R-:W3:Y:S02]  /*11b50*/  LDL.LU.64 R20, [R1+0x998] ;  /* 0x0009980001147983 */ /* 0x000ee40000300a00 */
[C---:B---3--:R-:W-:Y:S08]  /*11b60*/  HMMA.16816.F32 R20, R12.reuse, R4, R20 ;  /* 0x000000040c14723c */ /* 0x048ff00000001814 */
[----:B--2---:R-:W-:Y:S11]  /*11b70*/  HMMA.16816.F32 R12, R12, R24, R8 ;  /* 0x000000180c0c723c */ /* 0x004ff60000001808 */
[----:B------:R-:W-:Y:S04]  /*11b80*/  @!UPT UIADD3 URZ, URZ, URZ, URZ ;  /* 0x0000003f3f3ff290 */ /* 0x000fe8000fffe03f */
[----:B------:R0:W-:Y:S01]  /*11b90*/  STL.64 [R1+0x1e0], R20 ;  /* 0x0001e01401007387 */ /* 0x0001e20000100a00 */
[----:B------:R-:W-:Y:S02]  /*11ba0*/  IMAD.MOV.U32 R2, RZ, RZ, R22 ;  /* 0x000000ffff027224 */ /* 0x000fe400078e0016 */
[----:B------:R-:W-:Y:S02]  /*11bb0*/  IMAD.MOV.U32 R3, RZ, RZ, R23 ;  /* 0x000000ffff037224 */ /* 0x000fe400078e0017 */
[----:B------:R-:W2:Y:S04]  /*11bc0*/  LDL.LU.64 R22, [R1+0x990] ;  /* 0x0009900001167983 */ /* 0x000ea80000300a00 */
[----:B0-----:R-:W3:Y:S04]  /*11bd0*/  LDL.LU.64 R20, [R1+0x988] ;  /* 0x0009880001147983 */ /* 0x001ee80000300a00 */
[----:B------:R0:W-:Y:S02]  /*11be0*/  STL.64 [R1+0x8f8], R4 ;  /* 0x0008f80401007387 */ /* 0x0001e40000100a00 */
[----:B0-----:R-:W-:-:S02]  /*11bf0*/  IMAD.MOV.U32 R4, RZ, RZ, R27 ;  /* 0x000000ffff047224 */ /* 0x001fc400078e001b */
[----:B------:R-:W-:Y:S01]  /*11c00*/  IMAD.MOV.U32 R5, RZ, RZ, R26 ;  /* 0x000000ffff057224 */ /* 0x000fe200078e001a */
[----:B------:R-:W2:Y:S04]  /*11c10*/  LDL.LU R27, [R1+0x980] ;  /* 0x00098000011b7983 */ /* 0x000ea80000300800 */
[----:B------:R0:W-:Y:S02]  /*11c20*/  STL.64 [R1+0x910], R4 ;  /* 0x0009100401007387 */ /* 0x0001e40000100a00 */
[----:B0-----:R-:W-:Y:S02]  /*11c30*/  IMAD.MOV.U32 R4, RZ, RZ, R19 ;  /* 0x000000ffff047224 */ /* 0x001fe400078e0013 */
[----:B------:R-:W-:-:S05]  /*11c40*/  IMAD.MOV.U32 R5, RZ, RZ, R18 ;  /* 0x000000ffff057224 */ /* 0x000fca00078e0012 */
[----:B------:R0:W-:Y:S04]  /*11c50*/  STL.64 [R1+0x928], R4 ;  /* 0x0009280401007387 */ /* 0x0001e80000100a00 */
[----:B------:R-:W-:Y:S04]  /*11c60*/  STL [R1+0x7dc], R3 ;  /* 0x0007dc0301007387 */ /* 0x000fe80000100800 */
[----:B------:R-:W-:Y:S01]  /*11c70*/  STL [R1+0x7d8], R2 ;  /* 0x0007d80201007387 */ /* 0x000fe20000100800 */
[----:B0-----:R-:W-:-:S03]  /*11c80*/  IMAD.MOV.U32 R4, RZ, RZ, R17 ;  /* 0x000000ffff047224 */ /* 0x001fc600078e0011 */
[----:B------:R-:W3:Y:S01]  /*11c90*/  LDL.LU.64 R10, [R1+0x978] ;  /* 0x00097800010a7983 */ /* 0x000ee20000300a00 */
[----:B------:R-:W-:-:S03]  /*11ca0*/  IMAD.MOV.U32 R5, RZ, RZ, R16 ;  /* 0x000000ffff057224 */ /* 0x000fc600078e0010 */
[----:B------:R-:W3:Y:S04]  /*11cb0*/  LDL.LU.64 R8, [R1+0x970] ;  /* 0x0009700001087983 */ /* 0x000ee80000300a00 */
[----:B------:R-:W-:Y:S04]  /*11cc0*/  STL.64 [R1+0x1d0], R12 ;  /* 0x0001d00c01007387 */ /* 0x000fe80000100a00 */
[----:B------:R-:W-:Y:S04]  /*11cd0*/  STL.64 [R1+0x1d8], R14 ;  /* 0x0001d80e01007387 */ /* 0x000fe80000100a00 */
[----:B------:R-:W-:Y:S04]  /*11ce0*/  STL.64 [R1+0x940], R4 ;  /* 0x0009400401007387 */ /* 0x000fe80000100a00 */
[----:B------:R0:W-:Y:S04]  /*11cf0*/  STL.64 [R1+0x8f0], R24 ;  /* 0x0008f01801007387 */ /* 0x0001e80000100a00 */
[----:B0-----:R-:W2:Y:S04]  /*11d00*/  LDL.LU R24, [R1+0x90] ;  /* 0x0000900001187983 */ /* 0x001ea80000300800 */
[----:B------:R-:W2:Y:S04]  /*11d10*/  LDL.LU R25, [R1+0x94] ;  /* 0x0000940001197983 */ /* 0x000ea80000300800 */
[----:B------:R-:W2:Y:S01]  /*11d20*/  LDL.LU R26, [R1+0x98] ;  /* 0x00009800011a7983 */ /* 0x000ea20000300800 */
[----:B------:R-:W-:-:S02]  /*11d30*/  IMAD.MOV.U32 R4, RZ, RZ, R7 ;  /* 0x000000ffff047224 */ /* 0x000fc400078e0007 */
[----:B------:R-:W-:-:S05]  /*11d40*/  IMAD.MOV.U32 R5, RZ, RZ, R6 ;  /* 0x000000ffff057224 */ /* 0x000fca00078e0006 */
[----:B------:R0:W-:Y:S04]  /*11d50*/  STL.64 [R1+0x958], R4 ;  /* 0x0009580401007387 */ /* 0x0001e80000100a00 */
[----:B0-----:R-:W3:Y:S04]  /*11d60*/  LDL.LU R4, [R1+0xf0] ;  /* 0x0000f00001047983 */ /* 0x001ee80000300800 */
[----:B------:R-:W3:Y:S04]  /*11d70*/  LDL.LU R5, [R1+0xf4] ;  /* 0x0000f40001057983 */ /* 0x000ee80000300800 */
[----:B------:R-:W3:Y:S04]  /*11d80*/  LDL.LU R6, [R1+0xf8] ;  /* 0x0000f80001067983 */ /* 0x000ee80000300800 */
[----:B------:R-:W3:Y:S04]  /*11d90*/  LDL.LU R7, [R1+0xfc] ;  /* 0x0000fc0001077983 */ /* 0x000ee80000300800 */
[----:B------:R-:W3:Y:S04]  /*11da0*/  LDL.LU R16, [R1+0x110] ;  /* 0x0001100001107983 */ /* 0x000ee80000300800 */
[----:B------:R-:W3:Y:S04]  /*11db0*/  LDL.LU R17, [R1+0x114] ;  /* 0x0001140001117983 */ /* 0x000ee80000300800 */
[----:B------:R-:W3:Y:S04]  /*11dc0*/  LDL.LU R18, [R1+0x118] ;  /* 0x0001180001127983 */ /* 0x000ee80000300800 */
[----:B------:R-:W3:Y:S04]  /*11dd0*/  LDL.LU R19, [R1+0x11c] ;  /* 0x00011c0001137983 */ /* 0x000ee80000300800 */
        /* <DEDUP_REMOVED lines=18> */
[C---:B---3--:R-:W-:Y:S03]  /*11f00*/  HMMA.16816.F32 R16, R8.reuse, R20, R16 ;  /* 0x000000140810723c */ /* 0x048fe60000001810 */
[----:B--2---:R-:W-:Y:S04]  /*11f10*/  STL.64 [R1+0x950], R26 ;  /* 0x0009501a01007387 */ /* 0x004fe80000100a00 */
[----:B------:R0:W-:Y:S04]  /*11f20*/  STL.64 [R1+0x948], R24 ;  /* 0x0009481801007387 */ /* 0x0001e80000100a00 */
[----:B0-----:R-:W2:Y:S04]  /*11f30*/  LDL.LU R24, [R1+0xe0] ;  /* 0x0000e00001187983 */ /* 0x001ea80000300800 */
[----:B------:R-:W2:Y:S04]  /*11f40*/  LDL.LU R25, [R1+0xe4] ;  /* 0x0000e40001197983 */ /* 0x000ea80000300800 */
[----:B------:R-:W2:Y:S04]  /*11f50*/  LDL.LU R26, [R1+0xe8] ;  /* 0x0000e800011a7983 */ /* 0x000ea80000300800 */
[----:B------:R-:W2:Y:S04]  /*11f60*/  LDL.LU R27, [R1+0xec] ;  /* 0x0000ec00011b7983 */ /* 0x000ea80000300800 */
[----:B------:R-:W3:Y:S04]  /*11f70*/  LDL.LU R12, [R1+0x50] ;  /* 0x00005000010c7983 */ /* 0x000ee80000300800 */
[----:B------:R-:W3:Y:S04]  /*11f80*/  LDL.LU R13, [R1+0x54] ;  /* 0x00005400010d7983 */ /* 0x000ee80000300800 */
[----:B------:R-:W2:Y:S04]  /*11f90*/  LDL.LU R14, [R1+0x58] ;  /* 0x00005800010e7983 */ /* 0x000ea80000300800 */
[----:B------:R-:W2:Y:S04]  /*11fa0*/  LDL.LU R15, [R1+0x5c] ;  /* 0x00005c00010f7983 */ /* 0x000ea80000300800 */
[----:B--2---:R-:W-:Y:S04]  /*11fb0*/  STL.64 [R1+0x8b8], R14 ;  /* 0x0008b80e01007387 */ /* 0x004fe80000100a00 */
[----:B---3--:R0:W-:Y:S04]  /*11fc0*/  STL.64 [R1+0x8b0], R12 ;  /* 0x0008b00c01007387 */ /* 0x0081e80000100a00 */
[----:B0-----:R-:W2:Y:S04]  /*11fd0*/  LDL.LU R12, [R1+0x60] ;  /* 0x00006000010c7983 */ /* 0x001ea80000300800 */
[----:B------:R-:W-:Y:S04]  /*11fe0*/  STL.64 [R1+0x110], R16 ;  /* 0x0001101001007387 */ /* 0x000fe80000100a00 */
[----:B------:R0:W-:Y:S04]  /*11ff0*/  STL.64 [R1+0x118], R18 ;  /* 0x0001181201007387 */ /* 0x0001e80000100a00 */
[----:B0-----:R-:W3:Y:S04]  /*12000*/  LDL.LU.64 R18, [R1+0x968] ;  /* 0x0009680001127983 */ /* 0x001ee80000300a00 */
[----:B------:R-:W2:Y:S02]  /*12010*/  LDL.LU.64 R16, [R1+0x960] ;  /* 0x0009600001107983 */ /* 0x000ea40000300a00 */
        /* <DEDUP_REMOVED lines=40> */
[----:B------:R-:W2:Y:S01]  /*122a0*/  LDL.LU.64 R4, [R1+0x8e0] ;  /* 0x0008e00001047983 */ /* 0x000ea20000300a00 */
[----:B------:R-:W-:Y:S01]  /*122b0*/  IMAD.MOV.U32 R15, RZ, RZ, R0 ;  /* 0x000000ffff0f7224 */ /* 0x000fe200078e0000 */
[----:B--2---:R-:W-:Y:S02]  /*122c0*/  HMMA.16816.F32 R8, R8, R24, R4 ;  /* 0x000000180808723c */ /* 0x004fe40000001804 */
[----:B------:R-:W2:Y:S04]  /*122d0*/  LDL.LU.64 R6, [R1+0x8d8] ;  /* 0x0008d80001067983 */ /* 0x000ea80000300a00 */
[----:B------:R-:W2:Y:S04]  /*122e0*/  LDL.LU.64 R4, [R1+0x8d0] ;  /* 0x0008d00001047983 */ /* 0x000ea80000300a00 */
[----:B------:R-:W3:Y:S04]  /*122f0*/  LDL.LU R26, [R1+0x8c8] ;  /* 0x0008c800011a7983 */ /* 0x000ee80000300800 */
[----:B------:R-:W3:Y:S09]  /*12300*/  LDL.LU.64 R24, [R1+0x8c0] ;  /* 0x0008c00001187983 */ /* 0x000ef20000300a00 */
[----:B------:R0:W-:Y:S01]  /*12310*/  STL.64 [R1+0x70], R8 ;  /* 0x0000700801007387 */ /* 0x0001e20000100a00 */
[----:B------:R-:W-:-:S03]  /*12320*/  IMAD.MOV.U32 R0, RZ, RZ, R11 ;  /* 0x000000ffff007224 */ /* 0x000fc600078e000b */
[----:B------:R1:W-:Y:S04]  /*12330*/  STL [R1+0x78], R10 ;  /* 0x0000780a01007387 */ /* 0x0003e80000100800 */
[----:B0-----:R-:W3:Y:S04]  /*12340*/  LDL.LU R9, [R1+0x418] ;  /* 0x0004180001097983 */ /* 0x001ee80000300800 */
[----:B-1----:R-:W3:Y:S04]  /*12350*/  LDL.LU R10, [R1+0x4d8] ;  /* 0x0004d800010a7983 */ /* 0x002ee80000300800 */
[----:B------:R-:W3:Y:S01]  /*12360*/  LDL.LU R11, [R1+0x4dc] ;  /* 0x0004dc00010b7983 */ /* 0x000ee20000300800 */
[----:B----4-:R-:W-:-:S02]  /*12370*/  IMAD.MOV.U32 R13, RZ, RZ, R29 ;  /* 0x000000ffff0d7224 */ /* 0x010fc400078e001d */
[----:B------:R-:W-:-:S07]  /*12380*/  IMAD.MOV.U32 R14, RZ, RZ, R28 ;  /* 0x000000ffff0e7224 */ /* 0x000fce00078e001c */
[----:B--2---:R-:W-:Y:S01]  /*12390*/  HMMA.16816.F32 R20, R4, R22, R12 ;  /* 0x000000160414723c */ /* 0x004fe2000000180c */
[----:B---3--:R0:W-:Y:S04]  /*123a0*/  STL.64 [R1+0x890], R10 ;  /* 0x0008900a01007387 */ /* 0x0081e80000100a00 */
[----:B------:R-:W-:Y:S04]  /*123b0*/  STL [R1+0x888], R9 ;  /* 0x0008880901007387 */ /* 0x000fe80000100800 */
[----:B0-----:R-:W2:Y:S04]  /*123c0*/  LDL.64 R10, [R1+0x1c8] ;  /* 0x0001c800010a7983 */ /* 0x001ea80000100a00 */
[----:B------:R-:W3:Y:S04]  /*123d0*/  LDL.LU R27, [R1+0x570] ;  /* 0x00057000011b7983 */ /* 0x000ee80000300800 */
[----:B------:R-:W-:Y:S04]  /*123e0*/  STL [R1+0x680], R0 ;  /* 0x0006800001007387 */ /* 0x000fe80000100800 */
[----:B------:R-:W4:Y:S04]  /*123f0*/  LDL.LU.64 R14, [R1+0x8b8] ;  /* 0x0008b800010e7983 */ /* 0x000f280000300a00 */
[----:B------:R-:W4:Y:S01]  /*12400*/  LDL.LU.64 R12, [R1+0x8b0] ;  /* 0x0008b000010c7983 */ /* 0x000f220000300a00 */
[----:B------:R-:W-:-:S03]  /*12410*/  IMAD.MOV.U32 R29, RZ, RZ, R21 ;  /* 0x000000ffff1d7224 */ /* 0x000fc600078e0015 */
[----:B------:R-:W-:Y:S01]  /*12420*/  STL.64 [R1+0x390], R20 ;  /* 0x0003901401007387 */ /* 0x000fe20000100a00 */
[----:B------:R-:W-:-:S03]  /*12430*/  IMAD.MOV.U32 R28, RZ, RZ, R20 ;  /* 0x000000ffff1c7224 */ /* 0x000fc600078e0014 */
[----:B------:R0:W-:Y:S04]  /*12440*/  STL.64 [R1+0x398], R22 ;  /* 0x0003981601007387 */ /* 0x0001e80000100a00 */
[----:B0-----:R-:W2:Y:S04]  /*12450*/  LDL.LU.64 R22, [R1+0x8a8] ;  /* 0x0008a80001167983 */ /* 0x001ea80000300a00 */
[----:B------:R-:W2:Y:S04]  /*12460*/  LDL.LU.64 R20, [R1+0x8a0] ;  /* 0x0008a00001147983 */ /* 0x000ea80000300a00 */
[----:B------:R-:W-:Y:S04]  /*12470*/  STL [R1+0x688], R28 ;  /* 0x0006881c01007387 */ /* 0x000fe80000100800 */
[----:B------:R-:W-:Y:S01]  /*12480*/  STL [R1+0x684], R29 ;  /* 0x0006841d01007387 */ /* 0x000fe20000100800 */
[C---:B----4-:R-:W-:Y:S03]  /*12490*/  HMMA.16816.F32 R16, R4.reuse, R18, R12 ;  /* 0x000000120410723c */ /* 0x050fe6000000180c */
[----:B------:R-:W4:Y:S04]  /*124a0*/  LDL.LU R13, [R1+0x3b0] ;  /* 0x0003b000010d7983 */ /* 0x000f280000300800 */
[----:B------:R-:W3:Y:S11]  /*124b0*/  LDL.LU R14, [R1+0x41c] ;  /* 0x00041c00010e7983 */ /* 0x000ef60000300800 */
[----:B------:R-:W-:Y:S05]  /*124c0*/  @!UPT UIADD3 URZ, URZ, URZ, URZ ;  /* 0x0000003f3f3ff290 */ /* 0x000fea000fffe03f */
[----:B------:R-:W-:Y:S04]  /*124d0*/  STL.64 [R1+0x380], R16 ;  /* 0x0003801001007387 */ /* 0x000fe80000100a00 */
[----:B------:R2:W-:Y:S04]  /*124e0*/  STL.64 [R1+0x388], R18 ;  /* 0x0003881201007387 */ /* 0x0005e80000100a00 */
[----:B------:R-:W3:Y:S01]  /*124f0*/  LDL R15, [R1+0x354] ;  /* 0x00035400010f7983 */ /* 0x000ee20000100800 */
[----:B--2---:R-:W-:Y:S01]  /*12500*/  HMMA.16816.F32 R16, R4, R10, R20 ;  /* 0x0000000a0410723c */ /* 0x004fe20000001814 */
[----:B------:R-:W-:Y:S11]  /*12510*/  IMAD.MOV.U32 R29, RZ, RZ, R11 ;  /* 0x000000ffff1d7224 */ /* 0x000ff600078e000b */
[----:B------:R-:W-:Y:S11]  /*12520*/  @!UPT UIADD3 URZ, URZ, URZ, URZ ;  /* 0x0000003f3f3ff290 */ /* 0x000ff6000fffe03f */
[----:B------:R-:W-:Y:S01]  /*12530*/  @!UPT UIADD3 URZ, URZ, URZ, URZ ;  /* 0x0000003f3f3ff290 */ /* 0x000fe2000fffe03f */
[----:B------:R-:W-:Y:S01]  /*12540*/  IMAD.MOV.U32 R22, RZ, RZ, R18 ;  /* 0x000000ffff167224 */ /* 0x000fe200078e0012 */
[----:B---3--:R0:W-:Y:S04]  /*12550*/  STL.64 [R1+0x870], R14 ;  /* 0x0008700e01007387 */ /* 0x0081e80000100a00 */
[----:B----4-:R1:W-:Y:S04]  /*12560*/  STL [R1+0x868], R13 ;  /* 0x0008680d01007387 */ /* 0x0103e80000100800 */
[----:B------:R-:W2:Y:S01]  /*12570*/  LDL.LU R12, [R1+0x80] ;  /* 0x00008000010c7983 */ /* 0x000ea20000300800 */
[----:B0-----:R-:W-:-:S02]  /*12580*/  IMAD.MOV.U32 R14, RZ, RZ, R25 ;  /* 0x000000ffff0e7224 */ /* 0x001fc400078e0019 */
[----:B-1----:R-:W-:Y:S02]  /*12590*/  IMAD.MOV.U32 R13, RZ, RZ, R24 ;  /* 0x000000ffff0d7224 */ /* 0x002fe400078e0018 */
[----:B------:R-:W3:Y:S04]  /*125a0*/  LDL.LU R24, [R1+0x89c] ;  /* 0x00089c0001187983 */ /* 0x000ee80000300800 */
[----:B------:R-:W3:Y:S04]  /*125b0*/  LDL.LU R25, [R1+0x898] ;  /* 0x0008980001197983 */ /* 0x000ee80000300800 */
[----:B------:R-:W4:Y:S04]  /*125c0*/  LDL.LU.64 R10, [R1+0x890] ;  /* 0x00089000010a7983 */ /* 0x000f280000300a00 */
[----:B------:R-:W2:Y:S04]  /*125d0*/  LDL.LU R9, [R1+0x888] ;  /* 0x0008880001097983 */ /* 0x000ea80000300800 */
[----:B------:R-:W-:Y:S04]  /*125e0*/  STL.64 [R1+0x1f0], R16 ;  /* 0x0001f01001007387 */ /* 0x000fe80000100a00 */
[----:B------:R0:W-:Y:S04]  /*125f0*/  STL.64 [R1+0x1f8], R18 ;  /* 0x0001f81201007387 */ /* 0x0001e80000100a00 */
[----:B0-----:R-:W3:Y:S04]  /*12600*/  LDL.LU.64 R18, [R1+0x880] ;  /* 0x0008800001127983 */ /* 0x001ee80000300a00 */
[----:B------:R0:W-:Y:S04]  /*12610*/  STL [R1+0x878], R22 ;  /* 0x0008781601007387 */ /* 0x0001e80000100800 */
[----:B0-----:R-:W3:Y:S01]  /*12620*/  LDL.64 R22, [R1+0x48] ;  /* 0x0000480001167983 */ /* 0x001ee20000100a00 */
[----:B------:R-:W-:-:S02]  /*12630*/  IMAD.MOV.U32 R15, RZ, RZ, R26 ;  /* 0x000000ffff0f7224 */ /* 0x000fc400078e001a */
[----:B------:R-:W-:-:S04]  /*12640*/  IMAD.MOV.U32 R0, RZ, RZ, c[0x0][0x18c] ;  /* 0x00006300ff007624 */ /* 0x000fc800078e00ff */
[----:B------:R-:W-:Y:S02]  /*12650*/  IMAD.SHL.U32 R0, R0, 0x40, RZ ;  /* 0x0000004000007824 */ /* 0x000fe400078e00ff */
[----:B------:R-:W-:Y:S02]  /*12660*/  IMAD.MOV.U32 R26, RZ, RZ, R16 ;  /* 0x000000ffff1a7224 */ /* 0x000fe400078e0010 */
[----:B------:R-:W3:Y:S04]  /*12670*/  LDL.LU R16, [R1+0x3b4] ;  /* 0x0003b40001107983 */ /* 0x000ee80000300800 */
[----:B------:R-:W3:Y:S04]  /*12680*/  LDL.LU R17, [R1+0x420] ;  /* 0x0004200001117983 */ /* 0x000ee80000300800 */
[----:B------:R-:W3:Y:S04]  /*12690*/  LDL.LU R2, [R1+0x4e0] ;  /* 0x0004e00001027983 */ /* 0x000ee80000300800 */
[----:B------:R-:W3:Y:S01]  /*126a0*/  LDL.LU R3, [R1+0x574] ;  /* 0x0005740001037983 */ /* 0x000ee20000300800 */
[----:B----4-:R-:W-:-:S04]  /*126b0*/  IMAD.MOV.U32 R8, RZ, RZ, R10 ;  /* 0x000000ffff087224 */ /* 0x010fc800078e000a */
[----:B--2---:R-:W-:-:S05]  /*126c0*/  IMAD.WIDE R8, R0, 0x2, R8 ;  /* 0x0000000200087825 */ /* 0x004fca00078e0208 */
[----:B------:R-:W-:Y:S01]  /*126d0*/  STL [R1+0x4d8], R8 ;  /* 0x0004d80801007387 */ /* 0x000fe20000100800 */
[----:B---3--:R-:W-:Y:S03]  /*126e0*/  HMMA.16816.F32 R12, R4, R22, R12 ;  /* 0x00000016040c723c */ /* 0x008fe6000000180c */
[----:B------:R-:W2:Y:S01]  /*126f0*/  LDL.LU R22, [R1+0x878] ;  /* 0x0008780001167983 */ /* 0x000ea20000300800 */
[----:B------:R-:W-:Y:S11]  /*12700*/  IMAD.MOV.U32 R28, RZ, RZ, R23 ;  /* 0x000000ffff1c7224 */ /* 0x000ff600078e0017 */
[----:B------:R-:W-:Y:S08]  /*12710*/  @!UPT UIADD3 URZ, URZ, URZ, URZ ;  /* 0x0000003f3f3ff290 */ /* 0x000ff0000fffe03f */
[----:B------:R-:W-:Y:S01]  /*12720*/  STL.64 [R1+0x370], R12 ;  /* 0x0003700c01007387 */ /* 0x000fe20000100a00 */
[----:B------:R-:W-:-:S03]  /*12730*/  IMAD.MOV.U32 R23, RZ, RZ, R14 ;  /* 0x000000ffff177224 */ /* 0x000fc600078e000e */
[----:B------:R0:W-:Y:S04]  /*12740*/  STL.64 [R1+0x378], R14 ;  /* 0x0003780e01007387 */ /* 0x0001e80000100a00 */
[----:B0-----:R-:W3:Y:S01]  /*12750*/  LDL.LU.64 R14, [R1+0x870] ;  /* 0x00087000010e7983 */ /* 0x001ee20000300a00 */
[----:B------:R-:W-:Y:S02]  /*12760*/  IMAD.MOV.U32 R10, RZ, RZ, R27 ;  /* 0x000000ffff0a7224 */ /* 0x000fe400078e001b */
[----:B------:R-:W-:Y:S01]  /*12770*/  IMAD.MOV.U32 R27, RZ, RZ, R12 ;  /* 0x000000ffff1b7224 */ /* 0x000fe200078e000c */
[----:B------:R-:W4:Y:S01]  /*12780*/  LDL.LU R13, [R1+0x868] ;  /* 0x00086800010d7983 */ /* 0x000f220000300800 */
[----:B------:R-:W-:-:S03]  /*12790*/  IMAD.WIDE R10, R0, 0x2, R10 ;  /* 0x00000002000a7825 */ /* 0x000fc600078e020a */
[----:B--2---:R0:W-:Y:S04]  /*127a0*/  STL.64 [R1+0x860], R22 ;  /* 0x0008601601007387 */ /* 0x0041e80000100a00 */
[----:B------:R-:W2:Y:S04]  /*127b0*/  LDL.LU R20, [R1+0xb0] ;  /* 0x0000b00001147983 */ /* 0x000ea80000300800 */
[----:B------:R-:W2:Y:S04]  /*127c0*/  LDL.LU R21, [R1+0xb4] ;  /* 0x0000b40001157983 */ /* 0x000ea80000300800 */
[----:B0-----:R-:W2:Y:S04]  /*127d0*/  LDL.LU R22, [R1+0xb8] ;  /* 0x0000b80001167983 */ /* 0x001ea80000300800 */
[----:B------:R-:W2:Y:S04]  /*127e0*/  LDL.LU R23, [R1+0xbc] ;  /* 0x0000bc0001177983 */ /* 0x000ea80000300800 */
[----:B------:R0:W-:Y:S04]  /*127f0*/  STL.64 [R1+0x5f0], R26 ;  /* 0x0005f01a01007387 */ /* 0x0001e80000100a00 */
[----:B------:R-:W-:Y:S04]  /*12800*/  STL.64 [R1+0x5e8], R24 ;  /* 0x0005e81801007387 */ /* 0x000fe80000100a00 */
[----:B------:R-:W-:Y:S04]  /*12810*/  STL [R1+0x418], R9 ;  /* 0x0004180901007387 */ /* 0x000fe80000100800 */
[----:B------:R-:W-:Y:S04]  /*12820*/  STL [R1+0x570], R10 ;  /* 0x0005700a01007387 */ /* 0x000fe80000100800 */
[----:B------:R-:W-:Y:S04]  /*12830*/  STL [R1+0x4dc], R11 ;  /* 0x0004dc0b01007387 */ /* 0x000fe80000100800 */
[----:B---3--:R-:W1:Y:S04]  /*12840*/  LDSM.16.MT88.4 R8, [R15+0x3080] ;  /* 0x003080000f08783b */ /* 0x008e680000004200 */
[----:B0-----:R-:W3:Y:S04]  /*12850*/  LDL.LU R26, [R1+0x8] ;  /* 0x00000800011a7983 */ /* 0x001ee80000300800 */
[----:B------:R-:W3:Y:S04]  /*12860*/  LDL.LU R27, [R1+0xc] ;  /* 0x00000c00011b7983 */ /* 0x000ee80000300800 */
[----:B-1----:R0:W-:Y:S04]  /*12870*/  STL.64 [R1+0x828], R10 ;  /* 0x0008280a01007387 */ /* 0x0021e80000100a00 */
[----:B------:R-:W-:Y:S04]  /*12880*/  STL.64 [R1+0x820], R8 ;  /* 0x0008200801007387 */ /* 0x000fe80000100a00 */
[----:B0-----:R-:W2:Y:S04]  /*12890*/  LDL.64 R10, [R1+0x28] ;  /* 0x00002800010a7983 */ /* 0x001ea80000100a00 */
[----:B--2---:R0:W-:Y:S04]  /*128a0*/  STL.64 [R1+0x858], R10 ;  /* 0x0008580a01007387 */ /* 0x0041e80000100a00 */
[----:B0-----:R-:W2:Y:S04]  /*128b0*/  LDL R10, [R1+0x38] ;  /* 0x00003800010a7983 */ /* 0x001ea80000100800 */
[----:B------:R-:W2:Y:S01]  /*128c0*/  LDL R11, [R1+0x3c] ;  /* 0x00003c00010b7983 */ /* 0x000ea20000100800 */
[----:B------:R-:W-:-:S02]  /*128d0*/  IMAD.MOV.U32 R25, RZ, RZ, c[0x0][0x18c] ;  /* 0x00006300ff197624 */ /* 0x000fc400078e00ff */
[----:B------:R-:W-:Y:S01]  /*128e0*/  IMAD.MOV.U32 R12, RZ, RZ, R14 ;  /* 0x000000ffff0c7224 */ /* 0x000fe200078e000e */
[----:B--2---:R-:W-:Y:S01]  /*128f0*/  HMMA.16816.F32 R8, R4, R10, R20 ;  /* 0x0000000a0408723c */ /* 0x004fe20000001814 */
[----:B------:R-:W2:Y:S01]  /*12900*/  LDL.LU.64 R22, [R1+0x860] ;  /* 0x0008600001167983 */ /* 0x000ea20000300a00 */
[----:B------:R-:W-:Y:S02]  /*12910*/  IMAD.SHL.U32 R25, R25, 0x40, RZ ;  /* 0x0000004019197824 */ /* 0x000fe400078e00ff */
[----:B------:R-:W-:Y:S02]  /*12920*/  IMAD.MOV.U32 R14, RZ, RZ, R17 ;  /* 0x000000ffff0e7224 */ /* 0x000fe400078e0011 */
[----:B------:R-:W-:Y:S02]  /*12930*/  IMAD.MOV.U32 R15, RZ, RZ, R16 ;  /* 0x000000ffff0f7224 */ /* 0x000fe400078e0010 */
[----:B----4-:R-:W-:-:S04]  /*12940*/  IMAD.WIDE R16, R25, 0x2, R12 ;  /* 0x0000000219107825 */ /* 0x010fc800078e020c */
[----:B------:R-:W-:Y:S02]  /*12950*/  IMAD.MOV.U32 R12, RZ, RZ, R3 ;  /* 0x000000ffff0c7224 */ /* 0x000fe400078e0003 */
[----:B------:R-:W-:-:S09]  /*12960*/  IMAD.MOV.U32 R13, RZ, RZ, R2 ;  /* 0x000000ffff0d7224 */ /* 0x000fd200078e0002 */
[----:B------:R-:W-:Y:S01]  /*12970*/  STL.64 [R1+0x360], R8 ;  /* 0x0003600801007387 */ /* 0x000fe20000100a00 */
[----:B------:R-:W-:Y:S02]  /*12980*/  IMAD.MOV.U32 R21, RZ, RZ, R9 ;  /* 0x000000ffff157224 */ /* 0x000fe400078e0009 */
[----:B------:R-:W-:Y:S01]  /*12990*/  IMAD.MOV.U32 R20, RZ, RZ, R8 ;  /* 0x000000ffff147224 */ /* 0x000fe200078e0008 */
[----:B------:R0:W-:Y:S01]  /*129a0*/  STL.64 [R1+0x368], R10 ;  /* 0x0003680a01007387 */ /* 0x0001e20000100a00 */
[----:B------:R-:W-:-:S04]  /*129b0*/  IMAD.WIDE R14, R25, 0x2, R14 ;  /* 0x00000002190e7825 */ /* 0x000fc800078e020e */
[----:B------:R-:W-:Y:S01]  /*129c0*/  IMAD.WIDE R12, R25, 0x2, R12 ;  /* 0x00000002190c7825 */ /* 0x000fe200078e020c */
[----:B0-----:R-:W4:Y:S04]  /*129d0*/  LDL.LU.64 R10, [R1+0x858] ;  /* 0x00085800010a7983 */ /* 0x001f280000300a00 */
[----:B------:R-:W4:Y:S04]  /*129e0*/  LDL.LU R0, [R1+0x4e4] ;  /* 0x0004e40001007983 */ /* 0x000f280000300800 */
[----:B--2---:R-:W-:Y:S04]  /*129f0*/  STL.64 [R1+0x600], R22 ;  /* 0x0006001601007387 */ /* 0x004fe80000100a00 */
[----:B------:R-:W-:Y:S04]  /*12a00*/  STL.64 [R1+0x5f8], R20 ;  /* 0x0005f81401007387 */ /* 0x000fe80000100a00 */
[----:B---3--:R-:W-:Y:S04]  /*12a10*/  STL.64 [R1+0x850], R26 ;  /* 0x0008501a01007387 */ /* 0x008fe80000100a00 */
[----:B------:R0:W-:Y:S04]  /*12a20*/  STL [R1+0x848], R25 ;  /* 0x0008481901007387 */ /* 0x0001e80000100800 */
[----:B------:R-:W2:Y:S04]  /*12a30*/  LDL.LU R24, [R1+0x100] ;  /* 0x0001000001187983 */ /* 0x000ea80000300800 */
[----:B0-----:R-:W2:Y:S04]  /*12a40*/  LDL.LU R25, [R1+0x104] ;  /* 0x0001040001197983 */ /* 0x001ea80000300800 */
[----:B------:R-:W2:Y:S04]  /*12a50*/  LDL.LU R26, [R1+0x108] ;  /* 0x00010800011a7983 */ /* 0x000ea80000300800 */
[----:B------:R-:W2:Y:S04]  /*12a60*/  LDL.LU R27, [R1+0x10c] ;  /* 0x00010c00011b7983 */ /* 0x000ea80000300800 */
[----:B------:R0:W-:Y:S04]  /*12a70*/  STL [R1+0x41c], R16 ;  /* 0x00041c1001007387 */ /* 0x0001e80000100800 */
[----:B------:R1:W-:Y:S04]  /*12a80*/  STL [R1+0x3b0], R17 ;  /* 0x0003b01101007387 */ /* 0x0003e80000100800 */
[----:B0-----:R-:W3:Y:S04]  /*12a90*/  LDL.LU R16, [R1+0x3bc] ;  /* 0x0003bc0001107983 */ /* 0x001ee80000300800 */
[----:B-1----:R-:W3:Y:S04]  /*12aa0*/  LDL.LU R17, [R1+0x428] ;  /* 0x0004280001117983 */ /* 0x002ee80000300800 */
[----:B------:R-:W-:Y:S04]  /*12ab0*/  STL [R1+0x420], R14 ;  /* 0x0004200e01007387 */ /* 0x000fe80000100800 */
[----:B------:R-:W3:Y:S01]  /*12ac0*/  LDL.LU.64 R22, [R1+0x138] ;  /* 0x0001380001167983 */ /* 0x000ee20000300a00 */
[----:B----4-:R-:W-:-:S02]  /*12ad0*/  IMAD.MOV.U32 R3, RZ, RZ, R10 ;  /* 0x000000ffff037224 */ /* 0x010fc400078e000a */
[----:B------:R-:W-:Y:S01]  /*12ae0*/  IMAD.MOV.U32 R2, RZ, RZ, R11 ;  /* 0x000000ffff027224 */ /* 0x000fe200078e000b */
[----:B--2---:R-:W-:Y:S01]  /*12af0*/  HMMA.16816.F32 R24, R4, R10, R24 ;  /* 0x0000000a0418723c */ /* 0x004fe20000001818 */
[----:B---3--:R0:W-:Y:S04]  /*12b00*/  STL.64 [R1+0x840], R22 ;  /* 0x0008401601007387 */ /* 0x0081e80000100a00 */
[----:B------:R-:W2:Y:S04]  /*12b10*/  LDL.LU R20, [R1+0x160] ;  /* 0x0001600001147983 */ /* 0x000ea80000300800 */
[----:B------:R-:W2:Y:S04]  /*12b20*/  LDL.LU R21, [R1+0x164] ;  /* 0x0001640001157983 */ /* 0x000ea80000300800 */
[----:B0-----:R-:W2:Y:S04]  /*12b30*/  LDL.LU R22, [R1+0x168] ;  /* 0x0001680001167983 */ /* 0x001ea80000300800 */
[----:B------:R-:W2:Y:S04]  /*12b40*/  LDL.LU R23, [R1+0x16c] ;  /* 0x00016c0001177983 */ /* 0x000ea80000300800 */
[----:B------:R0:W-:Y:S04]  /*12b50*/  STL [R1+0x3b4], R15 ;  /* 0x0003b40f01007387 */ /* 0x0001e80000100800 */
[----:B------:R-:W3:Y:S04]  /*12b60*/  LDL.LU R14, [R1+0x3b8] ;  /* 0x0003b800010e7983 */ /* 0x000ee80000300800 */
[----:B0-----:R-:W4:Y:S04]  /*12b70*/  LDL.LU R15, [R1+0x424] ;  /* 0x00042400010f7983 */ /* 0x001f280000300800 */
[----:B------:R-:W-:Y:S04]  /*12b80*/  STL.64 [R1+0x340], R24 ;  /* 0x0003401801007387 */ /* 0x000fe80000100a00 */
[----:B------:R0:W-:Y:S04]  /*12b90*/  STL.64 [R1+0x348], R26 ;  /* 0x0003481a01007387 */ /* 0x0001e80000100a00 */
[----:B0-----:R-:W2:Y:S04]  /*12ba0*/  LDL.LU.64 R26, [R1+0x850] ;  /* 0x00085000011a7983 */ /* 0x001ea80000300a00 */
[----:B------:R-:W2:Y:S04]  /*12bb0*/  LDL.LU R25, [R1+0x848] ;  /* 0x0008480001197983 */ /* 0x000ea80000300800 */
[----:B------:R-:W-:Y:S04]  /*12bc0*/  STL [R1+0x574], R12 ;  /* 0x0005740c01007387 */ /* 0x000fe80000100800 */
[----:B------:R-:W-:Y:S04]  /*12bd0*/  STL [R1+0x4e0], R13 ;  /* 0x0004e00d01007387 */ /* 0x000fe80000100800 */
[----:B------:R-:W2:Y:S04]  /*12be0*/  LDL.LU R8, [R1+0x150] ;  /* 0x0001500001087983 */ /* 0x000ea80000300800 */
[----:B------:R-:W2:Y:S04]  /*12bf0*/  LDL.LU R9, [R1+0x154] ;  /* 0x0001540001097983 */ /* 0x000ea80000300800 */
[----:B------:R-:W2:Y:S04]  /*12c00*/  LDL.LU R10, [R1+0x158] ;  /* 0x00015800010a7983 */ /* 0x000ea80000300800 */
[----:B------:R-:W2:Y:S04]  /*12c10*/  LDL.LU R11, [R1+0x15c] ;  /* 0x00015c00010b7983 */ /* 0x000ea80000300800 */
[----:B--2---:R-:W-:Y:S04]  /*12c20*/  STL.64 [R1+0x838], R10 ;  /* 0x0008380a01007387 */ /* 0x004fe80000100a00 */
[----:B------:R0:W-:Y:S04]  /*12c30*/  STL.64 [R1+0x830], R8 ;  /* 0x0008300801007387 */ /* 0x0001e80000100a00 */
[----:B0-----:R-:W2:Y:S04]  /*12c40*/  LDL.LU R9, [R1+0x42c] ;  /* 0x00042c0001097983 */ /* 0x001ea80000300800 */
[----:B------:R-:W2:Y:S01]  /*12c50*/  LDL.64 R10, [R1+0x18] ;  /* 0x00001800010a7983 */ /* 0x000ea20000100a00 */
[----:B----4-:R-:W-:-:S02]  /*12c60*/  IMAD.MOV.U32 R12, RZ, RZ, R15 ;  /* 0x000000ffff0c7224 */ /* 0x010fc400078e000f */
[----:B---3--:R-:W-:Y:S01]  /*12c70*/  IMAD.MOV.U32 R13, RZ, RZ, R14 ;  /* 0x000000ffff0d7224 */ /* 0x008fe200078e000e */
[----:B------:R-:W3:Y:S01]  /*12c80*/  LDL.LU R24, [R1+0x578] ;  /* 0x0005780001187983 */ /* 0x000ee20000300800 */
[----:B------:R-:W-:Y:S02]  /*12c90*/  IMAD.MOV.U32 R14, RZ, RZ, R17 ;  /* 0x000000ffff0e7224 */ /* 0x000fe400078e0011 */
[----:B------:R-:W-:Y:S02]  /*12ca0*/  IMAD.MOV.U32 R15, RZ, RZ, R16 ;  /* 0x000000ffff0f7224 */ /* 0x000fe400078e0010 */
[----:B------:R-:W-:-:S04]  /*12cb0*/  IMAD.WIDE R16, R25, 0x2, R12 ;  /* 0x0000000219107825 */ /* 0x000fc800078e020c */
[----:B------:R-:W-:Y:S02]  /*12cc0*/  IMAD.MOV.U32 R12, RZ, RZ, R0 ;  /* 0x000000ffff0c7224 */ /* 0x000fe400078e0000 */
[C---:B------:R-:W-:Y:S01]  /*12cd0*/  IMAD.WIDE R14, R25.reuse, 0x2, R14 ;  /* 0x00000002190e7825 */ /* 0x040fe200078e020e */
[----:B--2---:R-:W-:Y:S03]  /*12ce0*/  HMMA.16816.F32 R20, R4, R10, R20 ;  /* 0x0000000a0414723c */ /* 0x004fe60000001814 */
[----:B------:R-:W-:Y:S02]  /*12cf0*/  IMAD.MOV.U32 R13, RZ, RZ, R9 ;  /* 0x000000ffff0d7224 */ /* 0x000fe400078e0009 */
[----:B------:R-:W-:Y:S02]  /*12d00*/  IMAD.MOV.U32 R0, RZ, RZ, R11 ;  /* 0x000000ffff007224 */ /* 0x000fe400078e000b */
[----:B------:R-:W-:Y:S11]  /*12d10*/  IMAD.WIDE R12, R25, 0x2, R12 ;  /* 0x00000002190c7825 */ /* 0x000ff600078e020c */
[----:B------:R-:W-:Y:S05]  /*12d20*/  @!UPT UIADD3 URZ, URZ, URZ, URZ ;  /* 0x0000003f3f3ff290 */ /* 0x000fea000fffe03f */
[----:B------:R0:W-:Y:S04]  /*12d30*/  STL.64 [R1+0x320], R20 ;  /* 0x0003201401007387 */ /* 0x0001e80000100a00 */
[----:B------:R1:W-:Y:S01]  /*12d40*/  STL.64 [R1+0x328], R22 ;  /* 0x0003281601007387 */ /* 0x0003e20000100a00 */
[----:B0-----:R-:W-:-:S03]  /*12d50*/  IMAD.MOV.U32 R20, RZ, RZ, R10 ;  /* 0x000000ffff147224 */ /* 0x001fc600078e000a */
[----:B-1----:R-:W2:Y:S04]  /*12d60*/  LDL.LU.64 R22, [R1+0x840] ;  /* 0x0008400001167983 */ /* 0x002ea80000300a00 */
[----:B------:R-:W4:Y:S04]  /*12d70*/  LDL.LU.64 R10, [R1+0x838] ;  /* 0x00083800010a7983 */ /* 0x000f280000300a00 */
[----:B------:R-:W4:Y:S04]  /*12d80*/  LDL.LU.64 R8, [R1+0x830] ;  /* 0x0008300001087983 */ /* 0x000f280000300a00 */
[----:B------:R-:W-:Y:S04]  /*12d90*/  STL [R1+0x424], R16 ;  /* 0x0004241001007387 */ /* 0x000fe80000100800 */
[----:B------:R-:W-:Y:S04]  /*12da0*/  STL [R1+0x3b8], R17 ;  /* 0x0003b81101007387 */ /* 0x000fe80000100800 */
[----:B------:R0:W-:Y:S04]  /*12db0*/  STL [R1+0x428], R14 ;  /* 0x0004280e01007387 */ /* 0x0001e80000100800 */
[----:B------:R1:W-:Y:S04]  /*12dc0*/  STL [R1+0x3bc], R15 ;  /* 0x0003bc0f01007387 */ /* 0x0003e80000100800 */
[----:B------:R-:W-:Y:S04]  /*12dd0*/  STL [R1+0x4e4], R12 ;  /* 0x0004e40c01007387 */ /* 0x000fe80000100800 */
[----:B0-----:R-:W2:Y:S04]  /*12de0*/  LDL.LU R14, [R1+0x4f0] ;  /* 0x0004f000010e7983 */ /* 0x001ea80000300800 */
[----:B-1----:R-:W2:Y:S04]  /*12df0*/  LDL.LU R15, [R1+0x440] ;  /* 0x00044000010f7983 */ /* 0x002ea80000300800 */
[----:B------:R-:W2:Y:S04]  /*12e00*/  LDL.LU R21, [R1+0x4f4] ;  /* 0x0004f40001157983 */ /* 0x000ea80000300800 */
[----:B------:R-:W2:Y:S04]  /*12e10*/  LDL.LU R16, [R1+0x140] ;  /* 0x0001400001107983 */ /* 0x000ea80000300800 */
[----:B------:R-:W2:Y:S04]  /*12e20*/  LDL.LU R17, [R1+0x144] ;  /* 0x0001440001117983 */ /* 0x000ea80000300800 */
[----:B------:R-:W-:Y:S01]  /*12e30*/  STL.64 [R1+0x818], R18 ;  /* 0x0008181201007387 */ /* 0x000fe20000100a00 */
[----:B----4-:R-:W-:Y:S03]  /*12e40*/  HMMA.16816.F32 R4, R4, R26, R8 ;  /* 0x0000001a0404723c */ /* 0x010fe60000001808 */
[----:B--2---:R0:W-:Y:S04]  /*12e50*/  STL.64 [R1+0x810], R16 ;  /* 0x0008101001007387 */ /* 0x0041e80000100a00 */
[----:B0-----:R-:W2:Y:S04]  /*12e60*/  LDL.LU R16, [R1+0x120] ;  /* 0x0001200001107983 */ /* 0x001ea80000300800 */
[----:B------:R-:W2:Y:S04]  /*12e70*/  LDL.LU R17, [R1+0x124] ;  /* 0x0001240001117983 */ /* 0x000ea80000300800 */
[----:B------:R-:W2:Y:S04]  /*12e80*/  LDL.LU R18, [R1+0x128] ;  /* 0x0001280001127983 */ /* 0x000ea80000300800 */
[----:B------:R-:W2:Y:S04]  /*12e90*/  LDL.LU R19, [R1+0x12c] ;  /* 0x00012c0001137983 */ /* 0x000ea80000300800 */
[----:B------:R0:W-:Y:S04]  /*12ea0*/  STL [R1+0x42c], R13 ;  /* 0x00042c0d01007387 */ /* 0x0001e80000100800 */
[----:B------:R-:W4:Y:S04]  /*12eb0*/  LDL.LU R12, [R1+0x4e8] ;  /* 0x0004e800010c7983 */ /* 0x000f280000300800 */
[----:B0-----:R-:W2:Y:S04]  /*12ec0*/  LDL.LU R13, [R1+0x4ec] ;  /* 0x0004ec00010d7983 */ /* 0x001ea80000300800 */
[----:B------:R-:W2:Y:S04]  /*12ed0*/  LDL.LU.64 R10, [R1+0x828] ;  /* 0x00082800010a7983 */ /* 0x000ea80000300a00 */
[----:B------:R-:W2:Y:S04]  /*12ee0*/  LDL.LU.64 R8, [R1+0x820] ;  /* 0x0008200001087983 */ /* 0x000ea80000300a00 */
[----:B------:R0:W-:Y:S04]  /*12ef0*/  STL.64 [R1+0x300], R4 ;  /* 0x0003000401007387 */ /* 0x0001e80000100a00 */
[----:B------:R1:W-:Y:S04]  /*12f00*/  STL.64 [R1+0x308], R6 ;  /* 0x0003080601007387 */ /* 0x0003e80000100a00 */
[----:B0-----:R-:W3:Y:S04]  /*12f10*/  LDL.LU R5, [R1+0x3c0] ;  /* 0x0003c00001057983 */ /* 0x001ee80000300800 */
[----:B-1----:R-:W3:Y:S04]  /*12f20*/  LDL.LU R6, [R1+0x430] ;  /* 0x0004300001067983 */ /* 0x002ee80000300800 */
[----:B------:R-:W4:Y:S01]  /*12f30*/  LDL.LU R7, [R1+0x434] ;  /* 0x0004340001077983 */ /* 0x000f220000300800 */
[----:B--2---:R-:W-:Y:S01]  /*12f40*/  HMMA.16816.F32 R16, R8, R22, R16 ;  /* 0x000000160810723c */ /* 0x004fe20000001810 */
[----:B---3--:R-:W-:-:S02]  /*12f50*/  IMAD.MOV.U32 R4, RZ, RZ, R6 ;  /* 0x000000ffff047224 */ /* 0x008fc400078e0006 */
[----:B----4-:R-:W-:Y:S02]  /*12f60*/  IMAD.MOV.U32 R6, RZ, RZ, R12 ;  /* 0x000000ffff067224 */ /* 0x010fe400078e000c */
[----:B------:R-:W-:-:S04]  /*12f70*/  IMAD.WIDE R4, R25, 0x2, R4 ;  /* 0x0000000219047825 */ /* 0x000fc800078e0204 */
[----:B------:R-:W-:Y:S01]  /*12f80*/  IMAD.MOV.U32 R12, RZ, RZ, R24 ;  /* 0x000000ffff0c7224 */ /* 0x000fe200078e0018 */
[----:B------:R0:W-:Y:S01]  /*12f90*/  STL [R1+0x430], R4 ;  /* 0x0004300401007387 */ /* 0x0001e20000100800 */
[----:B------:R-:W-:-:S03]  /*12fa0*/  IMAD.WIDE R6, R25, 0x2, R6 ;  /* 0x0000000219067825 */ /* 0x000fc600078e0206 */
[----:B------:R1:W-:Y:S01]  /*12fb0*/  STL [R1+0x3c0], R5 ;  /* 0x0003c00501007387 */ /* 0x0003e20000100800 */
[----:B------:R-:W-:-:S03]  /*12fc0*/  IMAD.WIDE R12, R25, 0x2, R12 ;  /* 0x00000002190c7825 */ /* 0x000fc600078e020c */
[----:B0-----:R-:W2:Y:S04]  /*12fd0*/  LDL.LU R4, [R1+0x3c4] ;  /* 0x0003c40001047983 */ /* 0x001ea80000300800 */
[----:B-1----:R-:W2:Y:S04]  /*12fe0*/  LDL.LU R5, [R1+0x438] ;  /* 0x0004380001057983 */ /* 0x002ea80000300800 */
[----:B------:R-:W-:Y:S04]  /*12ff0*/  STL [R1+0x4e8], R6 ;  /* 0x0004e80601007387 */ /* 0x000fe80000100800 */
[----:B------:R0:W-:Y:S04]  /*13000*/  STL [R1+0x434], R7 ;  /* 0x0004340701007387 */ /* 0x0001e80000100800 */
[----:B0-----:R-:W3:Y:S04]  /*13010*/  LDL.LU R7, [R1+0x43c] ;  /* 0x00043c0001077983 */ /* 0x001ee80000300800 */
[----:B------:R-:W-:Y:S04]  /*13020*/  STL [R1+0x578], R12 ;  /* 0x0005780c01007387 */ /* 0x000fe80000100800 */
[----:B------:R-:W-:Y:S04]  /*13030*/  STL [R1+0x4ec], R13 ;  /* 0x0004ec0d01007387 */ /* 0x000fe80000100800 */
[----:B------:R-:W-:Y:S04]  /*13040*/  STL.64 [R1+0x330], R16 ;  /* 0x0003301001007387 */ /* 0x000fe80000100a00 */
[----:B------:R0:W-:Y:S04]  /*13050*/  STL.64 [R1+0x338], R18 ;  /* 0x0003381201007387 */ /* 0x0001e80000100a00 */
[----:B0-----:R-:W4:Y:S04]  /*13060*/  LDL.LU.64 R18, [R1+0x818] ;  /* 0x0008180001127983 */ /* 0x001f280000300a00 */
[----:B------:R-:W4:Y:S04]  /*13070*/  LDL.LU.64 R16, [R1+0x810] ;  /* 0x0008100001107983 */ /* 0x000f280000300a00 */
[----:B------:R0:W-:Y:S04]  /*13080*/  STL.64 [R1+0x7b0], R22 ;  /* 0x0007b01601007387 */ /* 0x0001e80000100a00 */
[----:B------:R-:W-:Y:S04]  /*13090*/  STL [R1+0x7a8], R20 ;  /* 0x0007a81401007387 */ /* 0x000fe80000100800 */
[----:B0-----:R-:W2:Y:S01]  /*130a0*/  LDL R22, [R1+0x1c8] ;  /* 0x0001c80001167983 */ /* 0x001ea20000100800 */
[----:B------:R-:W-:-:S05]  /*130b0*/  IMAD.MOV.U32 R23, RZ, RZ, R29 ;  /* 0x000000ffff177224 */ /* 0x000fca00078e001d */
[----:B--2---:R0:W-:Y:S04]  /*130c0*/  STL.64 [R1+0x808], R22 ;  /* 0x0008081601007387 */ /* 0x0041e80000100a00 */
[----:B0-----:R-:W4:Y:S01]  /*130d0*/  LDL.64 R22, [R1+0x188] ;  /* 0x0001880001167983 */ /* 0x001f220000100a00 */
[----:B------:R-:W-:-:S03]  /*130e0*/  LOP3.LUT R5, R5, R4, RZ, 0x3c, !PT ;  /* 0x0000000405057212 */ /* 0x000fc600078e3cff */
[----:B------:R-:W2:Y:S01]  /*130f0*/  LDL.LU R24, [R1+0x3c8] ;  /* 0x0003c80001187983 */ /* 0x000ea20000300800 */
[----:B------:R-:W-:-:S03]  /*13100*/  LOP3.LUT R4, R5, R4, RZ, 0x3c, !PT ;  /* 0x0000000405047212 */ /* 0x000fc600078e3cff */
[----:B------:R-:W2:Y:S01]  /*13110*/  LDL.LU R29, [R1+0x444] ;  /* 0x00044400011d7983 */ /* 0x000ea20000300800 */
[----:B------:R-:W-:-:S05]  /*13120*/  LOP3.LUT R5, R5, R4, RZ, 0x3c, !PT ;  /* 0x0000000405057212 */ /* 0x000fca00078e3cff */
[----:B------:R-:W-:-:S05]  /*13130*/  IMAD.WIDE R4, R25, 0x2, R4 ;  /* 0x0000000219047825 */ /* 0x000fca00078e0204 */
[----:B------:R-:W-:Y:S01]  /*13140*/  STL [R1+0x438], R4 ;  /* 0x0004380401007387 */ /* 0x000fe20000100800 */
[----:B------:R-:W-:Y:S02]  /*13150*/  IMAD.MOV.U32 R12, RZ, RZ, R14 ;  /* 0x000000ffff0c7224 */ /* 0x000fe400078e000e */
[----:B---3--:R-:W-:Y:S02]  /*13160*/  IMAD.MOV.U32 R13, RZ, RZ, R7 ;  /* 0x000000ffff0d7224 */ /* 0x008fe400078e0007 */
[----:B------:R-:W-:Y:S01]  /*13170*/  IMAD.MOV.U32 R7, RZ, RZ, R15 ;  /* 0x000000ffff077224 */ /* 0x000fe200078e000f */
[----:B----4-:R-:W-:Y:S11]  /*13180*/  HMMA.16816.F32 R16, R8, R22, R16 ;  /* 0x000000160810723c */ /* 0x010ff60000001810 */
[----:B------:R-:W-:Y:S11]  /*13190*/  @!UPT UIADD3 URZ, URZ, URZ, URZ ;  /* 0x0000003f3f3ff290 */ /* 0x000ff6000fffe03f */
[----:B------:R-:W-:Y:S01]  /*131a0*/  @!UPT UIADD3 URZ, URZ, URZ, URZ ;  /* 0x0000003f3f3ff290 */ /* 0x000fe2000fffe03f */
[----:B------:R-:W-:Y:S04]  /*131b0*/  STL.64 [R1+0x310], R16 ;  /* 0x0003101001007387 */ /* 0x000fe80000100a00 */
[----:B------:R0:W-:Y:S02]  /*131c0*/  STL.64 [R1+0x318], R18 ;  /* 0x0003181201007387 */ /* 0x0001e40000100a00 */
[----:B0-----:R-:W-:Y:S02]  /*131d0*/  IMAD.MOV.U32 R18, RZ, RZ, R22 ;  /* 0x000000ffff127224 */ /* 0x001fe400078e0016 */
[----:B------:R-:W-:Y:S02]  /*131e0*/  IMAD.MOV.U32 R19, RZ, RZ, R23 ;  /* 0x000000ffff137224 */ /* 0x000fe400078e0017 */
[----:B------:R-:W3:Y:S04]  /*131f0*/  LDL.LU.64 R22, [R1+0x808] ;  /* 0x0008080001167983 */ /* 0x000ee80000300a00 */
[----:B------:R0:W-:Y:S04]  /*13200*/  STL [R1+0x3c4], R5 ;  /* 0x0003c40501007387 */ /* 0x0001e80000100800 */
[----:B------:R-:W4:Y:S04]  /*13210*/  LDL.LU R4, [R1+0x448] ;  /* 0x0004480001047983 */ /* 0x000f280000300800 */
[----:B0-----:R-:W4:Y:S04]  /*13220*/  LDL.LU R5, [R1+0x4f8] ;  /* 0x0004f80001057983 */ /* 0x001f280000300800 */
[----:B------:R-:W2:Y:S04]  /*13230*/  LDL.LU R14, [R1+0x57c] ;  /* 0x00057c00010e7983 */ /* 0x000ea80000300800 */
[----:B------:R-:W2:Y:S04]  /*13240*/  LDL.LU R15, [R1+0x3cc] ;  /* 0x0003cc00010f7983 */ /* 0x000ea80000300800 */
[----:B------:R-:W2:Y:S04]  /*13250*/  LDL.LU R16, [R1+0x44c] ;  /* 0x00044c0001107983 */ /* 0x000ea80000300800 */
[----:B------:R-:W2:Y:S04]  /*13260*/  LDL R17, [R1+0x5bc] ;  /* 0x0005bc0001117983 */ /* 0x000ea80000100800 */
[----:B------:R-:W-:Y:S04]  /*13270*/  STL.64 [R1+0x7e8], R18 ;  /* 0x0007e81201007387 */ /* 0x000fe80000100a00 */
[----:B--2---:R0:W-:Y:S04]  /*13280*/  STL.64 [R1+0x7e0], R16 ;  /* 0x0007e01001007387 */ /* 0x0041e80000100a00 */
[----:B0-----:R-:W2:Y:S04]  /*13290*/  LDL.LU R17, [R1+0x4fc] ;  /* 0x0004fc0001117983 */ /* 0x001ea80000300800 */
[----:B------:R-:W2:Y:S01]  /*132a0*/  LDL R18, [R1+0x48] ;  /* 0x0000480001127983 */ /* 0x000ea20000100800 */
[----:B------:R-:W-:-:S05]  /*132b0*/  IMAD.MOV.U32 R19, RZ, RZ, R28 ;  /* 0x000000ffff137224 */ /* 0x000fca00078e001c */
[----:B--2---:R-:W-:Y:S04]  /*132c0*/  STL.64 [R1+0x800], R18 ;  /* 0x0008001201007387 */ /* 0x004fe80000100a00 */
[----:B------:R0:W-:Y:S04]  /*132d0*/  STL [R1+0x7f8], R17 ;  /* 0x0007f81101007387 */ /* 0x0001e80000100800 */
[----:B------:R-:W3:Y:S04]  /*132e0*/  LDL.LU R16, [R1+0x170] ;  /* 0x0001700001107983 */ /* 0x000ee80000300800 */
[----:B0-----:R-:W3:Y:S04]  /*132f0*/  LDL.LU R17, [R1+0x174] ;  /* 0x0001740001117983 */ /* 0x001ee80000300800 */
[----:B------:R-:W3:Y:S04]  /*13300*/  LDL.LU R18, [R1+0x178] ;  /* 0x0001780001127983 */ /* 0x000ee80000300800 */
[----:B------:R-:W3:Y:S01]  /*13310*/  LDL.LU R19, [R1+0x17c] ;  /* 0x00017c0001137983 */ /* 0x000ee20000300800 */
[----:B------:R-:W-:-:S02]  /*13320*/  IMAD.MOV.U32 R6, RZ, RZ, R21 ;  /* 0x000000ffff067224 */ /* 0x000fc400078e0015 */
[----:B------:R-:W-:-:S04]  /*13330*/  IMAD.WIDE R12, R25, 0x2, R12 ;  /* 0x00000002190c7825 */ /* 0x000fc800078e020c */
[----:B------:R-:W-:Y:S01]  /*13340*/  IMAD.WIDE R6, R25, 0x2, R6 ;  /* 0x0000000219067825 */ /* 0x000fe200078e0206 */
[----:B------:R-:W-:Y:S04]  /*13350*/  STL [R1+0x4f0], R12 ;  /* 0x0004f00c01007387 */ /* 0x000fe80000100800 */
[----:B------:R-:W-:Y:S04]  /*13360*/  STL [R1+0x43c], R13 ;  /* 0x00043c0d01007387 */ /* 0x000fe80000100800 */
[----:B------:R0:W-:Y:S04]  /*13370*/  STL [R1+0x4f4], R6 ;  /* 0x0004f40601007387 */ /* 0x0001e80000100800 */
[----:B------:R1:W-:Y:S04]  /*13380*/  STL [R1+0x440], R7 ;  /* 0x0004400701007387 */ /* 0x0003e80000100800 */
[----:B------:R-:W2:Y:S01]  /*13390*/  LDL.LU R28, [R1+0x580] ;  /* 0x00058000011c7983 */ /* 0x000ea20000300800 */
[----:B0-----:R-:W-:-:S02]  /*133a0*/  IMAD.MOV.U32 R6, RZ, RZ, R29 ;  /* 0x000000ffff067224 */ /* 0x001fc400078e001d */
[----:B-1----:R-:W-:Y:S01]  /*133b0*/  IMAD.MOV.U32 R7, RZ, RZ, R24 ;  /* 0x000000ffff077224 */ /* 0x002fe200078e0018 */
[----:B---3--:R-:W-:Y:S01]  /*133c0*/  HMMA.16816.F32 R20, R8, R22, R16 ;  /* 0x000000160814723c */ /* 0x008fe20000001810 */
[----:B------:R-:W3:Y:S04]  /*133d0*/  LDL.LU.64 R18, [R1+0x800] ;  /* 0x0008000001127983 */ /* 0x000ee80000300a00 */
[----:B------:R-:W2:Y:S04]  /*133e0*/  LDL.LU R17, [R1+0x7f8] ;  /* 0x0007f80001117983 */ /* 0x000ea80000300800 */
[----:B------:R-:W2:Y:S04]  /*133f0*/  LDL.LU R24, [R1+0x3d0] ;  /* 0x0003d00001187983 */ /* 0x000ea80000300800 */
[----:B------:R-:W2:Y:S10]  /*13400*/  LDL.LU R29, [R1+0x450] ;  /* 0x00045000011d7983 */ /* 0x000eb40000300800 */
[----:B------:R0:W-:Y:S04]  /*13410*/  STL.64 [R1+0x2f0], R20 ;  /* 0x0002f01401007387 */ /* 0x0001e80000100a00 */
[----:B------:R1:W-:Y:S04]  /*13420*/  STL.64 [R1+0x2f8], R22 ;  /* 0x0002f81601007387 */ /* 0x0003e80000100a00 */
[----:B0-----:R-:W2:Y:S04]  /*13430*/  LDL.LU R20, [R1+0x1b0] ;  /* 0x0001b00001147983 */ /* 0x001ea80000300800 */
[----:B------:R-:W2:Y:S04]  /*13440*/  LDL.LU R21, [R1+0x1b4] ;  /* 0x0001b40001157983 */ /* 0x000ea80000300800 */
[----:B-1----:R-:W2:Y:S04]  /*13450*/  LDL.LU R22, [R1+0x1b8] ;  /* 0x0001b80001167983 */ /* 0x002ea80000300800 */
[----:B------:R-:W2:Y:S04]  /*13460*/  LDL.LU R23, [R1+0x1bc] ;  /* 0x0001bc0001177983 */ /* 0x000ea80000300800 */
[----:B--2---:R0:W-:Y:S04]  /*13470*/  STL.64 [R1+0x7c0], R22 ;  /* 0x0007c01601007387 */ /* 0x0041e80000100a00 */
[----:B------:R1:W-:Y:S04]  /*13480*/  STL.64 [R1+0x7b8], R20 ;  /* 0x0007b81401007387 */ /* 0x0003e80000100a00 */
[----:B0-----:R-:W2:Y:S04]  /*13490*/  LDL R22, [R1+0x38] ;  /* 0x0000380001167983 */ /* 0x001ea80000100800 */
[----:B------:R-:W2:Y:S04]  /*134a0*/  LDL R23, [R1+0x3c] ;  /* 0x00003c0001177983 */ /* 0x000ea80000100800 */
[----:B--2---:R0:W-:Y:S04]  /*134b0*/  STL.64 [R1+0x7f0], R22 ;  /* 0x0007f01601007387 */ /* 0x0041e80000100a00 */
[----:B-1----:R-:W3:Y:S04]  /*134c0*/  LDL.LU R20, [R1+0x190] ;  /* 0x0001900001147983 */ /* 0x002ee80000300800 */
[----:B------:R-:W3:Y:S04]  /*134d0*/  LDL.LU R21, [R1+0x194] ;  /* 0x0001940001157983 */ /* 0x000ee80000300800 */
[----:B0-----:R-:W3:Y:S04]  /*134e0*/  LDL.LU R22, [R1+0x198] ;  /* 0x0001980001167983 */ /* 0x001ee80000300800 */
[----:B------:R-:W3:Y:S01]  /*134f0*/  LDL.LU R23, [R1+0x19c] ;  /* 0x00019c0001177983 */ /* 0x000ee20000300800 */
[----:B------:R-:W-:Y:S01]  /*13500*/  IMAD.MOV.U32 R13, RZ, RZ, R17 ;  /* 0x000000ffff0d7224 */ /* 0x000fe200078e0011 */
[----:B----4-:R-:W-:-:S04]  /*13510*/  LOP3.LUT R5, R5, R4, RZ, 0x3c, !PT ;  /* 0x0000000405057212 */ /* 0x010fc800078e3cff */
[----:B------:R-:W-:Y:S01]  /*13520*/  LOP3.LUT R4, R5, R4, RZ, 0x3c, !PT ;  /* 0x0000000405047212 */ /* 0x000fe200078e3cff */
[----:B------:R-:W-:-:S03]  /*13530*/  IMAD.WIDE R6, R25, 0x2, R6 ;  /* 0x0000000219067825 */ /* 0x000fc600078e0206 */
[----:B------:R-:W-:Y:S02]  /*13540*/  LOP3.LUT R5, R5, R4, RZ, 0x3c, !PT ;  /* 0x0000000405057212 */ /* 0x000fe400078e3cff */
[----:B------:R-:W-:Y:S03]  /*13550*/  STL [R1+0x444], R6 ;  /* 0x0004440601007387 */ /* 0x000fe60000100800 */
[----:B------:R-:W-:Y:S01]  /*13560*/  IMAD.WIDE R4, R25, 0x2, R4 ;  /* 0x0000000219047825 */ /* 0x000fe200078e0204 */
[----:B------:R-:W-:Y:S04]  /*13570*/  STL [R1+0x3c8], R7 ;  /* 0x0003c80701007387 */ /* 0x000fe80000100800 */
[----:B------:R-:W-:Y:S01]  /*13580*/  STL [R1+0x4f8], R4 ;  /* 0x0004f80401007387 */ /* 0x000fe20000100800 */
[----:B---3--:R-:W-:Y:S03]  /*13590*/  HMMA.16816.F32 R16, R8, R18, R20 ;  /* 0x000000120810723c */ /* 0x008fe60000001814 */
[----:B------:R-:W2:Y:S11]  /*135a0*/  LDL.LU.64 R22, [R1+0x7f0] ;  /* 0x0007f00001167983 */ /* 0x000eb60000300a00 */
[----:B------:R-:W-:Y:S09]  /*135b0*/  @!UPT UIADD3 URZ, URZ, URZ, URZ ;  /* 0x0000003f3f3ff290 */ /* 0x000ff2000fffe03f */
[----:B------:R-:W-:Y:S04]  /*135c0*/  STL.64 [R1+0x2e0], R16 ;  /* 0x0002e01001007387 */ /* 0x000fe80000100a00 */
[----:B------:R0:W-:Y:S04]  /*135d0*/  STL.64 [R1+0x2e8], R18 ;  /* 0x0002e81201007387 */ /* 0x0001e80000100a00 */
[----:B0-----:R-:W3:Y:S04]  /*135e0*/  LDL.LU.64 R18, [R1+0x7e8] ;  /* 0x0007e80001127983 */ /* 0x001ee80000300a00 */
[----:B------:R-:W4:Y:S04]  /*135f0*/  LDL.LU.64 R16, [R1+0x7e0] ;  /* 0x0007e00001107983 */ /* 0x000f280000300a00 */
[----:B------:R-:W-:Y:S01]  /*13600*/  STL [R1+0x448], R5 ;  /* 0x0004480501007387 */ /* 0x000fe20000100800 */
[----:B------:R-:W-:-:S04]  /*13610*/  IMAD.MOV.U32 R12, RZ, RZ, R14 ;  /* 0x000000ffff0c7224 */ /* 0x000fc800078e000e */
[----:B------:R-:W-:-:S05]  /*13620*/  IMAD.WIDE R12, R25, 0x2, R12 ;  /* 0x00000002190c7825 */ /* 0x000fca00078e020c */
[----:B------:R-:W-:Y:S04]  /*13630*/  STL [R1+0x57c], R12 ;  /* 0x00057c0c01007387 */ /* 0x000fe80000100800 */
[----:B------:R-:W-:Y:S04]  /*13640*/  STL [R1+0x4fc], R13 ;  /* 0x0004fc0d01007387 */ /* 0x000fe80000100800 */
[----:B----4-:R-:W0:Y:S04]  /*13650*/  LDSM.16.MT88.4 R4, [R17+0x3000] ;  /* 0x003000001104783b */ /* 0x010e280000004200 */
[----:B0-----:R-:W-:Y:S04]  /*13660*/  STL.64 [R1+0x770], R6 ;  /* 0x0007700601007387 */ /* 0x001fe80000100a00 */
[----:B------:R0:W-:Y:S04]  /*13670*/  STL.64 [R1+0x768], R4 ;  /* 0x0007680401007387 */ /* 0x0001e80000100a00 */
[----:B0-----:R-:W4:Y:S01]  /*13680*/  LDL.LU R5, [R1+0x500] ;  /* 0x0005000001057983 */ /* 0x001f220000300800 */
[----:B------:R-:W-:-:S02]  /*13690*/  IMAD.MOV.U32 R6, RZ, RZ, R3 ;  /* 0x000000ffff067224 */ /* 0x000fc400078e0003 */
[----:B------:R-:W-:Y:S01]  /*136a0*/  IMAD.MOV.U32 R7, RZ, RZ, R2 ;  /* 0x000000ffff077224 */ /* 0x000fe200078e0002 */
[----:B------:R-:W2:Y:S04]  /*136b0*/  LDL.LU R3, [R1+0x7dc] ;  /* 0x0007dc0001037983 */ /* 0x000ea80000300800 */
[----:B------:R-:W2:Y:S04]  /*136c0*/  LDL.LU R2, [R1+0x7d8] ;  /* 0x0007d80001027983 */ /* 0x000ea80000300800 */
[----:B------:R-:W-:Y:S04]  /*136d0*/  STL.64 [R1+0x7d0], R6 ;  /* 0x0007d00601007387 */ /* 0x000fe80000100a00 */
[----:B----4-:R0:W-:Y:S04]  /*136e0*/  STL [R1+0x7c8], R5 ;  /* 0x0007c80501007387 */ /* 0x0101e80000100800 */
[----:B------:R-:W2:Y:S04]  /*136f0*/  LDL.LU R4, [R1+0x1a0] ;  /* 0x0001a00001047983 */ /* 0x000ea80000300800 */
[----:B0-----:R-:W2:Y:S04]  /*13700*/  LDL.LU R5, [R1+0x1a4] ;  /* 0x0001a40001057983 */ /* 0x001ea80000300800 */
[----:B------:R-:W2:Y:S04]  /*13710*/  LDL.LU R6, [R1+0x1a8] ;  /* 0x0001a80001067983 */ /* 0x000ea80000300800 */
[----:B------:R-:W2:Y:S02]  /*13720*/  LDL.LU R7, [R1+0x1ac] ;  /* 0x0001ac0001077983 */ /* 0x000ea40000300800 */
[----:B--2---:R-:W-:Y:S02]  /*13730*/  HMMA.16816.F32 R20, R8, R22, R4 ;  /* 0x000000160814723c */ /* 0x004fe40000001804 */
[----:B------:R-:W2:Y:S04]  /*13740*/  LDL.LU.64 R6, [R1+0x7d0] ;  /* 0x0007d00001067983 */ /* 0x000ea80000300a00 */
[----:B------:R-:W4:Y:S11]  /*13750*/  LDL.LU R5, [R1+0x7c8] ;  /* 0x0007c80001057983 */ /* 0x000f360000300800 */
[----:B------:R-:W-:Y:S06]  /*13760*/  @!UPT UIADD3 URZ, URZ, URZ, URZ ;  /* 0x0000003f3f3ff290 */ /* 0x000fec000fffe03f */
[----:B------:R-:W-:Y:S04]  /*13770*/  STL.64 [R1+0x2d0], R20 ;  /* 0x0002d01401007387 */ /* 0x000fe80000100a00 */
[----:B------:R0:W-:Y:S04]  /*13780*/  STL.64 [R1+0x2d8], R22 ;  /* 0x0002d81601007387 */ /* 0x0001e80000100a00 */
[----:B0-----:R-:W2:Y:S04]  /*13790*/  LDL.LU.64 R22, [R1+0x7c0] ;  /* 0x0007c00001167983 */ /* 0x001ea80000300a00 */
[----:B------:R-:W2:Y:S01]  /*137a0*/  LDL.LU.64 R20, [R1+0x7b8] ;  /* 0x0007b80001147983 */ /* 0x000ea20000300a00 */
[----:B------:R-:W-:-:S02]  /*137b0*/  IMAD.MOV.U32 R12, RZ, RZ, R16 ;  /* 0x000000ffff0c7224 */ /* 0x000fc400078e0010 */
[----:B------:R-:W-:-:S04]  /*137c0*/  IMAD.MOV.U32 R13, RZ, RZ, R15 ;  /* 0x000000ffff0d7224 */ /* 0x000fc800078e000f */
[----:B------:R-:W-:-:S04]  /*137d0*/  IMAD.WIDE R16, R25, 0x2, R12 ;  /* 0x0000000219107825 */ /* 0x000fc800078e020c */
[----:B------:R-:W-:Y:S02]  /*137e0*/  IMAD.MOV.U32 R14, RZ, RZ, R29 ;  /* 0x000000ffff0e7224 */ /* 0x000fe400078e001d */
[----:B------:R-:W-:Y:S02]  /*137f0*/  IMAD.MOV.U32 R15, RZ, RZ, R24 ;  /* 0x000000ffff0f7224 */ /* 0x000fe400078e0018 */
[----:B------:R-:W3:Y:S02]  /*13800*/  LDL.LU R24, [R1+0x45c] ;  /* 0x00045c0001187983 */ /* 0x000ee40000300800 */
[----:B------:R-:W-:Y:S02]  /*13810*/  IMAD.WIDE R14, R25, 0x2, R14 ;  /* 0x00000002190e7825 */ /* 0x000fe400078e020e */
[----:B------:R-:W3:Y:S02]  /*13820*/  LDL.LU R29, [R1+0x504] ;  /* 0x00050400011d7983 */ /* 0x000ee40000300800 */
[----:B------:R-:W-:-:S02]  /*13830*/  IMAD.MOV.U32 R12, RZ, RZ, R28 ;  /* 0x000000ffff0c7224 */ /* 0x000fc400078e001c */
[----:B------:R0:W-:Y:S04]  /*13840*/  STL [R1+0x44c], R16 ;  /* 0x00044c1001007387 */ /* 0x0001e80000100800 */
[----:B------:R1:W-:Y:S04]  /*13850*/  STL [R1+0x3cc], R17 ;  /* 0x0003cc1101007387 */ /* 0x0003e80000100800 */
[----:B0-----:R-:W3:Y:S04]  /*13860*/  LDL.LU R16, [R1+0x3d8] ;  /* 0x0003d80001107983 */ /* 0x001ee80000300800 */
[----:B-1----:R-:W3:Y:S04]  /*13870*/  LDL.LU R17, [R1+0x458] ;  /* 0x0004580001117983 */ /* 0x002ee80000300800 */
[----:B------:R0:W-:Y:S04]  /*13880*/  STL [R1+0x450], R14 ;  /* 0x0004500e01007387 */ /* 0x0001e80000100800 */
[----:B------:R1:W-:Y:S04]  /*13890*/  STL [R1+0x3d0], R15 ;  /* 0x0003d00f01007387 */ /* 0x0003e80000100800 */
[----:B0-----:R-:W3:Y:S04]  /*138a0*/  LDL.LU R14, [R1+0x3d4] ;  /* 0x0003d400010e7983 */ /* 0x001ee80000300800 */
[----:B-1----:R-:W3:Y:S01]  /*138b0*/  LDL.LU R15, [R1+0x454] ;  /* 0x00045400010f7983 */ /* 0x002ee20000300800 */
[----:B----4-:R-:W-:-:S04]  /*138c0*/  IMAD.MOV.U32 R13, RZ, RZ, R5 ;  /* 0x000000ffff0d7224 */ /* 0x010fc800078e0005 */
[----:B------:R-:W-:Y:S01]  /*138d0*/  IMAD.WIDE R12, R25, 0x2, R12 ;  /* 0x00000002190c7825 */ /* 0x000fe200078e020c */
[----:B--2---:R-:W-:Y:S01]  /*138e0*/  HMMA.16816.F32 R4, R8, R6, R20 ;  /* 0x000000060804723c */ /* 0x004fe20000001814 */
[----:B------:R-:W2:Y:S04]  /*138f0*/  LDL.LU.64 R22, [R1+0x7b0] ;  /* 0x0007b00001167983 */ /* 0x000ea80000300a00 */
[----:B------:R-:W4:Y:S04]  /*13900*/  LDL.LU R20, [R1+0x7a8] ;  /* 0x0007a80001147983 */ /* 0x000f280000300800 */
[----:B------:R-:W-:Y:S11]  /*13910*/  STL [R1+0x580], R12 ;  /* 0x0005800c01007387 */ /* 0x000ff60000100800 */
[----:B------:R-:W-:Y:S03]  /*13920*/  @!UPT UIADD3 URZ, URZ, URZ, URZ ;  /* 0x0000003f3f3ff290 */ /* 0x000fe6000fffe03f */
[----:B------:R0:W-:Y:S04]  /*13930*/  STL.64 [R1+0x2c0], R4 ;  /* 0x0002c00401007387 */ /* 0x0001e80000100a00 */
[----:B------:R1:W-:Y:S04]  /*13940*/  STL.64 [R1+0x2c8], R6 ;  /* 0x0002c80601007387 */ /* 0x0003e80000100a00 */
[----:B0-----:R-:W2:Y:S04]  /*13950*/  LDL.LU R4, [R1+0x1d0] ;  /* 0x0001d00001047983 */ /* 0x001ea80000300800 */
[----:B------:R-:W2:Y:S04]  /*13960*/  LDL.LU R5, [R1+0x1d4] ;  /* 0x0001d40001057983 */ /* 0x000ea80000300800 */
[----:B-1----:R-:W2:Y:S04]  /*13970*/  LDL.LU R6, [R1+0x1d8] ;  /* 0x0001d80001067983 */ /* 0x002ea80000300800 */
[----:B------:R-:W2:Y:S04]  /*13980*/  LDL.LU R7, [R1+0x1dc] ;  /* 0x0001dc0001077983 */ /* 0x000ea80000300800 */
[----:B--2---:R4:W-:Y:S04]  /*13990*/  STL.64 [R1+0x788], R6 ;  /* 0x0007880601007387 */ /* 0x0049e80000100a00 */
[----:B------:R-:W-:Y:S01]  /*139a0*/  STL.64 [R1+0x780], R4 ;  /* 0x0007800401007387 */ /* 0x000fe20000100a00 */
[----:B----4-:R-:W-:-:S03]  /*139b0*/  IMAD.MOV.U32 R6, RZ, RZ, R20 ;  /* 0x000000ffff067224 */ /* 0x010fc600078e0014 */
[----:B------:R-:W2:Y:S04]  /*139c0*/  LDL.LU R20, [R1+0x3dc] ;  /* 0x0003dc0001147983 */ /* 0x000ea80000300800 */
[----:B------:R-:W2:Y:S04]  /*139d0*/  LDL.LU R21, [R1+0x460] ;  /* 0x0004600001157983 */ /* 0x000ea80000300800 */
[----:B------:R-:W-:Y:S01]  /*139e0*/  STL.64 [R1+0x798], R22 ;  /* 0x0007981601007387 */ /* 0x000fe20000100a00 */
[----:B------:R-:W-:-:S03]  /*139f0*/  IMAD.MOV.U32 R7, RZ, RZ, R0 ;  /* 0x000000ffff077224 */ /* 0x000fc600078e0000 */
[----:B--2---:R0:W-:Y:S04]  /*13a00*/  STL.64 [R1+0x790], R20 ;  /* 0x0007901401007387 */ /* 0x0041e80000100a00 */
[----:B0-----:R-:W2:Y:S04]  /*13a10*/  LDL.LU R20, [R1+0x1e0] ;  /* 0x0001e00001147983 */ /* 0x001ea80000300800 */
[----:B------:R-:W2:Y:S01]  /*13a20*/  LDL.LU R21, [R1+0x1e4] ;  /* 0x0001e40001157983 */ /* 0x000ea20000300800 */
[----:B------:R-:W-:Y:S02]  /*13a30*/  IMAD.MOV.U32 R22, RZ, RZ, R2 ;  /* 0x000000ffff167224 */ /* 0x000fe400078e0002 */
[----:B------:R-:W-:Y:S01]  /*13a40*/  IMAD.MOV.U32 R23, RZ, RZ, R3 ;  /* 0x000000ffff177224 */ /* 0x000fe200078e0003 */
[----:B------:R-:W4:Y:S04]  /*13a50*/  LDL.LU R2, [R1+0x7a4] ;  /* 0x0007a40001027983 */ /* 0x000f280000300800 */
[----:B------:R-:W4:Y:S01]  /*13a60*/  LDL.LU R3, [R1+0x7a0] ;  /* 0x0007a00001037983 */ /* 0x000f220000300800 */
[----:B---3--:R-:W-:-:S03]  /*13a70*/  IMAD.MOV.U32 R12, RZ, RZ, R15 ;  /* 0x000000ffff0c7224 */ /* 0x008fc600078e000f */
[----:B------:R-:W3:Y:S04]  /*13a80*/  LDL.LU R28, [R1+0x464] ;  /* 0x00046400011c7983 */ /* 0x000ee80000300800 */
[----:B------:R-:W3:Y:S04]  /*13a90*/  LDL.LU R0, [R1+0x508] ;  /* 0x0005080001007983 */ /* 0x000ee80000300800 */
[----:B------:R0:W-:Y:S01]  /*13aa0*/  STL [R1+0x500], R13 ;  /* 0x0005000d01007387 */ /* 0x0001e20000100800 */
[----:B------:R-:W-:Y:S02]  /*13ab0*/  IMAD.MOV.U32 R15, RZ, RZ, R16 ;  /* 0x000000ffff0f7224 */ /* 0x000fe400078e0010 */
[----:B0-----:R-:W-:-:S02]  /*13ac0*/  IMAD.MOV.U32 R13, RZ, RZ, R14 ;  /* 0x000000ffff0d7224 */ /* 0x001fc400078e000e */
[----:B------:R-:W-:Y:S02]  /*13ad0*/  IMAD.MOV.U32 R14, RZ, RZ, R17 ;  /* 0x000000ffff0e7224 */ /* 0x000fe400078e0011 */
[----:B------:R-:W-:-:S04]  /*13ae0*/  IMAD.WIDE R16, R25, 0x2, R12 ;  /* 0x0000000219107825 */ /* 0x000fc800078e020c */
[----:B------:R-:W-:Y:S02]  /*13af0*/  IMAD.MOV.U32 R12, RZ, RZ, R29 ;  /* 0x000000ffff0c7224 */ /* 0x000fe400078e001d */
[----:B------:R-:W-:Y:S02]  /*13b00*/  IMAD.MOV.U32 R13, RZ, RZ, R24 ;  /* 0x000000ffff0d7224 */ /* 0x000fe400078e0018 */
[----:B------:R-:W-:-:S04]  /*13b10*/  IMAD.WIDE R14, R25, 0x2, R14 ;  /* 0x00000002190e7825 */ /* 0x000fc800078e020e */
[----:B------:R-:W-:Y:S01]  /*13b20*/  IMAD.WIDE R12, R25, 0x2, R12 ;  /* 0x00000002190c7825 */ /* 0x000fe200078e020c */
[----:B--2---:R-:W-:Y:S01]  /*13b30*/  HMMA.16816.F32 R4, R8, R6, R20 ;  /* 0x000000060804723c */ /* 0x004fe20000001814 */
[----:B------:R-:W2:Y:S04]  /*13b40*/  LDL.LU.64 R22, [R1+0x798] ;  /* 0x0007980001167983 */ /* 0x000ea80000300a00 */
[----:B------:R-:W2:Y:S11]  /*13b50*/  LDL.LU.64 R20, [R1+0x790] ;  /* 0x0007900001147983 */ /* 0x000eb60000300a00 */
[----:B------:R-:W-:Y:S07]  /*13b60*/  @!UPT UIADD3 URZ, URZ, URZ, URZ ;  /* 0x0000003f3f3ff290 */ /* 0x000fee000fffe03f */
[----:B------:R-:W-:Y:S04]  /*13b70*/  STL.64 [R1+0x2b0], R4 ;  /* 0x0002b00401007387 */ /* 0x000fe80000100a00 */
[----:B------:R0:W-:Y:S04]  /*13b80*/  STL.64 [R1+0x2b8], R6 ;  /* 0x0002b80601007387 */ /* 0x0001e80000100a00 */
[----:B0-----:R-:W2:Y:S04]  /*13b90*/  LDL.LU.64 R6, [R1+0x788] ;  /* 0x0007880001067983 */ /* 0x001ea80000300a00 */
[----:B------:R-:W2:Y:S04]  /*13ba0*/  LDL.LU.64 R4, [R1+0x780] ;  /* 0x0007800001047983 */ /* 0x000ea80000300a00 */
[----:B------:R-:W-:Y:S04]  /*13bb0*/  STL [R1+0x454], R16 ;  /* 0x0004541001007387 */ /* 0x000fe80000100800 */
[----:B------:R-:W-:Y:S04]  /*13bc0*/  STL [R1+0x3d4], R17 ;  /* 0x0003d41101007387 */ /* 0x000fe80000100800 */
[----:B------:R-:W-:Y:S04]  /*13bd0*/  STL [R1+0x458], R14 ;  /* 0x0004580e01007387 */ /* 0x000fe80000100800 */
[----:B------:R0:W-:Y:S04]  /*13be0*/  STL [R1+0x3d8], R15 ;  /* 0x0003d80f01007387 */ /* 0x0001e80000100800 */
[----:B------:R-:W-:Y:S04]  /*13bf0*/  STL [R1+0x504], R12 ;  /* 0x0005040c01007387 */ /* 0x000fe80000100800 */
[----:B0-----:R-:W3:Y:S04]  /*13c00*/  LDL.LU R15, [R1+0x468] ;  /* 0x00046800010f7983 */ /* 0x001ee80000300800 */
[----:B------:R-:W3:Y:S04]  /*13c10*/  LDL.LU R16, [R1+0x46c] ;  /* 0x00046c0001107983 */ /* 0x000ee80000300800 */
[----:B------:R-:W3:Y:S04]  /*13c20*/  LDL.LU R17, [R1+0x510] ;  /* 0x0005100001117983 */ /* 0x000ee80000300800 */
[----:B------:R4:W-:Y:S02]  /*13c30*/  STL.64 [R1+0x760], R18 ;  /* 0x0007601201007387 */ /* 0x0009e40000100a00 */
[----:B----4-:R-:W-:-:S02]  /*13c40*/  IMAD.MOV.U32 R18, RZ, RZ, R3 ;  /* 0x000000ffff127224 */ /* 0x010fc400078e0003 */
[----:B------:R-:W-:Y:S01]  /*13c50*/  IMAD.MOV.U32 R19, RZ, RZ, R2 ;  /* 0x000000ffff137224 */ /* 0x000fe200078e0002 */
[----:B--2---:R-:W-:Y:S01]  /*13c60*/  HMMA.16816.F32 R8, R8, R26, R4 ;  /* 0x0000001a0808723c */ /* 0x004fe20000001804 */
[----:B---3--:R0:W-:Y:S04]  /*13c70*/  STL.64 [R1+0x758], R16 ;  /* 0x0007581001007387 */ /* 0x0081e80000100a00 */
[----:B0-----:R-:W2:Y:S04]  /*13c80*/  LDL.LU R16, [R1+0x200] ;  /* 0x0002000001107983 */ /* 0x001ea80000300800 */
[----:B------:R-:W2:Y:S04]  /*13c90*/  LDL.LU R17, [R1+0x204] ;  /* 0x0002040001117983 */ /* 0x000ea80000300800 */
[----:B------:R-:W3:Y:S04]  /*13ca0*/  LDL.LU R3, [R1+0x77c] ;  /* 0x00077c0001037983 */ /* 0x000ee80000300800 */
[----:B------:R-:W4:Y:S04]  /*13cb0*/  LDL.LU R2, [R1+0x778] ;  /* 0x0007780001027983 */ /* 0x000f280000300800 */
[----:B------:R-:W2:Y:S04]  /*13cc0*/  LDL.LU R24, [R1+0x470] ;  /* 0x0004700001187983 */ /* 0x000ea80000300800 */
[----:B------:R-:W2:Y:S04]  /*13cd0*/  LDL.LU R29, [R1+0x514] ;  /* 0x00051400011d7983 */ /* 0x000ea80000300800 */
[----:B------:R-:W-:Y:S04]  /*13ce0*/  STL [R1+0x45c], R13 ;  /* 0x00045c0d01007387 */ /* 0x000fe80000100800 */
[----:B------:R-:W2:Y:S04]  /*13cf0*/  LDL.LU.64 R6, [R1+0x770] ;  /* 0x0007700001067983 */ /* 0x000ea80000300a00 */
[----:B------:R-:W2:Y:S04]  /*13d00*/  LDL.LU.64 R4, [R1+0x768] ;  /* 0x0007680001047983 */ /* 0x000ea80000300a00 */
[----:B------:R0:W-:Y:S04]  /*13d10*/  STL.64 [R1+0x2a0], R8 ;  /* 0x0002a00801007387 */ /* 0x0001e80000100a00 */
[----:B------:R1:W-:Y:S01]  /*13d20*/  STL.64 [R1+0x2a8], R10 ;  /* 0x0002a80a01007387 */ /* 0x0003e20000100a00 */
[----:B0-----:R-:W-:-:S02]  /*13d30*/  IMAD.MOV.U32 R8, RZ, RZ, R21 ;  /* 0x000000ffff087224 */ /* 0x001fc400078e0015 */
[----:B------:R-:W-:Y:S02]  /*13d40*/  IMAD.MOV.U32 R9, RZ, RZ, R20 ;  /* 0x000000ffff097224 */ /* 0x000fe400078e0014 */
[----:B-1----:R-:W-:Y:S02]  /*13d50*/  IMAD.MOV.U32 R10, RZ, RZ, R0 ;  /* 0x000000ffff0a7224 */ /* 0x002fe400078e0000 */
[----:B------:R-:W-:Y:S02]  /*13d60*/  IMAD.MOV.U32 R11, RZ, RZ, R28 ;  /* 0x000000ffff0b7224 */ /* 0x000fe400078e001c */
[----:B------:R-:W-:-:S04]  /*13d70*/  IMAD.WIDE R8, R25, 0x2, R8 ;  /* 0x0000000219087825 */ /* 0x000fc800078e0208 */
[----:B------:R-:W-:Y:S01]  /*13d80*/  IMAD.WIDE R10, R25, 0x2, R10 ;  /* 0x00000002190a7825 */ /* 0x000fe200078e020a */
[----:B------:R-:W-:Y:S04]  /*13d90*/  STL [R1+0x460], R8 ;  /* 0x0004600801007387 */ /* 0x000fe80000100800 */
[----:B------:R0:W-:Y:S04]  /*13da0*/  STL [R1+0x3dc], R9 ;  /* 0x0003dc0901007387 */ /* 0x0001e80000100800 */
[----:B0-----:R-:W2:Y:S04]  /*13db0*/  LDL.LU R9, [R1+0x3e0] ;  /* 0x0003e00001097983 */ /* 0x001ea80000300800 */
[----:B------:R-:W-:Y:S04]  /*13dc0*/  STL [R1+0x508], R10 ;  /* 0x0005080a01007387 */ /* 0x000fe80000100800 */
[----:B------:R-:W-:Y:S01]  /*13dd0*/  STL [R1+0x464], R11 ;  /* 0x0004640b01007387 */ /* 0x000fe20000100800 */
[----:B---3--:R-:W-:-:S02]  /*13de0*/  IMAD.MOV.U32 R13, RZ, RZ, R3 ;  /* 0x000000ffff0d7224 */ /* 0x008fc400078e0003 */
[----:B----4-:R-:W-:-:S04]  /*13df0*/  IMAD.MOV.U32 R12, RZ, RZ, R2 ;  /* 0x000000ffff0c7224 */ /* 0x010fc800078e0002 */
[----:B------:R-:W-:Y:S01]  /*13e00*/  IMAD.WIDE R12, R25, 0x2, R12 ;  /* 0x00000002190c7825 */ /* 0x000fe200078e020c */
[----:B--2---:R-:W-:Y:S04]  /*13e10*/  HMMA.16816.F32 R16, R4, R22, R16 ;  /* 0x000000160410723c */ /* 0x004fe80000001810 */
[----:B------:R-:W-:Y:S04]  /*13e20*/  STL [R1+0x584], R12 ;  /* 0x0005840c01007387 */ /* 0x000fe80000100800 */
[----:B------:R-:W-:Y:S04]  /*13e30*/  STL [R1+0x50c], R13 ;  /* 0x00050c0d01007387 */ /* 0x000fe80000100800 */
[----:B------:R-:W2:Y:S04]  /*13e40*/  LDL.LU R28, [R1+0x3e4] ;  /* 0x0003e400011c7983 */ /* 0x000ea80000300800 */
[----:B------:R-:W3:Y:S07]  /*13e50*/  LDL.LU R0, [R1+0x474] ;  /* 0x0004740001007983 */ /* 0x000eee0000300800 */
[----:B------:R-:W-:Y:S04]  /*13e60*/  STL.64 [R1+0x190], R16 ;  /* 0x0001901001007387 */ /* 0x000fe80000100a00 */
[----:B------:R0:W-:Y:S04]  /*13e70*/  STL.64 [R1+0x198], R18 ;  /* 0x0001981201007387 */ /* 0x0001e80000100a00 */
[----:B0-----:R-:W4:Y:S04]  /*13e80*/  LDL.LU.64 R18, [R1+0x760] ;  /* 0x0007600001127983 */ /* 0x001f280000300a00 */
[----:B------:R-:W2:Y:S04]  /*13e90*/  LDL.LU.64 R16, [R1+0x758] ;  /* 0x0007580001107983 */ /* 0x000ea80000300a00 */
[----:B------:R-:W2:Y:S04]  /*13ea0*/  LDL.LU R14, [R1+0x518] ;  /* 0x00051800010e7983 */ /* 0x000ea80000300800 */
[----:B------:R-:W2:Y:S04]  /*13eb0*/  LDL.LU R20, [R1+0x51c] ;  /* 0x00051c0001147983 */ /* 0x000ea80000300800 */
[----:B------:R-:W2:Y:S01]  /*13ec0*/  LDL.LU R21, [R1+0x588] ;  /* 0x0005880001157983 */ /* 0x000ea20000300800 */
[----:B------:R-:W-:-:S02]  /*13ed0*/  IMAD.MOV.U32 R3, RZ, RZ, R22 ;  /* 0x000000ffff037224 */ /* 0x000fc400078e0016 */
[----:B------:R-:W-:Y:S01]  /*13ee0*/  IMAD.MOV.U32 R2, RZ, RZ, R23 ;  /* 0x000000ffff027224 */ /* 0x000fe200078e0017 */
[----:B--2---:R0:W-:Y:S04]  /*13ef0*/  STL.64 [R1+0x750], R20 ;  /* 0x0007501401007387 */ /* 0x0041e80000100a00 */
[----:B0-----:R-:W4:Y:S04]  /*13f00*/  LDL.LU R20, [R1+0x210] ;  /* 0x0002100001147983 */ /* 0x001f280000300800 */
[----:B------:R-:W4:Y:S04]  /*13f10*/  LDL.LU R21, [R1+0x214] ;  /* 0x0002140001157983 */ /* 0x000f280000300800 */
[----:B------:R-:W4:Y:S04]  /*13f20*/  LDL.LU R22, [R1+0x218] ;  /* 0x0002180001167983 */ /* 0x000f280000300800 */
[----:B------:R-:W4:Y:S01]  /*13f30*/  LDL.LU R23, [R1+0x21c] ;  /* 0x00021c0001177983 */ /* 0x000f220000300800 */
[----:B------:R-:W-:-:S02]  /*13f40*/  IMAD.MOV.U32 R12, RZ, RZ, R17 ;  /* 0x000000ffff0c7224 */ /* 0x000fc400078e0011 */
[----:B------:R-:W-:Y:S02]  /*13f50*/  IMAD.MOV.U32 R13, RZ, RZ, R16 ;  /* 0x000000ffff0d7224 */ /* 0x000fe400078e0010 */
[----:B------:R-:W-:-:S04]  /*13f60*/  IMAD.MOV.U32 R8, RZ, RZ, R15 ;  /* 0x000000ffff087224 */ /* 0x000fc800078e000f */
[----:B------:R-:W-:-:S04]  /*13f70*/  IMAD.WIDE R8, R25, 0x2, R8 ;  /* 0x0000000219087825 */ /* 0x000fc800078e0208 */
[----:B------:R-:W-:Y:S01]  /*13f80*/  IMAD.WIDE R12, R25, 0x2, R12 ;  /* 0x00000002190c7825 */ /* 0x000fe200078e020c */
[----:B------:R-:W-:Y:S01]  /*13f90*/  STL [R1+0x468], R8 ;  /* 0x0004680801007387 */ /* 0x000fe20000100800 */
[----:B----4-:R-:W-:Y:S03]  /*13fa0*/  HMMA.16816.F32 R16, R4, R18, R20 ;  /* 0x000000120410723c */ /* 0x010fe60000001814 */
[----:B------:R-:W2:Y:S04]  /*13fb0*/  LDL.LU.64 R20, [R1+0x750] ;  /* 0x0007500001147983 */ /* 0x000ea80000300a00 */
[----:B------:R0:W-:Y:S11]  /*13fc0*/  STL [R1+0x3e0], R9 ;  /* 0x0003e00901007387 */ /* 0x0001f60000100800 */
[----:B------:R-:W-:Y:S05]  /*13fd0*/  @!UPT UIADD3 URZ, URZ, URZ, URZ ;  /* 0x0000003f3f3ff290 */ /* 0x000fea000fffe03f */
[----:B------:R-:W-:Y:S04]  /*13fe0*/  STL.64 [R1+0x170], R16 ;  /* 0x0001701001007387 */ /* 0x000fe80000100a00 */
[----:B------:R-:W-:Y:S04]  /*13ff0*/  STL.64 [R1+0x178], R18 ;  /* 0x0001781201007387 */ /* 0x000fe80000100a00 */
[----:B0-----:R-:W4:Y:S04]  /*14000*/  LDL.LU R9, [R1+0x478] ;  /* 0x0004780001097983 */ /* 0x001f280000300800 */
[----:B------:R0:W-:Y:S04]  /*14010*/  STL [R1+0x510], R12 ;  /* 0x0005100c01007387 */ /* 0x0001e80000100800 */
[----:B------:R1:W-:Y:S04]  /*14020*/  STL [R1+0x46c], R13 ;  /* 0x00046c0d01007387 */ /* 0x0003e80000100800 */
[----:B------:R-:W2:Y:S04]  /*14030*/  LDL.LU R15, [R1+0x3e8] ;  /* 0x0003e800010f7983 */ /* 0x000ea80000300800 */
[----:B--2---:R2:W-:Y:S01]  /*14040*/  STL.64 [R1+0x740], R14 ;  /* 0x0007400e01007387 */ /* 0x0045e20000100a00 */
[----:B0-----:R-:W3:Y:S02]  /*14050*/  LDL.LU R12, [R1+0x220] ;  /* 0x00022000010c7983 */ /* 0x001ee40000300800 */
[----:B-1----:R-:W3:Y:S01]  /*14060*/  LDL.LU R13, [R1+0x224] ;  /* 0x00022400010d7983 */ /* 0x002ee20000300800 */
[----:B--2---:R-:W3:Y:S01]  /*14070*/  LDL.LU R14, [R1+0x228] ;  /* 0x00022800010e7983 */ /* 0x004ee20000300800 */
[----:B------:R-:W3:Y:S02]  /*14080*/  LDL.LU R15, [R1+0x22c] ;  /* 0x00022c00010f7983 */ /* 0x000ee40000300800 */
[----:B------:R-:W2:Y:S02]  /*14090*/  LDL.LU R16, [R1+0x47c] ;  /* 0x00047c0001107983 */ /* 0x000ea40000300800 */
[----:B------:R-:W2:Y:S02]  /*140a0*/  LDL R17, [R1+0x5bc] ;  /* 0x0005bc0001117983 */ /* 0x000ea40000100800 */
[----:B------:R-:W-:-:S02]  /*140b0*/  IMAD.MOV.U32 R10, RZ, RZ, R29 ;  /* 0x000000ffff0a7224 */ /* 0x000fc400078e001d */
[----:B------:R-:W-:-:S04]  /*140c0*/  IMAD.MOV.U32 R11, RZ, RZ, R24 ;  /* 0x000000ffff0b7224 */ /* 0x000fc800078e0018 */
[----:B------:R-:W-:Y:S01]  /*140d0*/  IMAD.WIDE R10, R25, 0x2, R10 ;  /* 0x00000002190a7825 */ /* 0x000fe200078e020a */
[----:B--2---:R0:W-:Y:S03]  /*140e0*/  STL.64 [R1+0x748], R16 ;  /* 0x0007481001007387 */ /* 0x0041e60000100a00 */
[----:B------:R-:W3:Y:S02]  /*140f0*/  LDL.LU.64 R18, [R1+0x1c8] ;  /* 0x0001c80001127983 */ /* 0x000ee40000300a00 */
[----:B------:R-:W-:Y:S02]  /*14100*/  STL [R1+0x514], R10 ;  /* 0x0005140a01007387 */ /* 0x000fe40000100800 */
[----:B------:R-:W-:Y:S01]  /*14110*/  STL [R1+0x470], R11 ;  /* 0x0004700b01007387 */ /* 0x000fe20000100800 */
[----:B0-----:R-:W2:Y:S01]  /*14120*/  LDL.LU.64 R16, [R1+0x748] ;  /* 0x0007480001107983 */ /* 0x001ea20000300a00 */
[----:B---3--:R-:W-:Y:S01]  /*14130*/  HMMA.16816.F32 R12, R4, R18, R12 ;  /* 0x00000012040c723c */ /* 0x008fe2000000180c */
[----:B------:R-:W-:-:S02]  /*14140*/  IMAD.MOV.U32 R23, RZ, RZ, R18 ;  /* 0x000000ffff177224 */ /* 0x000fc400078e0012 */
[----:B------:R-:W-:Y:S11]  /*14150*/  IMAD.MOV.U32 R22, RZ, RZ, R19 ;  /* 0x000000ffff167224 */ /* 0x000ff600078e0013 */
[----:B------:R-:W-:Y:S10]  /*14160*/  @!UPT UIADD3 URZ, URZ, URZ, URZ ;  /* 0x0000003f3f3ff290 */ /* 0x000ff4000fffe03f */
[----:B------:R-:W-:Y:S01]  /*14170*/  IMAD.MOV.U32 R18, RZ, RZ, R12 ;  /* 0x000000ffff127224 */ /* 0x000fe200078e000c */
[----:B------:R-:W-:Y:S01]  /*14180*/  STL.64 [R1+0x160], R12 ;  /* 0x0001600c01007387 */ /* 0x000fe20000100a00 */
[----:B------:R0:W-:Y:S03]  /*14190*/  STL.64 [R1+0x168], R14 ;  /* 0x0001680e01007387 */ /* 0x0001e60000100a00 */
[----:B0-----:R-:W3:Y:S01]  /*141a0*/  LDL.LU.64 R14, [R1+0x740] ;  /* 0x00074000010e7983 */ /* 0x001ee20000300a00 */
[----:B------:R-:W-:Y:S02]  /*141b0*/  STL [R1+0x728], R18 ;  /* 0x0007281201007387 */ /* 0x000fe40000100800 */
[----:B--2---:R0:W-:Y:S02]  /*141c0*/  STL.64 [R1+0x720], R16 ;  /* 0x0007201001007387 */ /* 0x0041e40000100a00 */
[----:B0-----:R-:W2:Y:S01]  /*141d0*/  LDL.LU R16, [R1+0x230] ;  /* 0x0002300001107983 */ /* 0x001ea20000300800 */
[----:B------:R-:W2:Y:S02]  /*141e0*/  LDL.LU R17, [R1+0x234] ;  /* 0x0002340001117983 */ /* 0x000ea40000300800 */
[----:B------:R-:W2:Y:S02]  /*141f0*/  LDL.LU R18, [R1+0x238] ;  /* 0x0002380001127983 */ /* 0x000ea40000300800 */
[----:B------:R-:W2:Y:S01]  /*14200*/  LDL.LU R19, [R1+0x23c] ;  /* 0x00023c0001137983 */ /* 0x000ea20000300800 */
[----:B------:R-:W2:Y:S01]  /*14210*/  LDL.LU R24, [R1+0x3ec] ;  /* 0x0003ec0001187983 */ /* 0x000ea20000300800 */
[----:B------:R-:W-:-:S02]  /*14220*/  IMAD.MOV.U32 R10, RZ, RZ, R0 ;  /* 0x000000ffff0a7224 */ /* 0x000fc400078e0000 */
[----:B------:R-:W3:Y:S02]  /*14230*/  LDL.LU R0, [R1+0x480] ;  /* 0x0004800001007983 */ /* 0x000ee40000300800 */
[----:B------:R-:W-:Y:S01]  /*14240*/  IMAD.MOV.U32 R11, RZ, RZ, R28 ;  /* 0x000000ffff0b7224 */ /* 0x000fe200078e001c */
[----:B------:R-:W4:Y:S01]  /*14250*/  LDL.LU R29, [R1+0x520] ;  /* 0x00052000011d7983 */ /* 0x000f220000300800 */
[----:B------:R-:W4:Y:S02]  /*14260*/  LDL.LU R28, [R1+0x58c] ;  /* 0x00058c00011c7983 */ /* 0x000f240000300800 */
[----:B------:R0:W-:Y:S01]  /*14270*/  STL.64 [R1+0x738], R26 ;  /* 0x0007381a01007387 */ /* 0x0001e20000100a00 */
[----:B--2---:R1:W-:Y:S01]  /*14280*/  STL.64 [R1+0x730], R24 ;  /* 0x0007301801007387 */ /* 0x0043e20000100a00 */
[----:B0-----:R-:W2:Y:S02]  /*14290*/  LDL.LU.64 R26, [R1+0x48] ;  /* 0x00004800011a7983 */ /* 0x001ea40000300a00 */
[----:B---3--:R-:W-:-:S02]  /*142a0*/  IMAD.MOV.U32 R8, RZ, RZ, R14 ;  /* 0x000000ffff087224 */ /* 0x008fc400078e000e */
[----:B------:R-:W-:-:S04]  /*142b0*/  IMAD.WIDE R10, R25, 0x2, R10 ;  /* 0x00000002190a7825 */ /* 0x000fc800078e020a */
[----:B----4-:R-:W-:-:S04]  /*142c0*/  IMAD.WIDE R8, R25, 0x2, R8 ;  /* 0x0000000219087825 */ /* 0x010fc800078e0208 */
[----:B------:R-:W-:Y:S02]  /*142d0*/  IMAD.MOV.U32 R12, RZ, RZ, R21 ;  /* 0x000000ffff0c7224 */ /* 0x000fe400078e0015 */
[----:B------:R-:W-:Y:S01]  /*142e0*/  IMAD.MOV.U32 R13, RZ, RZ, R20 ;  /* 0x000000ffff0d7224 */ /* 0x000fe200078e0014 */
[----:B------:R-:W-:Y:S01]  /*142f0*/  STL [R1+0x474], R10 ;  /* 0x0004740a01007387 */ /* 0x000fe20000100800 */
[----:B------:R-:W-:Y:S02]  /*14300*/  STL [R1+0x3e4], R11 ;  /* 0x0003e40b01007387 */ /* 0x000fe40000100800 */
[----:B------:R-:W-:Y:S02]  /*14310*/  STL [R1+0x518], R8 ;  /* 0x0005180801007387 */ /* 0x000fe40000100800 */
[----:B------:R-:W-:Y:S01]  /*14320*/  IMAD.WIDE R12, R25, 0x2, R12 ;  /* 0x00000002190c7825 */ /* 0x000fe200078e020c */
[----:B--2---:R-:W-:Y:S03]  /*14330*/  HMMA.16816.F32 R16, R4, R26, R16 ;  /* 0x0000001a0410723c */ /* 0x004fe60000001810 */
[----:B------:R-:W-:-:S02]  /*14340*/  IMAD.MOV.U32 R21, RZ, RZ, R26 ;  /* 0x000000ffff157224 */ /* 0x000fc400078e001a */
[----:B------:R-:W-:Y:S02]  /*14350*/  IMAD.MOV.U32 R20, RZ, RZ, R27 ;  /* 0x000000ffff147224 */ /* 0x000fe400078e001b */
[----:B------:R-:W2:Y:S01]  /*14360*/  LDL.LU.64 R26, [R1+0x738] ;  /* 0x00073800011a7983 */ /* 0x000ea20000300a00 */
[----:B-1----:R-:W3:Y:S11]  /*14370*/  LDL.LU.64 R24, [R1+0x730] ;  /* 0x0007300001187983 */ /* 0x002ef60000300a00 */
[----:B------:R-:W-:Y:S04]  /*14380*/  @!UPT UIADD3 URZ, URZ, URZ, URZ ;  /* 0x0000003f3f3ff290 */ /* 0x000fe8000fffe03f */
[----:B------:R-:W-:Y:S01]  /*14390*/  STL.64 [R1+0x150], R16 ;  /* 0x0001501001007387 */ /* 0x000fe20000100a00 */
[----:B------:R0:W-:Y:S02]  /*143a0*/  STL.64 [R1+0x158], R18 ;  /* 0x0001581201007387 */ /* 0x0001e40000100a00 */
[----:B0-----:R-:W-:Y:S01]  /*143b0*/  IMAD.MOV.U32 R19, RZ, RZ, R16 ;  /* 0x000000ffff137224 */ /* 0x001fe200078e0010 */
[----:B------:R-:W4:Y:S01]  /*143c0*/  LDL.LU R18, [R1+0x728] ;  /* 0x0007280001127983 */ /* 0x000f220000300800 */
[----:B------:R-:W2:Y:S02]  /*143d0*/  LDL.LU.64 R16, [R1+0x720] ;  /* 0x0007200001107983 */ /* 0x000ea40000300a00 */
[----:B------:R-:W-:Y:S02]  /*143e0*/  STL.64 [R1+0x6a0], R20 ;  /* 0x0006a01401007387 */ /* 0x000fe40000100a00 */
[----:B------:R0:W-:Y:S02]  /*143f0*/  STL.64 [R1+0x6b8], R22 ;  /* 0x0006b81601007387 */ /* 0x0001e40000100a00 */
[----:B0-----:R-:W3:Y:S01]  /*14400*/  LDL.LU.64 R22, [R1+0x38] ;  /* 0x0000380001167983 */ /* 0x001ee20000300a00 */
[----:B------:R-:W-:Y:S02]  /*14410*/  STL [R1+0x478], R9 ;  /* 0x0004780901007387 */ /* 0x000fe40000100800 */
[----:B------:R-:W-:Y:S02]  /*14420*/  STL [R1+0x588], R12 ;  /* 0x0005880c01007387 */ /* 0x000fe40000100800 */
[----:B------:R-:W-:Y:S01]  /*14430*/  STL [R1+0x51c], R13 ;  /* 0x00051c0d01007387 */ /* 0x000fe20000100800 */
[----:B--2---:R-:W0:Y:S04]  /*14440*/  LDSM.16.MT88.4 R8, [R17+0x3080] ;  /* 0x003080001108783b */ /* 0x004e280000004200 */
[----:B0-----:R-:W-:Y:S01]  /*14450*/  STL.64 [R1+0x6d8], R10 ;  /* 0x0006d80a01007387 */ /* 0x001fe20000100a00 */
[----:B------:R0:W-:Y:S03]  /*14460*/  STL.64 [R1+0x6d0], R8 ;  /* 0x0006d00801007387 */ /* 0x0001e60000100a00 */
[----:B0-----:R-:W2:Y:S01]  /*14470*/  LDL.LU R8, [R1+0x3f4] ;  /* 0x0003f40001087983 */ /* 0x001ea20000300800 */
[----:B------:R-:W2:Y:S02]  /*14480*/  LDL.LU R9, [R1+0x488] ;  /* 0x0004880001097983 */ /* 0x000ea40000300800 */
[----:B------:R-:W2:Y:S02]  /*14490*/  LDL.LU.64 R10, [R1+0x18] ;  /* 0x00001800010a7983 */ /* 0x000ea40000300a00 */
[----:B--2---:R0:W-:Y:S01]  /*144a0*/  STL.64 [R1+0x700], R10 ;  /* 0x0007000a01007387 */ /* 0x0041e20000100a00 */
[----:B------:R1:W-:Y:S03]  /*144b0*/  STL.64 [R1+0x6f8], R8 ;  /* 0x0006f80801007387 */ /* 0x0003e60000100a00 */
[----:B0-----:R-:W2:Y:S04]  /*144c0*/  LDL.LU.64 R10, [R1+0x28] ;  /* 0x00002800010a7983 */ /* 0x001ea80000300a00 */
[----:B--2---:R0:W-:Y:S01]  /*144d0*/  STL.64 [R1+0x718], R10 ;  /* 0x0007180a01007387 */ /* 0x0041e20000100a00 */
[----:B-1----:R-:W2:Y:S02]  /*144e0*/  LDL.LU R8, [R1+0x240] ;  /* 0x0002400001087983 */ /* 0x002ea40000300800 */
[----:B------:R-:W2:Y:S01]  /*144f0*/  LDL.LU R9, [R1+0x244] ;  /* 0x0002440001097983 */ /* 0x000ea20000300800 */
[----:B0-----:R-:W2:Y:S01]  /*14500*/  LDL.LU R10, [R1+0x248] ;  /* 0x00024800010a7983 */ /* 0x001ea20000300800 */
[----:B------:R-:W2:Y:S02]  /*14510*/  LDL.LU R11, [R1+0x24c] ;  /* 0x00024c00010b7983 */ /* 0x000ea40000300800 */
[----:B------:R-:W-:-:S02]  /*14520*/  IMAD.MOV.U32 R12, RZ, RZ, R16 ;  /* 0x000000ffff0c7224 */ /* 0x000fc400078e0010 */
[----:B------:R-:W-:Y:S02]  /*14530*/  IMAD.MOV.U32 R13, RZ, RZ, R15 ;  /* 0x000000ffff0d7224 */ /* 0x000fe400078e000f */
[----:B---3--:R-:W-:Y:S02]  /*14540*/  IMAD.MOV.U32 R15, RZ, RZ, R24 ;  /* 0x000000ffff0f7224 */ /* 0x008fe400078e0018 */
[----:B------:R-:W-:Y:S02]  /*14550*/  IMAD.MOV.U32 R24, RZ, RZ, R23 ;  /* 0x000000ffff187224 */ /* 0x000fe400078e0017 */
[----:B------:R-:W-:Y:S02]  /*14560*/  IMAD.MOV.U32 R14, RZ, RZ, R0 ;  /* 0x000000ffff0e7224 */ /* 0x000fe400078e0000 */
[----:B------:R-:W-:-:S04]  /*14570*/  IMAD.WIDE R16, R25, 0x2, R12 ;  /* 0x0000000219107825 */ /* 0x000fc800078e020c */
[----:B------:R-:W-:Y:S02]  /*14580*/  IMAD.MOV.U32 R12, RZ, RZ, R28 ;  /* 0x000000ffff0c7224 */ /* 0x000fe400078e001c */
[----:B------:R-:W-:Y:S02]  /*14590*/  IMAD.MOV.U32 R13, RZ, RZ, R29 ;  /* 0x000000ffff0d7224 */ /* 0x000fe400078e001d */
[----:B------:R-:W-:-:S04]  /*145a0*/  IMAD.WIDE R14, R25, 0x2, R14 ;  /* 0x00000002190e7825 */ /* 0x000fc800078e020e */
[----:B------:R-:W-:Y:S01]  /*145b0*/  IMAD.WIDE R12, R25, 0x2, R12 ;  /* 0x00000002190c7825 */ /* 0x000fe200078e020c */
[----:B--2---:R-:W-:Y:S11]  /*145c0*/  HMMA.16816.F32 R8, R4, R22, R8 ;  /* 0x000000160408723c */ /* 0x004ff60000001808 */
[----:B------:R-:W-:Y:S11]  /*145d0*/  @!UPT UIADD3 URZ, URZ, URZ, URZ ;  /* 0x0000003f3f3ff290 */ /* 0x000ff6000fffe03f */
[----:B------:R-:W-:Y:S01]  /*145e0*/  @!UPT UIADD3 URZ, URZ, URZ, URZ ;  /* 0x0000003f3f3ff290 */ /* 0x000fe2000fffe03f */
[----:B------:R-:W-:Y:S01]  /*145f0*/  STL.64 [R1+0x140], R8 ;  /* 0x0001400801007387 */ /* 0x000fe20000100a00 */
[----:B------:R0:W-:Y:S03]  /*14600*/  STL.64 [R1+0x148], R10 ;  /* 0x0001480a01007387 */ /* 0x0001e60000100a00 */
[----:B0-----:R-:W2:Y:S01]  /*14610*/  LDL.LU.64 R10, [R1+0x718] ;  /* 0x00071800010a7983 */ /* 0x001ea20000300a00 */
[----:B------:R-:W-:Y:S02]  /*14620*/  STL.64 [R1+0x710], R26 ;  /* 0x0007101a01007387 */ /* 0x000fe40000100a00 */
[----:B------:R0:W-:Y:S02]  /*14630*/  STL.64 [R1+0x708], R24 ;  /* 0x0007081801007387 */ /* 0x0001e40000100a00 */
[----:B0-----:R-:W2:Y:S01]  /*14640*/  LDL.LU R24, [R1+0x250] ;  /* 0x0002500001187983 */ /* 0x001ea20000300800 */
[----:B------:R-:W2:Y:S02]  /*14650*/  LDL.LU R25, [R1+0x254] ;  /* 0x0002540001197983 */ /* 0x000ea40000300800 */
[----:B------:R-:W2:Y:S02]  /*14660*/  LDL.LU R26, [R1+0x258] ;  /* 0x00025800011a7983 */ /* 0x000ea40000300800 */
[----:B------:R-:W2:Y:S01]  /*14670*/  LDL.LU R27, [R1+0x25c] ;  /* 0x00025c00011b7983 */ /* 0x000ea20000300800 */
[----:B------:R0:W-:Y:S01]  /*14680*/  STL [R1+0x47c], R16 ;  /* 0x00047c1001007387 */ /* 0x0001e20000100800 */
[----:B------:R1:W-:Y:S03]  /*14690*/  STL [R1+0x3e8], R17 ;  /* 0x0003e81101007387 */ /* 0x0003e60000100800 */
[----:B0-----:R-:W3:Y:S01]  /*146a0*/  LDL.LU R16, [R1+0x3f0] ;  /* 0x0003f00001107983 */ /* 0x001ee20000300800 */
[----:B-1----:R-:W3:Y:S02]  /*146b0*/  LDL.LU R17, [R1+0x484] ;  /* 0x0004840001117983 */ /* 0x002ee40000300800 */
[----:B------:R-:W-:Y:S02]  /*146c0*/  STL [R1+0x480], R14 ;  /* 0x0004800e01007387 */ /* 0x000fe40000100800 */
[----:B------:R-:W-:Y:S01]  /*146d0*/  STL [R1+0x3ec], R15 ;  /* 0x0003ec0f01007387 */ /* 0x000fe20000100800 */
[----:B------:R-:W3:Y:S01]  /*146e0*/  LDL.LU R20, [R1+0x52c] ;  /* 0x00052c0001147983 */ /* 0x000ee20000300800 */
[----:B------:R-:W3:Y:S02]  /*146f0*/  LDL.LU R21, [R1+0x590] ;  /* 0x0005900001157983 */ /* 0x000ee40000300800 */
[----:B------:R-:W-:-:S02]  /*14700*/  IMAD.MOV.U32 R0, RZ, RZ, R22 ;  /* 0x000000ffff007224 */ /* 0x000fc400078e0016 */
[----:B------:R-:W-:Y:S02]  /*14710*/  IMAD.MOV.U32 R22, RZ, RZ, R3 ;  /* 0x000000ffff167224 */ /* 0x000fe400078e0003 */
[----:B------:R-:W-:Y:S01]  /*14720*/  IMAD.MOV.U32 R23, RZ, RZ, R2 ;  /* 0x000000ffff177224 */ /* 0x000fe200078e0002 */
[----:B--2---:R-:W-:Y:S01]  /*14730*/  HMMA.16816.F32 R24, R4, R10, R24 ;  /* 0x0000000a0418723c */ /* 0x004fe20000001818 */
[----:B------:R-:W-:Y:S02]  /*14740*/  IMAD.MOV.U32 R28, RZ, RZ, R10 ;  /* 0x000000ffff1c7224 */ /* 0x000fe400078e000a */
[----:B------:R-:W-:Y:S11]  /*14750*/  IMAD.MOV.U32 R29, RZ, RZ, R11 ;  /* 0x000000ffff1d7224 */ /* 0x000ff600078e000b */
[----:B------:R-:W-:Y:S09]  /*14760*/  @!UPT UIADD3 URZ, URZ, URZ, URZ ;  /* 0x0000003f3f3ff290 */ /* 0x000ff2000fffe03f */
[----:B------:R-:W-:Y:S01]  /*14770*/  STL.64 [R1+0x120], R24 ;  /* 0x0001201801007387 */ /* 0x000fe20000100a00 */
[----:B------:R0:W-:Y:S03]  /*14780*/  STL.64 [R1+0x128], R26 ;  /* 0x0001281a01007387 */ /* 0x0001e60000100a00 */
[----:B0-----:R-:W2:Y:S01]  /*14790*/  LDL.LU.64 R26, [R1+0x710] ;  /* 0x00071000011a7983 */ /* 0x001ea20000300a00 */
[----:B------:R-:W2:Y:S02]  /*147a0*/  LDL.LU.64 R24, [R1+0x708] ;  /* 0x0007080001187983 */ /* 0x000ea40000300a00 */
[----:B------:R-:W2:Y:S02]  /*147b0*/  LDL.LU.64 R10, [R1+0x700] ;  /* 0x00070000010a7983 */ /* 0x000ea40000300a00 */
[----:B------:R-:W2:Y:S01]  /*147c0*/  LDL.LU.64 R8, [R1+0x6f8] ;  /* 0x0006f80001087983 */ /* 0x000ea20000300a00 */
[----:B------:R-:W-:Y:S01]  /*147d0*/  STL [R1+0x58c], R12 ;  /* 0x00058c0c01007387 */ /* 0x000fe20000100800 */
[----:B------:R-:W-:Y:S02]  /*147e0*/  STL [R1+0x520], R13 ;  /* 0x0005200d01007387 */ /* 0x000fe40000100800 */
[----:B------:R-:W2:Y:S02]  /*147f0*/  LDL.LU R3, [R1+0x6f4] ;  /* 0x0006f40001037983 */ /* 0x000ea40000300800 */
[----:B------:R-:W2:Y:S01]  /*14800*/  LDL.LU R2, [R1+0x6f0] ;  /* 0x0006f00001027983 */ /* 0x000ea20000300800 */
[----:B------:R-:W-:Y:S01]  /*14810*/  STL.64 [R1+0x6e8], R22 ;  /* 0x0006e81601007387 */ /* 0x000fe20000100a00 */
[----:B---3--:R0:W-:Y:S03]  /*14820*/  STL.64 [R1+0x6e0], R20 ;  /* 0x0006e01401007387 */ /* 0x0081e60000100a00 */
[----:B0-----:R-:W2:Y:S01]  /*14830*/  LDL.LU R20, [R1+0x270] ;  /* 0x0002700001147983 */ /* 0x001ea20000300800 */
[----:B------:R-:W2:Y:S02]  /*14840*/  LDL.LU R21, [R1+0x274] ;  /* 0x0002740001157983 */ /* 0x000ea40000300800 */
[----:B------:R-:W2:Y:S02]  /*14850*/  LDL.LU R22, [R1+0x278] ;  /* 0x0002780001167983 */ /* 0x000ea40000300800 */
[----:B------:R-:W2:Y:S02]  /*14860*/  LDL.LU R23, [R1+0x27c] ;  /* 0x00027c0001177983 */ /* 0x000ea40000300800 */
[----:B------:R-:W-:-:S02]  /*14870*/  IMAD.MOV.U32 R12, RZ, RZ, R17 ;  /* 0x000000ffff0c7224 */ /* 0x000fc400078e0011 */
[----:B------:R-:W-:Y:S01]  /*14880*/  IMAD.MOV.U32 R13, RZ, RZ, R16 ;  /* 0x000000ffff0d7224 */ /* 0x000fe200078e0010 */
[----:B--2---:R-:W-:Y:S03]  /*14890*/  HMMA.16816.F32 R20, R4, R10, R20 ;  /* 0x0000000a0414723c */ /* 0x004fe60000001814 */
[----:B------:R-:W-:-:S04]  /*148a0*/  IMAD.WIDE R16, R25, 0x2, R12 ;  /* 0x0000000219107825 */ /* 0x000fc800078e020c */
[----:B------:R-:W-:Y:S02]  /*148b0*/  IMAD.MOV.U32 R12, RZ, RZ, R2 ;  /* 0x000000ffff0c7224 */ /* 0x000fe400078e0002 */
[----:B------:R-:W-:Y:S02]  /*148c0*/  IMAD.MOV.U32 R13, RZ, RZ, R3 ;  /* 0x000000ffff0d7224 */ /* 0x000fe400078e0003 */
[----:B------:R-:W-:Y:S02]  /*148d0*/  IMAD.MOV.U32 R2, RZ, RZ, R10 ;  /* 0x000000ffff027224 */ /* 0x000fe400078e000a */
[----:B------:R-:W-:Y:S02]  /*148e0*/  IMAD.MOV.U32 R3, RZ, RZ, R11 ;  /* 0x000000ffff037224 */ /* 0x000fe400078e000b */
[----:B------:R-:W-:Y:S02]  /*148f0*/  IMAD.MOV.U32 R14, RZ, RZ, R9 ;  /* 0x000000ffff0e7224 */ /* 0x000fe400078e0009 */
[----:B------:R-:W-:-:S02]  /*14900*/  IMAD.MOV.U32 R15, RZ, RZ, R8 ;  /* 0x000000ffff0f7224 */ /* 0x000fc400078e0008 */
[----:B------:R-:W-:-:S04]  /*14910*/  IMAD.WIDE R12, R25, 0x2, R12 ;  /* 0x00000002190c7825 */ /* 0x000fc800078e020c */
[----:B------:R-:W-:Y:S01]  /*14920*/  IMAD.WIDE R14, R25, 0x2, R14 ;  /* 0x00000002190e7825 */ /* 0x000fe200078e020e */
[----:B------:R-:W-:Y:S03]  /*14930*/  STL.64 [R1+0x100], R20 ;  /* 0x0001001401007387 */ /* 0x000fe60000100a00 */
[----:B------:R0:W-:Y:S02]  /*14940*/  STL.64 [R1+0x108], R22 ;  /* 0x0001081601007387 */ /* 0x0001e40000100a00 */
[----:B0-----:R-:W2:Y:S01]  /*14950*/  LDL.LU.64 R22, [R1+0x6e8] ;  /* 0x0006e80001167983 */ /* 0x001ea20000300a00 */
[----:B------:R-:W3:Y:S02]  /*14960*/  LDL.LU.64 R20, [R1+0x6e0] ;  /* 0x0006e00001147983 */ /* 0x000ee40000300a00 */
[----:B------:R-:W2:Y:S02]  /*14970*/  LDL.LU.64 R10, [R1+0x6d8] ;  /* 0x0006d800010a7983 */ /* 0x000ea40000300a00 */
[----:B------:R-:W2:Y:S01]  /*14980*/  LDL.LU.64 R8, [R1+0x6d0] ;  /* 0x0006d00001087983 */ /* 0x000ea20000300a00 */
[----:B------:R0:W-:Y:S01]  /*14990*/  STL [R1+0x484], R16 ;  /* 0x0004841001007387 */ /* 0x0001e20000100800 */
[----:B------:R1:W-:Y:S03]  /*149a0*/  STL [R1+0x3f0], R17 ;  /* 0x0003f01101007387 */ /* 0x0003e60000100800 */
[----:B0-----:R-:W2:Y:S01]  /*149b0*/  LDL.LU R16, [R1+0x494] ;  /* 0x0004940001107983 */ /* 0x001ea20000300800 */
[----:B-1----:R-:W2:Y:S02]  /*149c0*/  LDL.LU R17, [R1+0x528] ;  /* 0x0005280001117983 */ /* 0x002ea40000300800 */
[----:B----4-:R0:W-:Y:S02]  /*149d0*/  STL.64 [R1+0x648], R18 ;  /* 0x0006481201007387 */ /* 0x0101e40000100a00 */
[----:B0-----:R-:W4:Y:S01]  /*149e0*/  LDL.LU R18, [R1+0x3f8] ;  /* 0x0003f80001127983 */ /* 0x001f220000300800 */
[----:B------:R-:W2:Y:S02]  /*149f0*/  LDL.LU R19, [R1+0x490] ;  /* 0x0004900001137983 */ /* 0x000ea40000300800 */
[----:B------:R-:W-:Y:S02]  /*14a00*/  STL [R1+0x488], R14 ;  /* 0x0004880e01007387 */ /* 0x000fe40000100800 */
[----:B------:R-:W-:Y:S01]  /*14a10*/  STL [R1+0x3f4], R15 ;  /* 0x0003f40f01007387 */ /* 0x000fe20000100800 */
[----:B------:R0:W-:Y:S01]  /*14a20*/  STL [R1+0x524], R12 ;  /* 0x0005240c01007387 */ /* 0x0001e20000100800 */
[----:B------:R1:W-:Y:S03]  /*14a30*/  STL [R1+0x48c], R13 ;  /* 0x00048c0d01007387 */ /* 0x0003e60000100800 */
[----:B0-----:R-:W2:Y:S01]  /*14a40*/  LDL.LU R12, [R1+0x260] ;  /* 0x00026000010c7983 */ /* 0x001ea20000300800 */
[----:B-1----:R-:W2:Y:S02]  /*14a50*/  LDL.LU R13, [R1+0x264] ;  /* 0x00026400010d7983 */ /* 0x002ea40000300800 */
[----:B------:R-:W2:Y:S02]  /*14a60*/  LDL.LU R14, [R1+0x268] ;  /* 0x00026800010e7983 */ /* 0x000ea40000300800 */
[----:B------:R-:W2:Y:S02]  /*14a70*/  LDL.LU R15, [R1+0x26c] ;  /* 0x00026c00010f7983 */ /* 0x000ea40000300800 */
[----:B--2---:R-:W-:Y:S01]  /*14a80*/  HMMA.16816.F32 R4, R4, R26, R12 ;  /* 0x0000001a0404723c */ /* 0x004fe2000000180c */
[----:B------:R-:W2:Y:S01]  /*14a90*/  LDL.LU R14, [R1+0x534] ;  /* 0x00053400010e7983 */ /* 0x000ea20000300800 */
[----:B------:R-:W2:Y:S05]  /*14aa0*/  LDL.LU R15, [R1+0x594] ;  /* 0x00059400010f7983 */ /* 0x000eaa0000300800 */
[----:B---3--:R-:W-:-:S02]  /*14ab0*/  IMAD.MOV.U32 R12, RZ, RZ, R21 ;  /* 0x000000ffff0c7224 */ /* 0x008fc400078e0015 */
[----:B------:R-:W-:-:S04]  /*14ac0*/  IMAD.MOV.U32 R13, RZ, RZ, R20 ;  /* 0x000000ffff0d7224 */ /* 0x000fc800078e0014 */
[----:B------:R-:W-:-:S10]  /*14ad0*/  IMAD.WIDE R12, R25, 0x2, R12 ;  /* 0x00000002190c7825 */ /* 0x000fd400078e020c */
[----:B------:R0:W-:Y:S01]  /*14ae0*/  STL.64 [R1+0xb0], R4 ;  /* 0x0000b00401007387 */ /* 0x0001e20000100a00 */
[----:B------:R1:W-:Y:S02]  /*14af0*/  STL.64 [R1+0xb8], R6 ;  /* 0x0000b80601007387 */ /* 0x0003e40000100a00 */
[----:B------:R-:W-:Y:S02]  /*14b00*/  STL.64 [R1+0x6c8], R26 ;  /* 0x0006c81a01007387 */ /* 0x000fe40000100a00 */
[----:B------:R3:W-:Y:S02]  /*14b10*/  STL.64 [R1+0x6c0], R24 ;  /* 0x0006c01801007387 */ /* 0x0007e40000100a00 */
[----:B0-----:R-:W-:Y:S02]  /*14b20*/  IMAD.MOV.U32 R4, RZ, RZ, R19 ;  /* 0x000000ffff047224 */ /* 0x001fe400078e0013 */
[----:B----4-:R-:W-:Y:S02]  /*14b30*/  IMAD.MOV.U32 R5, RZ, RZ, R18 ;  /* 0x000000ffff057224 */ /* 0x010fe400078e0012 */
[----:B-1----:R-:W-:-:S02]  /*14b40*/  IMAD.MOV.U32 R6, RZ, RZ, R17 ;  /* 0x000000ffff067224 */ /* 0x002fc400078e0011 */
[----:B------:R-:W-:Y:S01]  /*14b50*/  IMAD.MOV.U32 R7, RZ, RZ, R16 ;  /* 0x000000ffff077224 */ /* 0x000fe200078e0010 */
[----:B---3--:R-:W3:Y:S01]  /*14b60*/  LDL.LU R24, [R1+0x110] ;  /* 0x0001100001187983 */ /* 0x008ee20000300800 */
[----:B------:R-:W-:-:S04]  /*14b70*/  IMAD.WIDE R4, R25, 0x2, R4 ;  /* 0x0000000219047825 */ /* 0x000fc800078e0204 */
[----:B------:R-:W-:Y:S02]  /*14b80*/  IMAD.WIDE R6, R25, 0x2, R6 ;  /* 0x0000000219067825 */ /* 0x000fe400078e0206 */
[----:B------:R-:W3:Y:S02]  /*14b90*/  LDL.LU R25, [R1+0x114] ;  /* 0x0001140001197983 */ /* 0x000ee40000300800 */
[----:B------:R-:W3:Y:S02]  /*14ba0*/  LDL.LU R26, [R1+0x118] ;  /* 0x00011800011a7983 */ /* 0x000ee40000300800 */
[----:B------:R-:W3:Y:S02]  /*14bb0*/  LDL.LU R27, [R1+0x11c] ;  /* 0x00011c00011b7983 */ /* 0x000ee40000300800 */
[----:B------:R0:W-:Y:S01]  /*14bc0*/  STL [R1+0x490], R4 ;  /* 0x0004900401007387 */ /* 0x0001e20000100800 */
[----:B------:R1:W-:Y:S04]  /*14bd0*/  STL [R1+0x3f8], R5 ;  /* 0x0003f80501007387 */ /* 0x0003e80000100800 */
[----:B0-----:R-:W4:Y:S01]  /*14be0*/  LDL.LU R4, [R1+0x3fc] ;  /* 0x0003fc0001047983 */ /* 0x001f220000300800 */
[----:B-1----:R-:W4:Y:S02]  /*14bf0*/  LDL.LU R5, [R1+0x498] ;  /* 0x0004980001057983 */ /* 0x002f240000300800 */
[----:B------:R-:W2:Y:S02]  /*14c00*/  LDL.LU R16, [R1+0x53c] ;  /* 0x00053c0001107983 */ /* 0x000ea40000300800 */
[----:B------:R-:W2:Y:S01]  /*14c10*/  LDL.LU R17, [R1+0x598] ;  /* 0x0005980001117983 */ /* 0x000ea20000300800 */
[----:B------:R0:W-:Y:S01]  /*14c20*/  STL [R1+0x528], R6 ;  /* 0x0005280601007387 */ /* 0x0001e20000100800 */
[----:B------:R1:W-:Y:S03]  /*14c30*/  STL [R1+0x494], R7 ;  /* 0x0004940701007387 */ /* 0x0003e60000100800 */
[----:B0-----:R-:W2:Y:S01]  /*14c40*/  LDL.LU R6, [R1+0x49c] ;  /* 0x00049c0001067983 */ /* 0x001ea20000300800 */
[----:B-1----:R-:W2:Y:S02]  /*14c50*/  LDL.LU R7, [R1+0x530] ;  /* 0x0005300001077983 */ /* 0x002ea40000300800 */
[----:B------:R-:W-:Y:S02]  /*14c60*/  STL [R1+0x590], R12 ;  /* 0x0005900c01007387 */ /* 0x000fe40000100800 */
[----:B------:R-:W-:Y:S01]  /*14c70*/  STL [R1+0x52c], R13 ;  /* 0x00052c0d01007387 */ /* 0x000fe20000100800 */
[----:B---3--:R-:W-:Y:S01]  /*14c80*/  HMMA.16816.F32 R20, R8, R22, R24 ;  /* 0x000000160814723c */ /* 0x008fe20000001818 */
[----:B------:R-:W3:Y:S01]  /*14c90*/  LDL.LU.64 R26, [R1+0x6c8] ;  /* 0x0006c800011a7983 */ /* 0x000ee20000300a00 */
[----:B------:R-:W3:Y:S11]  /*14ca0*/  LDL.LU.64 R24, [R1+0x6c0] ;  /* 0x0006c00001187983 */ /* 0x000ef60000300a00 */
[----:B------:R-:W-:Y:S10]  /*14cb0*/  @!UPT UIADD3 URZ, URZ, URZ, URZ ;  /* 0x0000003f3f3ff290 */ /* 0x000ff4000fffe03f */
[----:B------:R-:W-:Y:S01]  /*14cc0*/  STL.64 [R1+0x290], R20 ;  /* 0x0002901401007387 */ /* 0x000fe20000100a00 */
[----:B------:R0:W-:Y:S03]  /*14cd0*/  STL.64 [R1+0x298], R22 ;  /* 0x0002981601007387 */ /* 0x0001e60000100a00 */
[----:B0-----:R-:W3:Y:S01]  /*14ce0*/  LDL.LU.64 R22, [R1+0x6b8] ;  /* 0x0006b80001167983 */ /* 0x001ee20000300a00 */
[----:B----4-:R-:W-:Y:S02]  /*14cf0*/  LOP3.LUT R5, R5, R4, RZ, 0x3c, !PT ;  /* 0x0000000405057212 */ /* 0x010fe400078e3cff */
[----:B--2---:R-:W-:Y:S02]  /*14d00*/  LOP3.LUT R7, R7, R6, RZ, 0x3c, !PT ;  /* 0x0000000607077212 */ /* 0x004fe400078e3cff */
[----:B------:R-:W-:Y:S02]  /*14d10*/  LOP3.LUT R4, R5, R4, RZ, 0x3c, !PT ;  /* 0x0000000405047212 */ /* 0x000fe400078e3cff */
[----:B------:R-:W-:-:S02]  /*14d20*/  LOP3.LUT R6, R7, R6, RZ, 0x3c, !PT ;  /* 0x0000000607067212 */ /* 0x000fc400078e3cff */
[----:B------:R-:W-:Y:S02]  /*14d30*/  LOP3.LUT R5, R5, R4, RZ, 0x3c, !PT ;  /* 0x0000000405057212 */ /* 0x000fe400078e3cff */
[----:B------:R-:W-:Y:S01]  /*14d40*/  LOP3.LUT R7, R7, R6, RZ, 0x3c, !PT ;  /* 0x0000000607077212 */ /* 0x000fe200078e3cff */
[----:B------:R-:W-:Y:S02]  /*14d50*/  IMAD.MOV.U32 R12, RZ, RZ, R15 ;  /* 0x000000ffff0c7224 */ /* 0x000fe400078e000f */
[----:B------:R-:W-:Y:S02]  /*14d60*/  IMAD.MOV.U32 R13, RZ, RZ, R14 ;  /* 0x000000ffff0d7224 */ /* 0x000fe400078e000e */
[----:B---3--:R-:W-:-:S04]  /*14d70*/  IMAD.WIDE R4, R25, 0x2, R4 ;  /* 0x0000000219047825 */ /* 0x008fc800078e0204 */
[----:B------:R-:W-:-:S04]  /*14d80*/  IMAD.WIDE R6, R25, 0x2, R6 ;  /* 0x0000000219067825 */ /* 0x000fc800078e0206 */
[----:B------:R-:W-:-:S04]  /*14d90*/  IMAD.WIDE R12, R25, 0x2, R12 ;  /* 0x00000002190c7825 */ /* 0x000fc800078e020c */
[----:B------:R-:W-:Y:S02]  /*14da0*/  IMAD.MOV.U32 R18, RZ, RZ, R23 ;  /* 0x000000ffff127224 */ /* 0x000fe400078e0017 */
[----:B------:R-:W-:-:S05]  /*14db0*/  IMAD.MOV.U32 R19, RZ, RZ, R22 ;  /* 0x000000ffff137224 */ /* 0x000fca00078e0016 */
[----:B------:R-:W-:Y:S01]  /*14dc0*/  STL.64 [R1+0x6b0], R18 ;  /* 0x0006b01201007387 */ /* 0x000fe20000100a00 */
[----:B------:R0:W-:Y:S03]  /*14dd0*/  STL.64 [R1+0x6a8], R16 ;  /* 0x0006a81001007387 */ /* 0x0001e60000100a00 */
[----:B0-----:R-:W2:Y:S01]  /*14de0*/  LDL.LU R16, [R1+0xf0] ;  /* 0x0000f00001107983 */ /* 0x001ea20000300800 */
[----:B------:R-:W2:Y:S02]  /*14df0*/  LDL.LU R17, [R1+0xf4] ;  /* 0x0000f40001117983 */ /* 0x000ea40000300800 */
[----:B------:R-:W2:Y:S02]  /*14e00*/  LDL.LU R18, [R1+0xf8] ;  /* 0x0000f80001127983 */ /* 0x000ea40000300800 */
[----:B------:R-:W2:Y:S01]  /*14e10*/  LDL.LU R19, [R1+0xfc] ;  /* 0x0000fc0001137983 */ /* 0x000ea20000300800 */
[----:B------:R-:W3:Y:S01]  /*14e20*/  LDL.LU R20, [R1+0xe0] ;  /* 0x0000e00001147983 */ /* 0x000ee20000300800 */
[----:B------:R-:W3:Y:S02]  /*14e30*/  LDL.LU R21, [R1+0xe4] ;  /* 0x0000e40001157983 */ /* 0x000ee40000300800 */
[----:B------:R-:W3:Y:S02]  /*14e40*/  LDL.LU R22, [R1+0xe8] ;  /* 0x0000e80001167983 */ /* 0x000ee40000300800 */
[----:B------:R-:W3:Y:S01]  /*14e50*/  LDL.LU R23, [R1+0xec] ;  /* 0x0000ec0001177983 */ /* 0x000ee20000300800 */
[----:B------:R0:W-:Y:S01]  /*14e60*/  STL [R1+0x498], R4 ;  /* 0x0004980401007387 */ /* 0x0001e20000100800 */
[----:B------:R1:W-:Y:S03]  /*14e70*/  STL [R1+0x3fc], R5 ;  /* 0x0003fc0501007387 */ /* 0x0003e60000100800 */
[----:B0-----:R-:W4:Y:S01]  /*14e80*/  LDL.LU R4, [R1+0x400] ;  /* 0x0004000001047983 */ /* 0x001f220000300800 */
[----:B-1----:R-:W4:Y:S02]  /*14e90*/  LDL.LU R5, [R1+0x4a0] ;  /* 0x0004a00001057983 */ /* 0x002f240000300800 */
[----:B------:R0:W-:Y:S02]  /*14ea0*/  STL [R1+0x530], R6 ;  /* 0x0005300601007387 */ /* 0x0001e40000100800 */
[----:B------:R1:W-:Y:S01]  /*14eb0*/  STL [R1+0x49c], R7 ;  /* 0x00049c0701007387 */ /* 0x0003e20000100800 */
[----:B0-----:R-:W2:Y:S01]  /*14ec0*/  LDL.LU R6, [R1+0x4a4] ;  /* 0x0004a40001067983 */ /* 0x001ea20000300800 */
[----:B-1----:R-:W2:Y:S02]  /*14ed0*/  LDL.LU R7, [R1+0x538] ;  /* 0x0005380001077983 */ /* 0x002ea40000300800 */
[----:B------:R-:W-:Y:S02]  /*14ee0*/  STL [R1+0x594], R12 ;  /* 0x0005940c01007387 */ /* 0x000fe40000100800 */
[----:B------:R2:W-:Y:S01]  /*14ef0*/  STL [R1+0x534], R13 ;  /* 0x0005340d01007387 */ /* 0x0005e20000100800 */
[----:B------:R-:W2:Y:S01]  /*14f00*/  LDL.LU R14, [R1+0x188] ;  /* 0x00018800010e7983 */ /* 0x000ea20000300800 */
[----:B------:R-:W2:Y:S02]  /*14f10*/  LDL.LU R15, [R1+0x18c] ;  /* 0x00018c00010f7983 */ /* 0x000ea40000300800 */
[----:B--2---:R-:W-:Y:S01]  /*14f20*/  HMMA.16816.F32 R12, R8, R14, R16 ;  /* 0x0000000e080c723c */ /* 0x004fe20000001810 */
[----:B------:R-:W3:Y:S01]  /*14f30*/  LDL.LU.64 R18, [R1+0x6b0] ;  /* 0x0006b00001127983 */ /* 0x000ee20000300a00 */
[----:B------:R-:W2:Y:S01]  /*14f40*/  LDL.LU.64 R16, [R1+0x6a8] ;  /* 0x0006a80001107983 */ /* 0x000ea20000300a00 */
[----:B----4-:R-:W-:-:S02]  /*14f50*/  LOP3.LUT R5, R5, R4, RZ, 0x3c, !PT ;  /* 0x0000000405057212 */ /* 0x010fc400078e3cff */
[----:B------:R-:W-:Y:S02]  /*14f60*/  LOP3.LUT R7, R7, R6, RZ, 0x3c, !PT ;  /* 0x0000000607077212 */ /* 0x000fe400078e3cff */
[----:B------:R-:W-:Y:S02]  /*14f70*/  LOP3.LUT R4, R5, R4, RZ, 0x3c, !PT ;  /* 0x0000000405047212 */ /* 0x000fe400078e3cff */
[----:B------:R-:W-:Y:S02]  /*14f80*/  LOP3.LUT R6, R7, R6, RZ, 0x3c, !PT ;  /* 0x0000000607067212 */ /* 0x000fe400078e3cff */
[----:B------:R-:W-:Y:S02]  /*14f90*/  LOP3.LUT R5, R5, R4, RZ, 0x3c, !PT ;  /* 0x0000000405057212 */ /* 0x000fe400078e3cff */
[----:B------:R-:W-:-:S10]  /*14fa0*/  LOP3.LUT R7, R7, R6, RZ, 0x3c, !PT ;  /* 0x0000000607077212 */ /* 0x000fd400078e3cff */
[----:B------:R-:W-:Y:S01]  /*14fb0*/  STL.64 [R1+0x280], R12 ;  /* 0x0002800c01007387 */ /* 0x000fe20000100a00 */
[----:B------:R-:W-:-:S04]  /*14fc0*/  IMAD.WIDE R4, R25, 0x2, R4 ;  /* 0x0000000219047825 */ /* 0x000fc800078e0204 */
[----:B------:R0:W-:Y:S02]  /*14fd0*/  STL.64 [R1+0x288], R14 ;  /* 0x0002880e01007387 */ /* 0x0001e40000100a00 */
[----:B------:R-:W-:Y:S01]  /*14fe0*/  IMAD.WIDE R6, R25, 0x2, R6 ;  /* 0x0000000219067825 */ /* 0x000fe200078e0206 */
[----:B0-----:R-:W4:Y:S03]  /*14ff0*/  LDL.LU R14, [R1+0x544] ;  /* 0x00054400010e7983 */ /* 0x001f260000300800 */
[----:B------:R-:W4:Y:S02]  /*15000*/  LDL.LU R15, [R1+0x59c] ;  /* 0x00059c00010f7983 */ /* 0x000f240000300800 */
[----:B------:R0:W-:Y:S02]  /*15010*/  STL [R1+0x4a0], R4 ;  /* 0x0004a00401007387 */ /* 0x0001e40000100800 */
[----:B------:R1:W-:Y:S01]  /*15020*/  STL [R1+0x400], R5 ;  /* 0x0004000501007387 */ /* 0x0003e20000100800 */
[----:B0-----:R-:W4:Y:S01]  /*15030*/  LDL.LU R4, [R1+0x404] ;  /* 0x0004040001047983 */ /* 0x001f220000300800 */
[----:B-1----:R-:W4:Y:S02]  /*15040*/  LDL.LU R5, [R1+0x4a8] ;  /* 0x0004a80001057983 */ /* 0x002f240000300800 */
[----:B------:R0:W-:Y:S02]  /*15050*/  STL [R1+0x538], R6 ;  /* 0x0005380601007387 */ /* 0x0001e40000100800 */
[----:B------:R1:W-:Y:S01]  /*15060*/  STL [R1+0x4a4], R7 ;  /* 0x0004a40701007387 */ /* 0x0003e20000100800 */
[----:B0-----:R-:W4:Y:S01]  /*15070*/  LDL.LU R6, [R1+0x4ac] ;  /* 0x0004ac0001067983 */ /* 0x001f220000300800 */
[----:B-1----:R-:W4:Y:S02]  /*15080*/  LDL.LU R7, [R1+0x540] ;  /* 0x0005400001077983 */ /* 0x002f240000300800 */
[----:B--2---:R-:W-:-:S02]  /*15090*/  IMAD.MOV.U32 R12, RZ, RZ, R17 ;  /* 0x000000ffff0c7224 */ /* 0x004fc400078e0011 */
[----:B------:R-:W-:Y:S02]  /*150a0*/  IMAD.MOV.U32 R13, RZ, RZ, R16 ;  /* 0x000000ffff0d7224 */ /* 0x000fe400078e0010 */
[----:B---3--:R-:W-:Y:S02]  /*150b0*/  HMMA.16816.F32 R16, R8, R18, R20 ;  /* 0x000000120810723c */ /* 0x008fe40000001814 */
[----:B------:R-:W-:-:S05]  /*150c0*/  IMAD.WIDE R12, R25, 0x2, R12 ;  /* 0x00000002190c7825 */ /* 0x000fca00078e020c */
[----:B------:R-:W-:Y:S01]  /*150d0*/  STL [R1+0x598], R12 ;  /* 0x0005980c01007387 */ /* 0x000fe20000100800 */
[----:B------:R-:W-:Y:S02]  /*150e0*/  STL [R1+0x53c], R13 ;  /* 0x00053c0d01007387 */ /* 0x000fe40000100800 */
[----:B------:R-:W2:Y:S11]  /*150f0*/  LDL.LU.64 R20, [R1+0x6a0] ;  /* 0x0006a00001147983 */ /* 0x000eb60000300a00 */
[----:B------:R-:W-:Y:S02]  /*15100*/  @!UPT UIADD3 URZ, URZ, URZ, URZ ;  /* 0x0000003f3f3ff290 */ /* 0x000fe4000fffe03f */
[----:B------:R-:W-:Y:S01]  /*15110*/  STL.64 [R1+0x220], R16 ;  /* 0x0002201001007387 */ /* 0x000fe20000100a00 */
[----:B------:R0:W-:Y:S03]  /*15120*/  STL.64 [R1+0x228], R18 ;  /* 0x0002281201007387 */ /* 0x0001e60000100a00 */
[----:B0-----:R-:W3:Y:S01]  /*15130*/  LDL.LU R18, [R1+0x54c] ;  /* 0x00054c0001127983 */ /* 0x001ee20000300800 */
[----:B------:R-:W3:Y:S02]  /*15140*/  LDL.LU R19, [R1+0x5a0] ;  /* 0x0005a00001137983 */ /* 0x000ee40000300800 */
[----:B------:R-:W2:Y:S02]  /*15150*/  LDL.LU R16, [R1+0x40c] ;  /* 0x00040c0001107983 */ /* 0x000ea40000300800 */
[----:B------:R-:W2:Y:S01]  /*15160*/  LDL.LU R17, [R1+0x4b8] ;  /* 0x0004b80001117983 */ /* 0x000ea20000300800 */
[----:B---3--:R0:W-:Y:S01]  /*15170*/  STL.64 [R1+0x698], R18 ;  /* 0x0006981201007387 */ /* 0x0081e20000100a00 */
[----:B--2---:R-:W-:Y:S02]  /*15180*/  STL.64 [R1+0x690], R16 ;  /* 0x0006901001007387 */ /* 0x004fe40000100a00 */
[----:B0-----:R-:W-:-:S02]  /*15190*/  IMAD.MOV.U32 R19, RZ, RZ, R20 ;  /* 0x000000ffff137224 */ /* 0x001fc400078e0014 */
[----:B------:R-:W-:Y:S01]  /*151a0*/  IMAD.MOV.U32 R18, RZ, RZ, R21 ;  /* 0x000000ffff127224 */ /* 0x000fe200078e0015 */
[----:B------:R-:W2:Y:S01]  /*151b0*/  LDL.LU R20, [R1+0x4bc] ;  /* 0x0004bc0001147983 */ /* 0x000ea20000300800 */
[----:B------:R-:W2:Y:S02]  /*151c0*/  LDL.LU R21, [R1+0x550] ;  /* 0x0005500001157983 */ /* 0x000ea40000300800 */
[----:B------:R-:W3:Y:S02]  /*151d0*/  LDL.LU R22, [R1+0x554] ;  /* 0x0005540001167983 */ /* 0x000ee40000300800 */
[----:B------:R-:W3:Y:S01]  /*151e0*/  LDL.LU R23, [R1+0x5a4] ;  /* 0x0005a40001177983 */ /* 0x000ee20000300800 */
[----:B----4-:R-:W-:Y:S02]  /*151f0*/  LOP3.LUT R5, R5, R4, RZ, 0x3c, !PT ;  /* 0x0000000405057212 */ /* 0x010fe400078e3cff */
[----:B------:R-:W-:Y:S02]  /*15200*/  LOP3.LUT R7, R7, R6, RZ, 0x3c, !PT ;  /* 0x0000000607077212 */ /* 0x000fe400078e3cff */
[----:B------:R-:W-:-:S02]  /*15210*/  LOP3.LUT R4, R5, R4, RZ, 0x3c, !PT ;  /* 0x0000000405047212 */ /* 0x000fc400078e3cff */
[----:B------:R-:W-:Y:S02]  /*15220*/  LOP3.LUT R6, R7, R6, RZ, 0x3c, !PT ;  /* 0x0000000607067212 */ /* 0x000fe400078e3cff */
[----:B------:R-:W-:Y:S02]  /*15230*/  LOP3.LUT R5, R5, R4, RZ, 0x3c, !PT ;  /* 0x0000000405057212 */ /* 0x000fe400078e3cff */
[----:B------:R-:W-:-:S03]  /*15240*/  LOP3.LUT R7, R7, R6, RZ, 0x3c, !PT ;  /* 0x0000000607077212 */ /* 0x000fc600078e3cff */
[----:B------:R-:W-:-:S04]  /*15250*/  IMAD.WIDE R4, R25, 0x2, R4 ;  /* 0x0000000219047825 */ /* 0x000fc800078e0204 */
[----:B------:R-:W-:-:S04]  /*15260*/  IMAD.WIDE R6, R25, 0x2, R6 ;  /* 0x0000000219067825 */ /* 0x000fc800078e0206 */
[----:B------:R-:W-:Y:S02]  /*15270*/  IMAD.MOV.U32 R12, RZ, RZ, R15 ;  /* 0x000000ffff0c7224 */ /* 0x000fe400078e000f */
[----:B------:R-:W-:-:S04]  /*15280*/  IMAD.MOV.U32 R13, RZ, RZ, R14 ;  /* 0x000000ffff0d7224 */ /* 0x000fc800078e000e */
[----:B------:R-:W-:Y:S01]  /*15290*/  IMAD.WIDE R12, R25, 0x2, R12 ;  /* 0x00000002190c7825 */ /* 0x000fe200078e020c */
[----:B---3--:R-:W-:Y:S03]  /*152a0*/  STL.64 [R1+0x678], R22 ;  /* 0x0006781601007387 */ /* 0x008fe60000100a00 */
[----:B--2---:R0:W-:Y:S02]  /*152b0*/  STL.64 [R1+0x670], R20 ;  /* 0x0006701401007387 */ /* 0x0041e40000100a00 */
        /* <DEDUP_REMOVED lines=8> */
[----:B------:R0:W-:Y:S02]  /*15340*/  STL [R1+0x540], R6 ;  /* 0x0005400601007387 */ /* 0x0001e40000100800 */
[----:B------:R1:W-:Y:S01]  /*15350*/  STL [R1+0x4ac], R7 ;  /* 0x0004ac0701007387 */ /* 0x0003e20000100800 */
[----:B0-----:R-:W4:Y:S01]  /*15360*/  LDL.LU R6, [R1+0x4b4] ;  /* 0x0004b40001067983 */ /* 0x001f220000300800 */
[----:B-1----:R-:W4:Y:S02]  /*15370*/  LDL.LU R7, [R1+0x548] ;  /* 0x0005480001077983 */ /* 0x002f240000300800 */
[----:B------:R0:W-:Y:S02]  /*15380*/  STL [R1+0x59c], R12 ;  /* 0x00059c0c01007387 */ /* 0x0001e40000100800 */
[----:B------:R1:W-:Y:S01]  /*15390*/  STL [R1+0x544], R13 ;  /* 0x0005440d01007387 */ /* 0x0003e20000100800 */
[----:B0-----:R-:W2:Y:S01]  /*153a0*/  LDL.LU R12, [R1+0xd0] ;  /* 0x0000d000010c7983 */ /* 0x001ea20000300800 */
[----:B-1----:R-:W2:Y:S02]  /*153b0*/  LDL.LU R13, [R1+0xd4] ;  /* 0x0000d400010d7983 */ /* 0x002ea40000300800 */
[----:B------:R-:W2:Y:S02]  /*153c0*/  LDL.LU R14, [R1+0xd8] ;  /* 0x0000d800010e7983 */ /* 0x000ea40000300800 */
[----:B------:R-:W2:Y:S02]  /*153d0*/  LDL.LU R15, [R1+0xdc] ;  /* 0x0000dc00010f7983 */ /* 0x000ea40000300800 */
[----:B--2---:R-:W-:Y:S11]  /*153e0*/  HMMA.16816.F32 R16, R8, R18, R12 ;  /* 0x000000120810723c */ /* 0x004ff6000000180c */
[----:B------:R-:W-:Y:S11]  /*153f0*/  @!UPT UIADD3 URZ, URZ, URZ, URZ ;  /* 0x0000003f3f3ff290 */ /* 0x000ff6000fffe03f */
[----:B------:R-:W-:Y:S01]  /*15400*/  @!UPT UIADD3 URZ, URZ, URZ, URZ ;  /* 0x0000003f3f3ff290 */ /* 0x000fe2000fffe03f */
[----:B------:R-:W-:Y:S01]  /*15410*/  STL.64 [R1+0x230], R16 ;  /* 0x0002301001007387 */ /* 0x000fe20000100a00 */
[----:B------:R-:W-:Y:S02]  /*15420*/  IMAD.MOV.U32 R15, RZ, RZ, R18 ;  /* 0x000000ffff0f7224 */ /* 0x000fe400078e0012 */
[----:B------:R0:W-:Y:S02]  /*15430*/  STL.64 [R1+0x238], R18 ;  /* 0x0002381201007387 */ /* 0x0001e40000100a00 */
[----:B------:R-:W-:Y:S02]  /*15440*/  IMAD.MOV.U32 R14, RZ, RZ, R19 ;  /* 0x000000ffff0e7224 */ /* 0x000fe400078e0013 */
[----:B0-----:R-:W2:Y:S01]  /*15450*/  LDL.LU.64 R18, [R1+0x698] ;  /* 0x0006980001127983 */ /* 0x001ea20000300a00 */
[----:B---3--:R-:W-:Y:S02]  /*15460*/  LOP3.LUT R5, R5, R4, RZ, 0x3c, !PT ;  /* 0x0000000405057212 */ /* 0x008fe400078e3cff */
[----:B----4-:R-:W-:Y:S01]  /*15470*/  LOP3.LUT R7, R7, R6, RZ, 0x3c, !PT ;  /* 0x0000000607077212 */ /* 0x010fe200078e3cff */
[----:B------:R-:W3:Y:S01]  /*15480*/  LDL.LU.64 R16, [R1+0x690] ;  /* 0x0006900001107983 */ /* 0x000ee20000300a00 */
[----:B------:R-:W-:-:S02]  /*15490*/  LOP3.LUT R4, R5, R4, RZ, 0x3c, !PT ;  /* 0x0000000405047212 */ /* 0x000fc400078e3cff */
[----:B------:R-:W-:Y:S02]  /*154a0*/  LOP3.LUT R6, R7, R6, RZ, 0x3c, !PT ;  /* 0x0000000607067212 */ /* 0x000fe400078e3cff */
[----:B------:R-:W-:Y:S02]  /*154b0*/  LOP3.LUT R5, R5, R4, RZ, 0x3c, !PT ;  /* 0x0000000405057212 */ /* 0x000fe400078e3cff */
[----:B------:R-:W-:-:S03]  /*154c0*/  LOP3.LUT R7, R7, R6, RZ, 0x3c, !PT ;  /* 0x0000000607077212 */ /* 0x000fc600078e3cff */
[----:B------:R-:W-:-:S04]  /*154d0*/  IMAD.WIDE R4, R25, 0x2, R4 ;  /* 0x0000000219047825 */ /* 0x000fc800078e0204 */
[C---:B------:R-:W-:Y:S01]  /*154e0*/  IMAD.WIDE R6, R25.reuse, 0x2, R6 ;  /* 0x0000000219067825 */ /* 0x040fe200078e0206 */
[----:B------:R-:W-:Y:S03]  /*154f0*/  STL [R1+0x4b0], R4 ;  /* 0x0004b00401007387 */ /* 0x000fe60000100800 */
[----:B--2---:R-:W-:Y:S02]  /*15500*/  IMAD.MOV.U32 R13, RZ, RZ, R18 ;  /* 0x000000ffff0d7224 */ /* 0x004fe400078e0012 */
[----:B------:R-:W-:Y:S02]  /*15510*/  IMAD.MOV.U32 R12, RZ, RZ, R19 ;  /* 0x000000ffff0c7224 */ /* 0x000fe400078e0013 */
[----:B------:R-:W-:Y:S02]  /*15520*/  IMAD.MOV.U32 R18, RZ, RZ, R28 ;  /* 0x000000ffff127224 */ /* 0x000fe400078e001c */
[----:B------:R-:W-:Y:S01]  /*15530*/  IMAD.MOV.U32 R19, RZ, RZ, R29 ;  /* 0x000000ffff137224 */ /* 0x000fe200078e001d */
[----:B------:R0:W5:Y:S01]  /*15540*/  LDL.LU R28, [R1+0x688] ;  /* 0x00068800011c7983 */ /* 0x0001620000300800 */
[----:B------:R0:W5:Y:S02]  /*15550*/  LDL.LU R29, [R1+0x684] ;  /* 0x00068400011d7983 */ /* 0x0001640000300800 */
[----:B------:R-:W-:Y:S02]  /*15560*/  STL [R1+0x408], R5 ;  /* 0x0004080501007387 */ /* 0x000fe40000100800 */
[----:B------:R1:W-:Y:S01]  /*15570*/  STL [R1+0x548], R6 ;  /* 0x0005480601007387 */ /* 0x0003e20000100800 */
[----:B------:R2:W-:Y:S01]  /*15580*/  STL [R1+0x4b4], R7 ;  /* 0x0004b40701007387 */ /* 0x0005e20000100800 */
[----:B------:R-:W-:-:S04]  /*15590*/  IMAD.WIDE R12, R25, 0x2, R12 ;  /* 0x00000002190c7825 */ /* 0x000fc800078e020c */
[----:B-1----:R-:W-:Y:S02]  /*155a0*/  IMAD.MOV.U32 R6, RZ, RZ, R0 ;  /* 0x000000ffff067224 */ /* 0x002fe400078e0000 */
[----:B--2---:R-:W-:Y:S01]  /*155b0*/  IMAD.MOV.U32 R7, RZ, RZ, R24 ;  /* 0x000000ffff077224 */ /* 0x004fe200078e0018 */
[----:B------:R-:W2:Y:S01]  /*155c0*/  LDL.LU R0, [R1+0x680] ;  /* 0x0006800001007983 */ /* 0x000ea20000300800 */
[----:B------:R-:W-:Y:S02]  /*155d0*/  STL [R1+0x5a0], R12 ;  /* 0x0005a00c01007387 */ /* 0x000fe40000100800 */
[----:B------:R-:W-:Y:S03]  /*155e0*/  STL [R1+0x54c], R13 ;  /* 0x00054c0d01007387 */ /* 0x000fe60000100800 */
[----:B------:R-:W-:Y:S01]  /*155f0*/  HMMA.16816.F32 R4, R8, R6, R20 ;  /* 0x000000060804723c */ /* 0x000fe20000001814 */
[----:B------:R-:W4:Y:S01]  /*15600*/  LDL.LU.64 R22, [R1+0x678] ;  /* 0x0006780001167983 */ /* 0x000f220000300a00 */
[----:B------:R-:W2:Y:S02]  /*15610*/  LDL.LU.64 R20, [R1+0x670] ;  /* 0x0006700001147983 */ /* 0x000ea40000300a00 */
[----:B------:R-:W2:Y:S11]  /*15620*/  LDL.LU R24, [R1+0x4cc] ;  /* 0x0004cc0001187983 */ /* 0x000eb60000300800 */
[----:B------:R-:W-:Y:S08]  /*15630*/  @!UPT UIADD3 URZ, URZ, URZ, URZ ;  /* 0x0000003f3f3ff290 */ /* 0x000ff0000fffe03f */
[----:B------:R3:W-:Y:S01]  /*15640*/  STL.64 [R1+0x240], R4 ;  /* 0x0002400401007387 */ /* 0x0007e20000100a00 */
[----:B------:R2:W-:Y:S02]  /*15650*/  STL.64 [R1+0x248], R6 ;  /* 0x0002480601007387 */ /* 0x0005e40000100a00 */
[----:B------:R-:W-:Y:S02]  /*15660*/  STL.64 [R1+0x658], R26 ;  /* 0x0006581a01007387 */ /* 0x000fe40000100a00 */
[----:B---3--:R-:W-:Y:S02]  /*15670*/  IMAD.MOV.U32 R4, RZ, RZ, R17 ;  /* 0x000000ffff047224 */ /* 0x008fe400078e0011 */
[----:B------:R-:W-:-:S04]  /*15680*/  IMAD.MOV.U32 R5, RZ, RZ, R16 ;  /* 0x000000ffff057224 */ /* 0x000fc800078e0010 */
[----:B------:R-:W-:-:S04]  /*15690*/  IMAD.WIDE R4, R25, 0x2, R4 ;  /* 0x0000000219047825 */ /* 0x000fc800078e0204 */
[----:B----4-:R-:W-:Y:S02]  /*156a0*/  IMAD.MOV.U32 R12, RZ, RZ, R23 ;  /* 0x000000ffff0c7224 */ /* 0x010fe400078e0017 */
[----:B--2---:R-:W-:Y:S02]  /*156b0*/  IMAD.MOV.U32 R6, RZ, RZ, R21 ;  /* 0x000000ffff067224 */ /* 0x004fe400078e0015 */
[----:B------:R-:W-:Y:S02]  /*156c0*/  IMAD.MOV.U32 R7, RZ, RZ, R20 ;  /* 0x000000ffff077224 */ /* 0x000fe400078e0014 */
[----:B------:R-:W-:Y:S01]  /*156d0*/  IMAD.MOV.U32 R13, RZ, RZ, R22 ;  /* 0x000000ffff0d7224 */ /* 0x000fe200078e0016 */
[----:B------:R1:W-:Y:S01]  /*156e0*/  STL.64 [R1+0x650], R24 ;  /* 0x0006501801007387 */ /* 0x0003e20000100a00 */
[----:B------:R-:W-:-:S04]  /*156f0*/  IMAD.WIDE R6, R25, 0x2, R6 ;  /* 0x0000000219067825 */ /* 0x000fc800078e0206 */
[----:B------:R-:W-:Y:S01]  /*15700*/  IMAD.WIDE R12, R25, 0x2, R12 ;  /* 0x00000002190c7825 */ /* 0x000fe200078e020c */
[----:B-1----:R-:W2:Y:S03]  /*15710*/  LDL.LU R24, [R1+0xa0] ;  /* 0x0000a00001187983 */ /* 0x002ea60000300800 */
[----:B------:R-:W2:Y:S02]  /*15720*/  LDL.LU R25, [R1+0xa4] ;  /* 0x0000a40001197983 */ /* 0x000ea40000300800 */
[----:B------:R-:W2:Y:S02]  /*15730*/  LDL.LU R26, [R1+0xa8] ;  /* 0x0000a800011a7983 */ /* 0x000ea40000300800 */
[----:B------:R-:W2:Y:S01]  /*15740*/  LDL.LU R27, [R1+0xac] ;  /* 0x0000ac00011b7983 */ /* 0x000ea20000300800 */
[----:B------:R-:W-:Y:S01]  /*15750*/  STL [R1+0x4b8], R4 ;  /* 0x0004b80401007387 */ /* 0x000fe20000100800 */
[----:B------:R-:W3:Y:S02]  /*15760*/  LDL.LU R20, [R1+0x70] ;  /* 0x0000700001147983 */ /* 0x000ee40000300800 */
[----:B------:R-:W3:Y:S02]  /*15770*/  LDL.LU R21, [R1+0x74] ;  /* 0x0000740001157983 */ /* 0x000ee40000300800 */
[----:B------:R-:W4:Y:S02]  /*15780*/  LDL.LU R22, [R1+0x78] ;  /* 0x0000780001167983 */ /* 0x000f240000300800 */
[----:B------:R-:W-:-:S02]  /*15790*/  IMAD.MOV.U32 R23, RZ, RZ, R0 ;  /* 0x000000ffff177224 */ /* 0x000fc400078e0000 */
[----:B------:R-:W3:Y:S01]  /*157a0*/  LDL.LU R0, [R1+0x668] ;  /* 0x0006680001007983 */ /* 0x000ee20000300800 */
[----:B--2---:R-:W-:Y:S03]  /*157b0*/  HMMA.16816.F32 R16, R8, R18, R24 ;  /* 0x000000120810723c */ /* 0x004fe60000001818 */
[----:B----4-:R1:W-:Y:S01]  /*157c0*/  STL.64 [R1+0x620], R22 ;  /* 0x0006201601007387 */ /* 0x0103e20000100a00 */
[----:B---3--:R2:W-:Y:S02]  /*157d0*/  STL.64 [R1+0x618], R20 ;  /* 0x0006181401007387 */ /* 0x0085e40000100a00 */
[----:B-1----:R-:W-:Y:S01]  /*157e0*/  IMAD.MOV.U32 R22, RZ, RZ, R2 ;  /* 0x000000ffff167224 */ /* 0x002fe200078e0002 */
[----:B--2---:R-:W2:Y:S01]  /*157f0*/  LDL.LU R20, [R1+0x55c] ;  /* 0x00055c0001147983 */ /* 0x004ea20000300800 */
[----:B------:R-:W3:Y:S02]  /*15800*/  LDL.LU R21, [R1+0x5a8] ;  /* 0x0005a80001157983 */ /* 0x000ee40000300800 */
[----:B------:R-:W4:Y:S02]  /*15810*/  LDL.LU R2, [R1+0x664] ;  /* 0x0006640001027983 */ /* 0x000f240000300800 */
[----:B------:R-:W-:-:S02]  /*15820*/  IMAD.MOV.U32 R23, RZ, RZ, R3 ;  /* 0x000000ffff177224 */ /* 0x000fc400078e0003 */
[----:B------:R-:W2:Y:S01]  /*15830*/  LDL.LU R3, [R1+0x660] ;  /* 0x0006600001037983 */ /* 0x000ea20000300800 */
[----:B------:R1:W-:Y:S03]  /*15840*/  STL [R1+0x40c], R5 ;  /* 0x00040c0501007387 */ /* 0x0003e60000100800 */
[----:B-1----:R-:W2:Y:S01]  /*15850*/  LDL.LU R5, [R1+0x410] ;  /* 0x0004100001057983 */ /* 0x002ea20000300800 */
[----:B------:R-:W-:Y:S02]  /*15860*/  STL [R1+0x550], R6 ;  /* 0x0005500601007387 */ /* 0x000fe40000100800 */
[----:B------:R-:W-:Y:S02]  /*15870*/  STL [R1+0x4bc], R7 ;  /* 0x0004bc0701007387 */ /* 0x000fe40000100800 */
[----:B------:R-:W-:Y:S01]  /*15880*/  STL [R1+0x5a4], R12 ;  /* 0x0005a40c01007387 */ /* 0x000fe20000100800 */
[----:B------:R-:W-:Y:S01]  /*15890*/  STL [R1+0x554], R13 ;  /* 0x0005540d01007387 */ /* 0x000fe20000100800 */
[----:B------:R-:W2:Y:S02]  /*158a0*/  LDL.LU.64 R26, [R1+0x658] ;  /* 0x00065800011a7983 */ /* 0x000ea40000300a00 */
[----:B------:R-:W2:Y:S02]  /*158b0*/  LDL.LU.64 R24, [R1+0x650] ;  /* 0x0006500001187983 */ /* 0x000ea40000300a00 */
[----:B------:R-:W-:Y:S01]  /*158c0*/  STL.64 [R1+0x250], R16 ;  /* 0x0002501001007387 */ /* 0x000fe20000100a00 */
[----:B------:R1:W-:Y:S04]  /*158d0*/  STL.64 [R1+0x258], R18 ;  /* 0x0002581201007387 */ /* 0x0003e80000100a00 */
[----:B-1----:R-:W2:Y:S01]  /*158e0*/  LDL.LU.64 R18, [R1+0x648] ;  /* 0x0006480001127983 */ /* 0x002ea20000300a00 */
[----:B------:R-:W3:Y:S02]  /*158f0*/  LDL.LU R17, [R1+0x568] ;  /* 0x0005680001117983 */ /* 0x000ee40000300800 */
[----:B------:R-:W-:Y:S01]  /*15900*/  IMAD.MOV.U32 R4, RZ, RZ, R0 ;  /* 0x000000ffff047224 */ /* 0x000fe200078e0000 */
[----:B--2---:R-:W-:Y:S01]  /*15910*/  STL.64 [R1+0x630], R18 ;  /* 0x0006301201007387 */ /* 0x004fe20000100a00 */
[----:B---3--:R1:W-:Y:S02]  /*15920*/  STL [R1+0x628], R17 ;  /* 0x0006281101007387 */ /* 0x0083e40000100800 */
[----:B------:R-:W2:Y:S01]  /*15930*/  LDL.LU R16, [R1+0x90] ;  /* 0x0000900001107983 */ /* 0x000ea20000300800 */
[----:B-1----:R-:W2:Y:S01]  /*15940*/  LDL.LU R17, [R1+0x94] ;  /* 0x0000940001117983 */ /* 0x002ea20000300800 */
[----:B------:R-:W2:Y:S02]  /*15950*/  LDL.LU R18, [R1+0x98] ;  /* 0x0000980001127983 */ /* 0x000ea40000300800 */
[----:B------:R-:W2:Y:S02]  /*15960*/  LDL.LU R19, [R1+0x9c] ;  /* 0x00009c0001137983 */ /* 0x000ea40000300800 */
[----:B------:R-:W-:Y:S01]  /*15970*/  IMAD.WIDE R4, R25, 0x2, R4 ;  /* 0x0000000219047825 */ /* 0x000fe200078e0204 */
[----:B------:R-:W3:Y:S03]  /*15980*/  LDL.LU R0, [R1+0x640] ;  /* 0x0006400001007983 */ /* 0x000ee60000300800 */
[----:B----4-:R-:W-:-:S02]  /*15990*/  IMAD.MOV.U32 R7, RZ, RZ, R2 ;  /* 0x000000ffff077224 */ /* 0x010fc400078e0002 */
[----:B------:R-:W-:Y:S02]  /*159a0*/  IMAD.MOV.U32 R6, RZ, RZ, R3 ;  /* 0x000000ffff067224 */ /* 0x000fe400078e0003 */
[----:B------:R-:W4:Y:S01]  /*159b0*/  LDL.LU R2, [R1+0x63c] ;  /* 0x00063c0001027983 */ /* 0x000f220000300800 */
[----:B------:R-:W3:Y:S01]  /*159c0*/  LDL.LU R3, [R1+0x638] ;  /* 0x0006380001037983 */ /* 0x000ee20000300800 */
[----:B------:R1:W-:Y:S02]  /*159d0*/  STL [R1+0x4c0], R4 ;  /* 0x0004c00401007387 */ /* 0x0003e40000100800 */
[----:B------:R0:W-:Y:S01]  /*159e0*/  STL [R1+0x410], R5 ;  /* 0x0004100501007387 */ /* 0x0001e20000100800 */
[----:B-1----:R-:W3:Y:S01]  /*159f0*/  LDL.LU R4, [R1+0x414] ;  /* 0x0004140001047983 */ /* 0x002ee20000300800 */
[----:B0-----:R-:W3:Y:S02]  /*15a00*/  LDL.LU R5, [R1+0x4c8] ;  /* 0x0004c80001057983 */ /* 0x001ee40000300800 */
[----:B------:R-:W-:-:S02]  /*15a10*/  IMAD.MOV.U32 R12, RZ, RZ, R21 ;  /* 0x000000ffff0c7224 */ /* 0x000fc400078e0015 */
[----:B------:R-:W-:Y:S02]  /*15a20*/  IMAD.MOV.U32 R13, RZ, RZ, R20 ;  /* 0x000000ffff0d7224 */ /* 0x000fe400078e0014 */
[----:B------:R-:W-:-:S04]  /*15a30*/  IMAD.WIDE R6, R25, 0x2, R6 ;  /* 0x0000000219067825 */ /* 0x000fc800078e0206 */
[----:B------:R-:W-:Y:S01]  /*15a40*/  IMAD.WIDE R12, R25, 0x2, R12 ;  /* 0x00000002190c7825 */ /* 0x000fe200078e020c */
[----:B------:R-:W-:Y:S03]  /*15a50*/  STL [R1+0x558], R6 ;  /* 0x0005580601007387 */ /* 0x000fe60000100800 */
[----:B------:R-:W-:Y:S02]  /*15a60*/  STL [R1+0x4c4], R7 ;  /* 0x0004c40701007387 */ /* 0x000fe40000100800 */
[----:B------:R-:W-:Y:S02]  /*15a70*/  STL [R1+0x5a8], R12 ;  /* 0x0005a80c01007387 */ /* 0x000fe40000100800 */
[----:B------:R-:W-:Y:S01]  /*15a80*/  STL [R1+0x55c], R13 ;  /* 0x00055c0d01007387 */ /* 0x000fe20000100800 */
[----:B--2---:R-:W-:Y:S01]  /*15a90*/  HMMA.16816.F32 R20, R8, R22, R16 ;  /* 0x000000160814723c */ /* 0x004fe20000001810 */
[----:B------:R0:W5:Y:S01]  /*15aa0*/  LDL.LU.64 R18, [R1+0x630] ;  /* 0x0006300001127983 */ /* 0x0001620000300a00 */
[----:B------:R-:W2:Y:S11]  /*15ab0*/  LDL.LU R17, [R1+0x628] ;  /* 0x0006280001117983 */ /* 0x000eb60000300800 */
[----:B------:R-:W-:Y:S10]  /*15ac0*/  @!UPT UIADD3 URZ, URZ, URZ, URZ ;  /* 0x0000003f3f3ff290 */ /* 0x000ff4000fffe03f */
[----:B------:R-:W-:Y:S01]  /*15ad0*/  STL.64 [R1+0x270], R20 ;  /* 0x0002701401007387 */ /* 0x000fe20000100a00 */
[----:B------:R1:W-:Y:S03]  /*15ae0*/  STL.64 [R1+0x278], R22 ;  /* 0x0002781601007387 */ /* 0x0003e60000100a00 */
[----:B-1----:R-:W2:Y:S01]  /*15af0*/  LDL.LU.64 R22, [R1+0x620] ;  /* 0x0006200001167983 */ /* 0x002ea20000300a00 */
[----:B------:R-:W2:Y:S01]  /*15b00*/  LDL.LU.64 R20, [R1+0x618] ;  /* 0x0006180001147983 */ /* 0x000ea20000300a00 */
[-C--:B---3--:R-:W-:Y:S01]  /*15b10*/  LOP3.LUT R5, R5, R4.reuse, RZ, 0x3c, !PT ;  /* 0x0000000405057212 */ /* 0x088fe200078e3cff */
[----:B------:R-:W3:Y:S03]  /*15b20*/  LDL.LU R16, [R1+0x3ac] ;  /* 0x0003ac0001107983 */ /* 0x000ee60000300800 */
[----:B------:R-:W-:-:S04]  /*15b30*/  LOP3.LUT R4, R5, R4, RZ, 0x3c, !PT ;  /* 0x0000000405047212 */ /* 0x000fc800078e3cff */
[----:B------:R-:W-:-:S05]  /*15b40*/  LOP3.LUT R5, R5, R4, RZ, 0x3c, !PT ;  /* 0x0000000405057212 */ /* 0x000fca00078e3cff */
[----:B------:R-:W-:-:S04]  /*15b50*/  IMAD.WIDE R12, R25, 0x2, R4 ;  /* 0x00000002190c7825 */ /* 0x000fc800078e0204 */
[----:B------:R-:W-:Y:S02]  /*15b60*/  IMAD.MOV.U32 R4, RZ, RZ, R0 ;  /* 0x000000ffff047224 */ /* 0x000fe400078e0000 */
[----:B------:R-:W3:Y:S01]  /*15b70*/  LDL.LU R0, [R1+0x610] ;  /* 0x0006100001007983 */ /* 0x000ee20000300800 */
[----:B------:R-:W-:Y:S02]  /*15b80*/  IMAD.MOV.U32 R5, RZ, RZ, R24 ;  /* 0x000000ffff057224 */ /* 0x000fe400078e0018 */
[----:B------:R-:W-:Y:S02]  /*15b90*/  IMAD.MOV.U32 R6, RZ, RZ, R3 ;  /* 0x000000ffff067224 */ /* 0x000fe400078e0003 */
[----:B----4-:R-:W-:Y:S02]  /*15ba0*/  IMAD.MOV.U32 R7, RZ, RZ, R2 ;  /* 0x000000ffff077224 */ /* 0x010fe400078e0002 */
[----:B------:R-:W-:-:S04]  /*15bb0*/  IMAD.WIDE R4, R25, 0x2, R4 ;  /* 0x0000000219047825 */ /* 0x000fc800078e0204 */
[----:B------:R-:W-:Y:S01]  /*15bc0*/  IMAD.WIDE R6, R25, 0x2, R6 ;  /* 0x0000000219067825 */ /* 0x000fe200078e0206 */
[----:B------:R-:W4:Y:S03]  /*15bd0*/  LDL.LU R2, [R1+0x60c] ;  /* 0x00060c0001027983 */ /* 0x000f260000300800 */
[----:B------:R-:W4:Y:S02]  /*15be0*/  LDL.LU R3, [R1+0x608] ;  /* 0x0006080001037983 */ /* 0x000f240000300800 */
[----:B------:R1:W-:Y:S02]  /*15bf0*/  STL [R1+0x4c8], R12 ;  /* 0x0004c80c01007387 */ /* 0x0003e40000100800 */
[----:B------:R-:W-:Y:S01]  /*15c00*/  STL [R1+0x414], R13 ;  /* 0x0004140d01007387 */ /* 0x000fe20000100800 */
[----:B-1----:R-:W3:Y:S01]  /*15c10*/  LDL.LU R12, [R1+0x56c] ;  /* 0x00056c00010c7983 */ /* 0x002ee20000300800 */
[----:B--2---:R-:W-:Y:S03]  /*15c20*/  HMMA.16816.F32 R24, R8, R26, R20 ;  /* 0x0000001a0818723c */ /* 0x004fe60000001814 */
[----:B------:R0:W5:Y:S01]  /*15c30*/  LDL.LU.64 R22, [R1+0x600] ;  /* 0x0006000001167983 */ /* 0x0001620000300a00 */
[----:B------:R0:W5:Y:S11]  /*15c40*/  LDL.LU.64 R20, [R1+0x5f8] ;  /* 0x0005f80001147983 */ /* 0x0001760000300a00 */
[----:B------:R-:W-:Y:S08]  /*15c50*/  @!UPT UIADD3 URZ, URZ, URZ, URZ ;  /* 0x0000003f3f3ff290 */ /* 0x000ff0000fffe03f */
[----:B------:R-:W-:Y:S01]  /*15c60*/  STL.64 [R1+0x260], R24 ;  /* 0x0002601801007387 */ /* 0x000fe20000100a00 */
[----:B------:R-:W-:Y:S02]  /*15c70*/  IMAD.MOV.U32 R9, RZ, RZ, R26 ;  /* 0x000000ffff097224 */ /* 0x000fe400078e001a */
[----:B------:R1:W-:Y:S02]  /*15c80*/  STL.64 [R1+0x268], R26 ;  /* 0x0002681a01007387 */ /* 0x0003e40000100a00 */
[----:B------:R-:W-:Y:S02]  /*15c90*/  IMAD.MOV.U32 R8, RZ, RZ, R27 ;  /* 0x000000ffff087224 */ /* 0x000fe400078e001b */
[----:B-1----:R0:W5:Y:S01]  /*15ca0*/  LDL.LU.64 R26, [R1+0x5f0] ;  /* 0x0005f000011a7983 */ /* 0x0021620000300a00 */
[----:B------:R0:W5:Y:S02]  /*15cb0*/  LDL.LU.64 R24, [R1+0x5e8] ;  /* 0x0005e80001187983 */ /* 0x0001640000300a00 */
[----:B------:R-:W2:Y:S02]  /*15cc0*/  LDL.LU R11, [R1+0x4d4] ;  /* 0x0004d400010b7983 */ /* 0x000ea40000300800 */
[----:B------:R-:W-:Y:S01]  /*15cd0*/  STL [R1+0x560], R4 ;  /* 0x0005600401007387 */ /* 0x000fe20000100800 */
[----:B------:R-:W-:Y:S01]  /*15ce0*/  STL [R1+0x4cc], R5 ;  /* 0x0004cc0501007387 */ /* 0x000fe20000100800 */
[----:B------:R3:W-:Y:S02]  /*15cf0*/  STL [R1+0x564], R6 ;  /* 0x0005640601007387 */ /* 0x0007e40000100800 */
[----:B------:R1:W-:Y:S02]  /*15d00*/  STL [R1+0x4d0], R7 ;  /* 0x0004d00701007387 */ /* 0x0003e40000100800 */
[----:B---3--:R-:W-:-:S02]  /*15d10*/  IMAD.MOV.U32 R6, RZ, RZ, R0 ;  /* 0x000000ffff067224 */ /* 0x008fc400078e0000 */
[----:B------:R-:W3:Y:S01]  /*15d20*/  LDL.LU R0, [R1+0x5e4] ;  /* 0x0005e40001007983 */ /* 0x000ee20000300800 */
[----:B------:R-:W-:Y:S02]  /*15d30*/  IMAD.MOV.U32 R13, RZ, RZ, c[0x0][0x18c] ;  /* 0x00006300ff0d7624 */ /* 0x000fe400078e00ff */
[----:B------:R-:W-:Y:S02]  /*15d40*/  IMAD.MOV.U32 R4, RZ, RZ, R17 ;  /* 0x000000ffff047224 */ /* 0x000fe400078e0011 */
[----:B-1----:R-:W-:Y:S02]  /*15d50*/  IMAD.MOV.U32 R7, RZ, RZ, R12 ;  /* 0x000000ffff077224 */ /* 0x002fe400078e000c */
[----:B------:R-:W-:Y:S01]  /*15d60*/  IMAD.SHL.U32 R13, R13, 0x40, RZ ;  /* 0x000000400d0d7824 */ /* 0x000fe200078e00ff */
[----:B------:R-:W-:-:S03]  /*15d70*/  IADD3 R16, R16, -0x1, RZ ;  /* 0xffffffff10107810 */ /* 0x000fc60007ffe0ff */
[----:B------:R-:W-:Y:S02]  /*15d80*/  IMAD.WIDE R6, R13, 0x2, R6 ;  /* 0x000000020d067825 */ /* 0x000fe400078e0206 */
[----:B------:R0:W-:Y:S01]  /*15d90*/  STL [R1+0x3ac], R16 ;  /* 0x0003ac1001007387 */ /* 0x0001e20000100800 */
[----:B------:R-:W-:Y:S01]  /*15da0*/  ISETP.NE.U32.AND P0, PT, R16, RZ, PT ;  /* 0x000000ff1000720c */ /* 0x000fe20003f05070 */
[----:B------:R-:W-:-:S04]  /*15db0*/  IMAD.MOV.U32 R17, RZ, RZ, c[0x0][0x188] ;  /* 0x00006200ff117624 */ /* 0x000fc800078e00ff */
[----:B------:R-:W-:-:S04]  /*15dc0*/  IMAD.SHL.U32 R17, R17, 0x40, RZ ;  /* 0x0000004011117824 */ /* 0x000fc800078e00ff */
[----:B----4-:R-:W-:-:S04]  /*15dd0*/  IMAD.WIDE R2, R17, 0x2, R2 ;  /* 0x0000000211027825 */ /* 0x010fc800078e0202 */
[----:B--2---:R-:W-:-:S04]  /*15de0*/  IMAD.MOV.U32 R5, RZ, RZ, R11 ;  /* 0x000000ffff057224 */ /* 0x004fc800078e000b */
[----:B------:R-:W-:-:S05]  /*15df0*/  IMAD.WIDE R4, R13, 0x2, R4 ;  /* 0x000000020d047825 */ /* 0x000fca00078e0204 */
[----:B------:R0:W-:Y:S01]  /*15e00*/  STL [R1+0x568], R4 ;  /* 0x0005680401007387 */ /* 0x0001e20000100800 */
[----:B------:R0:W-:Y:S02]  /*15e10*/  STL [R1+0x4d4], R5 ;  /* 0x0004d40501007387 */ /* 0x0001e40000100800 */
[----:B------:R0:W-:Y:S02]  /*15e20*/  STL [R1+0x5ac], R6 ;  /* 0x0005ac0601007387 */ /* 0x0001e40000100800 */
[----:B------:R0:W-:Y:S01]  /*15e30*/  STL [R1+0x56c], R7 ;  /* 0x00056c0701007387 */ /* 0x0001e20000100800 */
[----:B---3--:R-:W-:Y:S01]  /*15e40*/  IADD3 R0, R0, -0x40, RZ ;  /* 0xffffffc000007810 */ /* 0x008fe20007ffe0ff */
[----:B------:R-:W-:Y:S01]  /*15e50*/  @!P0 CALL.REL.NOINC `(.L_x_2) ;  /* 0x0000001000008944 */ /* 0x000fe20003c00000 */
[----:B------:R-:W-:Y:S05]  /*15e60*/  BRA `(.L_x_3) ;  /* 0xffff187000007947 */ /* 0x000fea000383ffff */
.L_x_2:
[----:B-----5:R1:W-:Y:S04]  /*15e70*/  STL [R1+0x67c], R20 ;  /* 0x00067c1401007387 */ /* 0x0203e80000100800 */
[----:B-1----:R-:W2:Y:S04]  /*15e80*/  LDL.LU R20, [R1+0xb8] ;  /* 0x0000b80001147983 */ /* 0x002ea80000300800 */
[----:B--2---:R1:W-:Y:S04]  /*15e90*/  STL [R1+0x684], R20 ;  /* 0x0006841401007387 */ /* 0x0043e80000100800 */
        /* <DEDUP_REMOVED lines=30> */
[----:B------:R2:W-:Y:S01]  /*16080*/  STL [R1+0x678], R21 ;  /* 0x0006781501007387 */ /* 0x0005e20000100800 */
[----:B-1----:R-:W-:-:S03]  /*16090*/  IMAD.MOV.U32 R20, RZ, RZ, R9 ;  /* 0x000000ffff147224 */ /* 0x002fc600078e0009 */
[----:B--2---:R-:W2:Y:S04]  /*160a0*/  LDL.LU R21, [R1+0x10c] ;  /* 0x00010c0001157983 */ /* 0x004ea80000300800 */
        /* <DEDUP_REMOVED lines=36> */
[----:B------:R1:W-:Y:S04]  /*162f0*/  STL [R1+0x670], R14 ;  /* 0x0006700e01007387 */ /* 0x0003e80000100800 */
[----:B-1----:R-:W3:Y:S04]  /*16300*/  LDL.LU R14, [R1+0x12c] ;  /* 0x00012c00010e7983 */ /* 0x002ee80000300800 */
[----:B------:R-:W4:Y:S04]  /*16310*/  LDL.LU R0, [R1+0x120] ;  /* 0x0001200001007983 */ /* 0x000f280000300800 */
[----:B------:R-:W2:Y:S04]  /*16320*/  LDL.LU R24, [R1+0x144] ;  /* 0x0001440001187983 */ /* 0x000ea80000300800 */
[----:B------:R-:W2:Y:S04]  /*16330*/  LDL.LU R25, [R1+0x140] ;  /* 0x0001400001197983 */ /* 0x000ea80000300800 */
        /* <DEDUP_REMOVED lines=14> */
[----:B------:R0:W-:Y:S04]  /*16420*/  STL [R1+0x600], R19 ;  /* 0x0006001301007387 */ /* 0x0001e80000100800 */
[----:B0-----:R-:W4:Y:S04]  /*16430*/  LDL.LU R19, [R1+0x124] ;  /* 0x0001240001137983 */ /* 0x001f280000300800 */
[----:B------:R0:W-:Y:S01]  /*16440*/  STL [R1+0x5fc], R18 ;  /* 0x0005fc1201007387 */ /* 0x0001e20000100800 */
[----:B------:R-:W-:-:S03]  /*16450*/  F2FP.PACK_AB R20, R21, R20 ;  /* 0x000000141514723e */ /* 0x000fc600000000ff */
        /* <DEDUP_REMOVED lines=13> */
[----:B------:R-:W2:Y:S04]  /*16530*/  LDL.LU R21, [R1+0x700] ;  /* 0x0007000001157983 */ /* 0x000ea80000300800 */
[----:B------:R0:W-:Y:S04]  /*16540*/  STL [R1+0x9c], R20 ;  /* 0x00009c1401007387 */ /* 0x0001e80000100800 */
[----:B0-----:R-:W2:Y:S02]  /*16550*/  LDL.LU R20, [R1+0x6fc] ;  /* 0x0006fc0001147983 */ /* 0x001ea40000300800 */
[----:B--2---:R-:W-:-:S02]  /*16560*/  F2FP.PACK_AB R20, R21, R20 ;  /* 0x000000141514723e */ /* 0x004fc400000000ff */
        /* <DEDUP_REMOVED lines=60> */
[----:B------:R-:W2:Y:S01]  /*16930*/  LDL.LU R21, [R1+0x680] ;  /* 0x0006800001157983 */ /* 0x000ea20000300800 */
[----:B---3--:R-:W-:-:S03]  /*16940*/  F2FP.PACK_AB R29, R14, R29 ;  /* 0x0000001d0e1d723e */ /* 0x008fc600000000ff */
[----:B------:R0:W-:Y:S01]  /*16950*/  STL [R1+0x5c], R20 ;  /* 0x00005c1401007387 */ /* 0x0001e20000100800 */
[----:B------:R-:W-:Y:S02]  /*16960*/  F2FP.PACK_AB R28, R28, R26 ;  /* 0x0000001a1c1c723e */ /* 0x000fe400000000ff */
[----:B------:R-:W-:Y:S02]  /*16970*/  F2FP.PACK_AB R26, R27, R22 ;  /* 0x000000161b1a723e */ /* 0x000fe400000000ff */
[----:B------:R-:W-:Y:S01]  /*16980*/  F2FP.PACK_AB R22, R23, R18 ;  /* 0x000000121716723e */ /* 0x000fe200000000ff */
[----:B0-----:R-:W3:Y:S01]  /*16990*/  LDL.LU R20, [R1+0x67c] ;  /* 0x00067c0001147983 */ /* 0x001ee20000300800 */
[----:B----4-:R-:W-:Y:S02]  /*169a0*/  F2FP.PACK_AB R0, R19, R0 ;  /* 0x000000001300723e */ /* 0x010fe400000000ff */
[----:B------:R-:W-:Y:S02]  /*169b0*/  F2FP.PACK_AB R18, R24, R25 ;  /* 0x000000191812723e */ /* 0x000fe400000000ff */
[----:B------:R-:W-:-:S02]  /*169c0*/  F2FP.PACK_AB R2, R2, R3 ;  /* 0x000000030202723e */ /* 0x000fc400000000ff */
[----:B------:R-:W-:Y:S02]  /*169d0*/  F2FP.PACK_AB R3, R4, R5 ;  /* 0x000000050403723e */ /* 0x000fe400000000ff */
[----:B--2---:R-:W-:Y:S02]  /*169e0*/  F2FP.PACK_AB R15, R21, R15 ;  /* 0x0000000f150f723e */ /* 0x004fe400000000ff */
[----:B------:R-:W3:Y:S04]  /*169f0*/  LDL.LU R21, [R1+0x678] ;  /* 0x0006780001157983 */ /* 0x000ee80000300800 */
[----:B------:R0:W-:Y:S04]  /*16a00*/  STL [R1+0x58], R15 ;  /* 0x0000580f01007387 */ /* 0x0001e80000100800 */
[----:B0-----:R-:W2:Y:S04]  /*16a10*/  LDL.LU R15, [R1+0x674] ;  /* 0x00067400010f7983 */ /* 0x001ea80000300800 */
[----:B------:R-:W4:Y:S04]  /*16a20*/  LDL.LU R14, [R1+0x670] ;  /* 0x00067000010e7983 */ /* 0x000f280000300800 */
[----:B------:R-:W-:Y:S04]  /*16a30*/  STL [R1+0x54], R29 ;  /* 0x0000541d01007387 */ /* 0x000fe80000100800 */
[----:B------:R-:W-:Y:S04]  /*16a40*/  STL [R1+0x50], R28 ;  /* 0x0000501c01007387 */ /* 0x000fe80000100800 */
[----:B------:R-:W-:Y:S04]  /*16a50*/  STL [R1+0x4c], R26 ;  /* 0x00004c1a01007387 */ /* 0x000fe80000100800 */
[----:B------:R-:W-:Y:S04]  /*16a60*/  STL [R1+0x48], R22 ;  /* 0x0000481601007387 */ /* 0x000fe80000100800 */
[----:B------:R0:W-:Y:S04]  /*16a70*/  STL [R1+0x44], R0 ;  /* 0x0000440001007387 */ /* 0x0001e80000100800 */
[----:B------:R-:W-:Y:S04]  /*16a80*/  STL [R1+0x40], R18 ;  /* 0x0000401201007387 */ /* 0x000fe80000100800 */
[----:B------:R1:W-:Y:S01]  /*16a90*/  STL [R1+0x3c], R2 ;  /* 0x00003c0201007387 */ /* 0x0003e20000100800 */
[----:B0-----:R-:W-:-:S05]  /*16aa0*/  F2FP.PACK_AB R0, R6, R7 ;  /* 0x000000070600723e */ /* 0x001fca00000000ff */
[----:B------:R0:W-:Y:S01]  /*16ab0*/  STL [R1+0x38], R0 ;  /* 0x0000380001007387 */ /* 0x0001e20000100800 */
[----:B-1----:R-:W-:-:S03]  /*16ac0*/  F2FP.PACK_AB R2, R8, R9 ;  /* 0x000000090802723e */ /* 0x002fc600000000ff */
[----:B------:R1:W-:Y:S04]  /*16ad0*/  STL [R1+0x34], R3 ;  /* 0x0000340301007387 */ /* 0x0003e80000100800 */
[----:B------:R1:W-:Y:S01]  /*16ae0*/  STL [R1+0x30], R2 ;  /* 0x0000300201007387 */ /* 0x0003e20000100800 */
[----:B0-----:R-:W-:Y:S02]  /*16af0*/  F2FP.PACK_AB R0, R10, R11 ;  /* 0x0000000b0a00723e */ /* 0x001fe400000000ff */
[----:B-1----:R-:W-:-:S03]  /*16b00*/  F2FP.PACK_AB R3, R12, R13 ;  /* 0x0000000d0c03723e */ /* 0x002fc600000000ff */
[----:B------:R3:W-:Y:S01]  /*16b10*/  STL [R1+0x2c], R0 ;  /* 0x00002c0001007387 */ /* 0x0007e20000100800 */
[----:B------:R-:W-:-:S03]  /*16b20*/  F2FP.PACK_AB R2, R16, R17 ;  /* 0x000000111002723e */ /* 0x000fc600000000ff */
[----:B------:R-:W-:Y:S04]  /*16b30*/  STL [R1+0x28], R3 ;  /* 0x0000280301007387 */ /* 0x000fe80000100800 */
[----:B------:R-:W2:Y:S04]  /*16b40*/  LDL.LU R7, [R1+0x2e8] ;  /* 0x0002e80001077983 */ /* 0x000ea80000300800 */
[----:B------:R-:W-:Y:S01]  /*16b50*/  STL [R1+0x24], R2 ;  /* 0x0000240201007387 */ /* 0x000fe20000100800 */
[----:B---3--:R-:W-:-:S03]  /*16b60*/  F2FP.PACK_AB R0, R21, R20 ;  /* 0x000000141500723e */ /* 0x008fc600000000ff */
[----:B--2---:R0:W-:Y:S04]  /*16b70*/  STL [R1+0x630], R7 ;  /* 0x0006300701007387 */ /* 0x0041e80000100800 */
[----:B------:R-:W-:Y:S04]  /*16b80*/  STL [R1+0x20], R0 ;  /* 0x0000200001007387 */ /* 0x000fe80000100800 */
[----:B0-----:R-:W2:Y:S04]  /*16b90*/  LDL.LU R7, [R1+0x290] ;  /* 0x0002900001077983 */ /* 0x001ea80000300800 */
[----:B--2---:R0:W-:Y:S04]  /*16ba0*/  STL [R1+0x638], R7 ;  /* 0x0006380701007387 */ /* 0x0041e80000100800 */
        /* <DEDUP_REMOVED lines=11> */
[----:B--2---:R-:W-:Y:S04]  /*16c60*/  STL [R1+0x668], R7 ;  /* 0x0006680701007387 */ /* 0x004fe80000100800 */
[----:B------:R-:W2:Y:S04]  /*16c70*/  LDL.LU R6, [R1+0x2f8] ;  /* 0x0002f80001067983 */ /* 0x000ea80000300800 */
        /* <DEDUP_REMOVED lines=20> */
[----:B------:R-:W3:Y:S04]  /*16dc0*/  LDL.LU R4, [R1+0x338] ;  /* 0x0003380001047983 */ /* 0x000ee80000300800 */
[----:B---3--:R0:W-:Y:S04]  /*16dd0*/  STL [R1+0x624], R4 ;  /* 0x0006240401007387 */ /* 0x0081e80000100800 */
[----:B0-----:R-:W3:Y:S04]  /*16de0*/  LDL.LU R4, [R1+0x31c] ;  /* 0x00031c0001047983 */ /* 0x001ee80000300800 */
[----:B------:R-:W2:Y:S04]  /*16df0*/  LDL.LU R11, [R1+0x2e0] ;  /* 0x0002e000010b7983 */ /* 0x000ea80000300800 */
[----:B--2---:R0:W-:Y:S04]  /*16e00*/  STL [R1+0x620], R11 ;  /* 0x0006200b01007387 */ /* 0x0041e80000100800 */
[----:B0-----:R-:W2:Y:S04]  /*16e10*/  LDL.LU R11, [R1+0x33c] ;  /* 0x00033c00010b7983 */ /* 0x001ea80000300800 */
[----:B------:R-:W2:Y:S04]  /*16e20*/  LDL.LU R10, [R1+0x2f0] ;  /* 0x0002f000010a7983 */ /* 0x000ea80000300800 */
[----:B--2---:R0:W-:Y:S04]  /*16e30*/  STL [R1+0x61c], R10 ;  /* 0x00061c0a01007387 */ /* 0x0041e80000100800 */
[----:B0-----:R-:W2:Y:S04]  /*16e40*/  LDL.LU R10, [R1+0x2e4] ;  /* 0x0002e400010a7983 */ /* 0x001ea80000300800 */
[----:B------:R-:W2:Y:S04]  /*16e50*/  LDL.LU R9, [R1+0x310] ;  /* 0x0003100001097983 */ /* 0x000ea80000300800 */
[----:B--2---:R0:W-:Y:S04]  /*16e60*/  STL [R1+0x618], R9 ;  /* 0x0006180901007387 */ /* 0x0041e80000100800 */
[----:B0-----:R-:W2:Y:S04]  /*16e70*/  LDL.LU R9, [R1+0x2f4] ;  /* 0x0002f40001097983 */ /* 0x001ea80000300800 */
[----:B------:R-:W2:Y:S01]  /*16e80*/  LDL.LU R8, [R1+0x330] ;  /* 0x0003300001087983 */ /* 0x000ea20000300800 */
[----:B------:R-:W-:-:S03]  /*16e90*/  IMAD.MOV.U32 R7, RZ, RZ, R15 ;  /* 0x000000ffff077224 */ /* 0x000fc600078e000f */
[----:B--2---:R0:W-:Y:S04]  /*16ea0*/  STL [R1+0x614], R8 ;  /* 0x0006140801007387 */ /* 0x0041e80000100800 */
[----:B0-----:R-:W2:Y:S04]  /*16eb0*/  LDL.LU R8, [R1+0x314] ;  /* 0x0003140001087983 */ /* 0x001ea80000300800 */
[----:B------:R-:W2:Y:S01]  /*16ec0*/  LDL.LU R15, [R1+0x158] ;  /* 0x00015800010f7983 */ /* 0x000ea20000300800 */
[----:B----4-:R-:W-:-:S03]  /*16ed0*/  IMAD.MOV.U32 R6, RZ, RZ, R14 ;  /* 0x000000ffff067224 */ /* 0x010fc600078e000e */
[----:B--2---:R0:W-:Y:S04]  /*16ee0*/  STL [R1+0x610], R15 ;  /* 0x0006100f01007387 */ /* 0x0041e80000100800 */
[----:B0-----:R-:W2:Y:S04]  /*16ef0*/  LDL.LU R15, [R1+0x334] ;  /* 0x00033400010f7983 */ /* 0x001ea80000300800 */
[----:B------:R-:W4:Y:S04]  /*16f00*/  LDL.LU R14, [R1+0x168] ;  /* 0x00016800010e7983 */ /* 0x000f280000300800 */
[----:B----4-:R0:W-:Y:S04]  /*16f10*/  STL [R1+0x60c], R14 ;  /* 0x00060c0e01007387 */ /* 0x0101e80000100800 */
[----:B0-----:R-:W4:Y:S04]  /*16f20*/  LDL.LU R14, [R1+0x15c] ;  /* 0x00015c00010e7983 */ /* 0x001f280000300800 */
[----:B------:R-:W2:Y:S04]  /*16f30*/  LDL.LU R13, [R1+0x178] ;  /* 0x00017800010d7983 */ /* 0x000ea80000300800 */
[----:B--2---:R0:W-:Y:S04]  /*16f40*/  STL [R1+0x608], R13 ;  /* 0x0006080d01007387 */ /* 0x0041e80000100800 */
[----:B0-----:R-:W2:Y:S04]  /*16f50*/  LDL.LU R13, [R1+0x16c] ;  /* 0x00016c00010d7983 */ /* 0x001ea80000300800 */
[----:B------:R-:W2:Y:S01]  /*16f60*/  LDL.LU R19, [R1+0x19c] ;  /* 0x00019c0001137983 */ /* 0x000ea20000300800 */
[----:B------:R-:W-:-:S03]  /*16f70*/  F2FP.PACK_AB R7, R6, R7 ;  /* 0x000000070607723e */ /* 0x000fc600000000ff */
[----:B--2---:R0:W-:Y:S04]  /*16f80*/  STL [R1+0x604], R19 ;  /* 0x0006041301007387 */ /* 0x0041e80000100800 */
        /* <DEDUP_REMOVED lines=47> */
[----:B------:R0:W-:Y:S04]  /*17280*/  STL [R1], R7 ;  /* 0x0000000701007387 */ /* 0x0001e80000100800 */
[----:B0-----:R-:W2:Y:S02]  /*17290*/  LDL.LU R7, [R1+0x630] ;  /* 0x0006300001077983 */ /* 0x001ea40000300800 */
[----:B--2---:R-:W-:-:S02]  /*172a0*/  F2FP.PACK_AB R7, R6, R7 ;  /* 0x000000070607723e */ /* 0x004fc400000000ff */
[----:B------:R-:W2:Y:S02]  /*172b0*/  LDL.LU R6, [R1+0x62c] ;  /* 0x00062c0001067983 */ /* 0x000ea40000300800 */
[----:B--2---:R-:W-:Y:S02]  /*172c0*/  F2FP.PACK_AB R6, R5, R6 ;  /* 0x000000060506723e */ /* 0x004fe400000000ff */
[----:B------:R-:W3:Y:S02]  /*172d0*/  LDL.LU R5, [R1+0x628] ;  /* 0x0006280001057983 */ /* 0x000ee40000300800 */
[----:B---3--:R-:W-:Y:S02]  /*172e0*/  F2FP.PACK_AB R5, R4, R5 ;  /* 0x000000050405723e */ /* 0x008fe400000000ff */
[----:B------:R-:W2:Y:S02]  /*172f0*/  LDL.LU R4, [R1+0x624] ;  /* 0x0006240001047983 */ /* 0x000ea40000300800 */
[----:B--2---:R-:W-:-:S02]  /*17300*/  F2FP.PACK_AB R4, R11, R4 ;  /* 0x000000040b04723e */ /* 0x004fc400000000ff */
[----:B------:R-:W2:Y:S02]  /*17310*/  LDL.LU R11, [R1+0x620] ;  /* 0x00062000010b7983 */ /* 0x000ea40000300800 */
[----:B--2---:R-:W-:Y:S02]  /*17320*/  F2FP.PACK_AB R11, R10, R11 ;  /* 0x0000000b0a0b723e */ /* 0x004fe400000000ff */
[----:B------:R-:W2:Y:S02]  /*17330*/  LDL.LU R10, [R1+0x61c] ;  /* 0x00061c00010a7983 */ /* 0x000ea40000300800 */
[----:B--2---:R-:W-:Y:S02]  /*17340*/  F2FP.PACK_AB R10, R9, R10 ;  /* 0x0000000a090a723e */ /* 0x004fe400000000ff */
[----:B------:R-:W2:Y:S02]  /*17350*/  LDL.LU R9, [R1+0x618] ;  /* 0x0006180001097983 */ /* 0x000ea40000300800 */
[----:B--2---:R-:W-:-:S02]  /*17360*/  F2FP.PACK_AB R9, R8, R9 ;  /* 0x000000090809723e */ /* 0x004fc400000000ff */
[----:B------:R-:W2:Y:S02]  /*17370*/  LDL.LU R8, [R1+0x614] ;  /* 0x0006140001087983 */ /* 0x000ea40000300800 */
[----:B--2---:R-:W-:Y:S02]  /*17380*/  F2FP.PACK_AB R8, R15, R8 ;  /* 0x000000080f08723e */ /* 0x004fe400000000ff */
[----:B------:R-:W4:Y:S02]  /*17390*/  LDL.LU R15, [R1+0x610] ;  /* 0x00061000010f7983 */ /* 0x000f240000300800 */
[----:B----4-:R-:W-:Y:S02]  /*173a0*/  F2FP.PACK_AB R15, R14, R15 ;  /* 0x0000000f0e0f723e */ /* 0x010fe400000000ff */
        /* <DEDUP_REMOVED lines=8> */
[----:B------:R-:W2:Y:S01]  /*17430*/  LDL.LU R18, [R1+0x5fc] ;  /* 0x0005fc0001127983 */ /* 0x000ea20000300800 */
[----:B------:R-:W-:Y:S02]  /*17440*/  F2FP.PACK_AB R17, R22, R17 ;  /* 0x000000111611723e */ /* 0x000fe400000000ff */
[----:B--2---:R-:W-:Y:S02]  /*17450*/  F2FP.PACK_AB R18, R23, R18 ;  /* 0x000000121712723e */ /* 0x004fe400000000ff */
[----:B------:R-:W2:Y:S04]  /*17460*/  LDL.LU R23, [R1+0x5f8] ;  /* 0x0005f80001177983 */ /* 0x000ea80000300800 */
[----:B------:R-:W3:Y:S01]  /*17470*/  LDL.LU R22, [R1+0x5f4] ;  /* 0x0005f40001167983 */ /* 0x000ee20000300800 */
[----:B------:R-:W-:-:S03]  /*17480*/  F2FP.PACK_AB R16, R27, R16 ;  /* 0x000000101b10723e */ /* 0x000fc600000000ff */
[----:B------:R-:W4:Y:S01]  /*17490*/  LDL.LU R27, [R1+0x5f0] ;  /* 0x0005f000011b7983 */ /* 0x000f220000300800 */
[----:B------:R-:W-:Y:S02]  /*174a0*/  F2FP.PACK_AB R21, R29, R21 ;  /* 0x000000151d15723e */ /* 0x000fe400000000ff */
[----:B--2---:R-:W-:Y:S02]  /*174b0*/  F2FP.PACK_AB R23, R26, R23 ;  /* 0x000000171a17723e */ /* 0x004fe400000000ff */
[----:B------:R-:W2:Y:S01]  /*174c0*/  LDL.LU R26, [R1+0x5ec] ;  /* 0x0005ec00011a7983 */ /* 0x000ea20000300800 */
[----:B---3--:R-:W-:-:S03]  /*174d0*/  F2FP.PACK_AB R22, R28, R22 ;  /* 0x000000161c16723e */ /* 0x008fc600000000ff */
[----:B------:R-:W3:Y:S04]  /*174e0*/  LDL.LU R28, [R1+0x5e8] ;  /* 0x0005e800011c7983 */ /* 0x000ee80000300800 */
[----:B------:R-:W3:Y:S01]  /*174f0*/  LDL.LU R29, [R1+0x5e4] ;  /* 0x0005e400011d7983 */ /* 0x000ee20000300800 */
[----:B----4-:R-:W-:Y:S02]  /*17500*/  F2FP.PACK_AB R27, R24, R27 ;  /* 0x0000001b181b723e */ /* 0x010fe400000000ff */
[----:B------:R-:W-:Y:S02]  /*17510*/  F2FP.PACK_AB R20, R0, R20 ;  /* 0x000000140014723e */ /* 0x000fe400000000ff */
[----:B--2---:R-:W-:Y:S02]  /*17520*/  F2FP.PACK_AB R26, R25, R26 ;  /* 0x0000001a191a723e */ /* 0x004fe400000000ff */
[----:B------:R-:W-:-:S02]  /*17530*/  F2FP.PACK_AB R25, R2, R3 ;  /* 0x000000030219723e */ /* 0x000fc400000000ff */
[----:B---3--:R-:W-:Y:S02]  /*17540*/  F2FP.PACK_AB R24, R29, R28 ;  /* 0x0000001c1d18723e */ /* 0x008fe400000000ff */
.L_x_1:
[----:B------:R-:W2:Y:S04]  /*17550*/  LDL.LU R2, [R1+0x5e0] ;  /* 0x0005e00001027983 */ /* 0x000ea80000300800 */
[----:B------:R-:W3:Y:S02]  /*17560*/  S2R R29, SR_TID.X ;  /* 0x00000000001d7919 */ /* 0x000ee40000002100 */
[C---:B-1-3--:R-:W-:Y:S02]  /*17570*/  IMAD.SHL.U32 R0, R29.reuse, 0x200, RZ ;  /* 0x000002001d007824 */ /* 0x04afe400078e00ff */
[C---:B0-----:R-:W-:Y:S02]  /*17580*/  IMAD.SHL.U32 R28, R29.reuse, 0x4, RZ ;  /* 0x000000041d1c7824 */ /* 0x041fe400078e00ff */
[----:B------:R-:W-:Y:S01]  /*17590*/  IMAD.SHL.U32 R3, R29, 0x40, RZ ;  /* 0x000000401d037824 */ /* 0x000fe200078e00ff */
[----:B------:R-:W-:-:S04]  /*175a0*/  LOP3.LUT R0, R0, 0x3000, RZ, 0xc0, !PT ;  /* 0x0000300000007812 */ /* 0x000fc800078ec0ff */
[----:B------:R-:W-:Y:S01]  /*175b0*/  LOP3.LUT R3, R3, 0x800, RZ, 0xc0, !PT ;  /* 0x0000080003037812 */ /* 0x000fe200078ec0ff */
[----:B------:R-:W-:Y:S01]  /*175c0*/  BAR.SYNC.DEFER_BLOCKING 0x0 ;  /* 0x0000000000007b1d */ /* 0x000fe20000010000 */
[----:B--2---:R-:W-:Y:S01]  /*175d0*/  LOP3.LUT R0, R0, 0x60, R2, 0xf8, !PT ;  /* 0x0000006000007812 */ /* 0x004fe200078ef802 */
[C---:B------:R-:W-:Y:S01]  /*175e0*/  IMAD.SHL.U32 R2, R29.reuse, 0x800, RZ ;  /* 0x000008001d027824 */ /* 0x040fe200078e00ff */
[----:B------:R-:W-:Y:S02]  /*175f0*/  LOP3.LUT R29, R29, 0x7f, RZ, 0xc0, !PT ;  /* 0x0000007f1d1d7812 */ /* 0x000fe400078ec0ff */
[----:B------:R-:W-:Y:S02]  /*17600*/  LOP3.LUT R0, R0, 0x170, R28, 0x78, !PT ;  /* 0x0000017000007812 */ /* 0x000fe400078e781c */
[----:B------:R-:W-:-:S03]  /*17610*/  LOP3.LUT R2, R2, 0x3000, RZ, 0xc0, !PT ;  /* 0x0000300002027812 */ /* 0x000fc600078ec0ff */
[----:B------:R-:W-:Y:S02]  /*17620*/  IMAD.IADD R3, R3, 0x1, R0 ;  /* 0x0000000103037824 */ /* 0x000fe400078e0200 */
[----:B------:R-:W-:-:S03]  /*17630*/  IMAD R28, R29, 0x10, R2 ;  /* 0x000000101d1c7824 */ /* 0x000fc600078e0202 */
[----:B------:R0:W-:Y:S04]  /*17640*/  STS.128 [R3], R24 ;  /* 0x0000001803007388 */ /* 0x0001e80000000c00 */
[----:B------:R1:W-:Y:S04]  /*17650*/  STS.128 [R3+0x80], R20 ;  /* 0x0000801403007388 */ /* 0x0003e80000000c00 */
[----:B------:R2:W-:Y:S04]  /*17660*/  STS.128 [R3+0x200], R16 ;  /* 0x0002001003007388 */ /* 0x0005e80000000c00 */
[----:B0-----:R-:W3:Y:S04]  /*17670*/  LDL R26, [R1+0x3a4] ;  /* 0x0003a400011a7983 */ /* 0x001ee80000100800 */
[----:B------:R-:W4:Y:S04]  /*17680*/  LDL.LU R27, [R1+0x5dc] ;  /* 0x0005dc00011b7983 */ /* 0x000f280000300800 */
[----:B-1----:R-:W5:Y:S04]  /*17690*/  LDL.LU R20, [R1+0x10] ;  /* 0x0000100001147983 */ /* 0x002f680000300800 */
[----:B------:R-:W5:Y:S04]  /*176a0*/  LDL.LU R21, [R1+0x14] ;  /* 0x0000140001157983 */ /* 0x000f680000300800 */
[----:B------:R-:W5:Y:S04]  /*176b0*/  LDL.LU R22, [R1+0x18] ;  /* 0x0000180001167983 */ /* 0x000f680000300800 */
[----:B------:R-:W5:Y:S04]  /*176c0*/  LDL.LU R23, [R1+0x1c] ;  /* 0x00001c0001177983 */ /* 0x000f680000300800 */
[----:B--2---:R-:W2:Y:S04]  /*176d0*/  LDL.LU R16, [R1] ;  /* 0x0000000001107983 */ /* 0x004ea80000300800 */
[----:B------:R-:W2:Y:S04]  /*176e0*/  LDL.LU R17, [R1+0x4] ;  /* 0x0000040001117983 */ /* 0x000ea80000300800 */
[----:B------:R-:W2:Y:S04]  /*176f0*/  LDL.LU R18, [R1+0x8] ;  /* 0x0000080001127983 */ /* 0x000ea80000300800 */
[----:B------:R-:W2:Y:S04]  /*17700*/  LDL.LU R19, [R1+0xc] ;  /* 0x00000c0001137983 */ /* 0x000ea80000300800 */
[----:B------:R-:W-:Y:S04]  /*17710*/  STS.128 [R3+0x280], R12 ;  /* 0x0002800c03007388 */ /* 0x000fe80000000c00 */
[----:B------:R0:W-:Y:S04]  /*17720*/  STS.128 [R3+0x400], R8 ;  /* 0x0004000803007388 */ /* 0x0001e80000000c00 */
[----:B------:R-:W-:Y:S01]  /*17730*/  STS.128 [R3+0x480], R4 ;  /* 0x0004800403007388 */ /* 0x000fe20000000c00 */
[----:B0-----:R-:W-:-:S02]  /*17740*/  LOP3.LUT R8, R28, 0x20, RZ, 0x3c, !PT ;  /* 0x000000201c087812 */ /* 0x001fc400078e3cff */
[C---:B---3--:R-:W-:Y:S02]  /*17750*/  IADD3 R2, R26.reuse, 0x2, RZ ;  /* 0x000000021a027810 */ /* 0x048fe40007ffe0ff */
[----:B------:R-:W-:Y:S02]  /*17760*/  IADD3 R0, R26, 0x1, RZ ;  /* 0x000000011a007810 */ /* 0x000fe40007ffe0ff */
[----:B----4-:R-:W-:-:S04]  /*17770*/  ISETP.GE.AND P0, PT, R27, c[0x0][0x178], PT ;  /* 0x00005e001b007a0c */ /* 0x010fc80003f06270 */
[----:B------:R-:W-:Y:S01]  /*17780*/  ISETP.LT.AND P5, PT, R2, c[0x0][0x17c], !P0 ;  /* 0x00005f0002007a0c */ /* 0x000fe200047a1270 */
[----:B------:R-:W-:Y:S01]  /*17790*/  IMAD R2, R27, c[0x0][0x194], RZ ;  /* 0x000065001b027a24 */ /* 0x000fe200078e02ff */
[----:B------:R-:W-:Y:S02]  /*177a0*/  ISETP.LT.AND P1, PT, R0, c[0x0][0x17c], !P0 ;  /* 0x00005f0000007a0c */ /* 0x000fe40004721270 */
[C---:B------:R-:W-:Y:S01]  /*177b0*/  LOP3.LUT R0, R28.reuse, 0x60, RZ, 0x3c, !PT ;  /* 0x000000601c007812 */ /* 0x040fe200078e3cff */
[----:B-----5:R-:W-:Y:S04]  /*177c0*/  STS.128 [R3+0x680], R20 ;  /* 0x0006801403007388 */ /* 0x020fe80000000c00 */
[----:B--2---:R0:W-:Y:S04]  /*177d0*/  STS.128 [R3+0x600], R16 ;  /* 0x0006001003007388 */ /* 0x0041e80000000c00 */
[----:B------:R-:W-:Y:S01]  /*177e0*/  BAR.SYNC.DEFER_BLOCKING 0x0 ;  /* 0x0000000000007b1d */ /* 0x000fe20000010000 */
[----:B0-----:R-:W-:-:S05]  /*177f0*/  LOP3.LUT R16, R28, 0x40, RZ, 0x3c, !PT ;  /* 0x000000401c107812 */ /* 0x001fca00078e3cff */
[----:B------:R-:W0:Y:S04]  /*17800*/  LDS.128 R4, [R28] ;  /* 0x000000001c047984 */ /* 0x000e280000000c00 */
[----:B------:R-:W1:Y:S04]  /*17810*/  LDS.128 R20, [R28+0x800] ;  /* 0x000800001c147984 */ /* 0x000e680000000c00 */
[----:B------:R-:W-:Y:S04]  /*17820*/  LDS.128 R12, [R16] ;  /* 0x00000000100c7984 */ /* 0x000fe80000000c00 */
[----:B0-----:R0:W-:Y:S01]  /*17830*/  STL [R1+0x4], R5 ;  /* 0x0000040501007387 */ /* 0x0011e20000100800 */
[----:B------:R-:W-:Y:S01]  /*17840*/  IMAD.MOV.U32 R29, RZ, RZ, R4 ;  /* 0x000000ffff1d7224 */ /* 0x000fe200078e0004 */
[----:B------:R-:W-:-:S02]  /*17850*/  IADD3 R4, R26, 0x3, RZ ;  /* 0x000000031a047810 */ /* 0x000fc40007ffe0ff */
[----:B------:R-:W-:Y:S02]  /*17860*/  STL.64 [R1+0x8], R6 ;  /* 0x0000080601007387 */ /* 0x000fe40000100a00 */
[----:B------:R-:W-:Y:S02]  /*17870*/  ISETP.LT.AND P4, PT, R4, c[0x0][0x17c], !P0 ;  /* 0x00005f0004007a0c */ /* 0x000fe40004781270 */
[----:B-1----:R-:W-:Y:S01]  /*17880*/  STL [R1+0x604], R20 ;  /* 0x0006041401007387 */ /* 0x002fe20000100800 */
[----:B0-----:R-:W-:-:S03]  /*17890*/  IADD3 R5, R26, 0x4, RZ ;  /* 0x000000041a057810 */ /* 0x001fc60007ffe0ff */
[----:B------:R-:W-:Y:S01]  /*178a0*/  STL [R1+0x600], R21 ;  /* 0x0006001501007387 */ /* 0x000fe20000100800 */
[----:B------:R-:W-:-:S03]  /*178b0*/  ISETP.LT.AND P3, PT, R5, c[0x0][0x17c], !P0 ;  /* 0x00005f0005007a0c */ /* 0x000fc60004761270 */
[----:B------:R-:W0:Y:S04]  /*178c0*/  LDS.128 R4, [R8] ;  /* 0x0000000008047984 */ /* 0x000e280000000c00 */
[----:B------:R-:W-:Y:S04]  /*178d0*/  STL [R1+0x5fc], R22 ;  /* 0x0005fc1601007387 */ /* 0x000fe80000100800 */
[----:B------:R-:W-:Y:S04]  /*178e0*/  STL [R1+0x5f8], R23 ;  /* 0x0005f81701007387 */ /* 0x000fe80000100800 */
[----:B------:R-:W1:Y:S04]  /*178f0*/  LDS.128 R8, [R8+0x800] ;  /* 0x0008000008087984 */ /* 0x000e680000000c00 */
[----:B0-----:R0:W-:Y:S04]  /*17900*/  STL [R1+0x608], R7 ;  /* 0x0006080701007387 */ /* 0x0011e80000100800 */
[----:B0-----:R-:W2:Y:S04]  /*17910*/  LDL R7, [R1+0x3a4] ;  /* 0x0003a40001077983 */ /* 0x001ea80000100800 */
[----:B--2---:R-:W-:Y:S04]  /*17920*/  STL.64 [R1+0x678], R6 ;  /* 0x0006780601007387 */ /* 0x004fe80000100a00 */
[----:B------:R-:W-:Y:S04]  /*17930*/  STL.64 [R1+0x670], R4 ;  /* 0x0006700401007387 */ /* 0x000fe80000100a00 */
[----:B-1----:R-:W-:Y:S04]  /*17940*/  STL.64 [R1+0x618], R10 ;  /* 0x0006180a01007387 */ /* 0x002fe80000100a00 */
[----:B------:R0:W-:Y:S04]  /*17950*/  STL.64 [R1+0x610], R8 ;  /* 0x0006100801007387 */ /* 0x0001e80000100a00 */
[----:B0-----:R-:W2:Y:S04]  /*17960*/  LDL.LU R8, [R1+0x90] ;  /* 0x0000900001087983 */ /* 0x001ea80000300800 */
[----:B------:R-:W2:Y:S04]  /*17970*/  LDL.LU R9, [R1+0x94] ;  /* 0x0000940001097983 */ /* 0x000ea80000300800 */
[----:B------:R-:W3:Y:S04]  /*17980*/  LDL.LU R10, [R1+0x98] ;  /* 0x00009800010a7983 */ /* 0x000ee80000300800 */
[----:B------:R-:W3:Y:S04]  /*17990*/  LDL.LU R11, [R1+0x9c] ;  /* 0x00009c00010b7983 */ /* 0x000ee80000300800 */
[----:B---3--:R-:W-:Y:S04]  /*179a0*/  STL.64 [R1+0x628], R10 ;  /* 0x0006280a01007387 */ /* 0x008fe80000100a00 */
[----:B--2---:R0:W-:Y:S04]  /*179b0*/  STL.64 [R1+0x620], R8 ;  /* 0x0006200801007387 */ /* 0x0041e80000100a00 */
[----:B0-----:R-:W2:Y:S04]  /*179c0*/  LDL.LU R8, [R1+0x80] ;  /* 0x0000800001087983 */ /* 0x001ea80000300800 */
[----:B------:R-:W2:Y:S04]  /*179d0*/  LDL.LU R9, [R1+0x84] ;  /* 0x0000840001097983 */ /* 0x000ea80000300800 */
[----:B------:R-:W3:Y:S04]  /*179e0*/  LDL.LU R10, [R1+0x88] ;  /* 0x00008800010a7983 */ /* 0x000ee80000300800 */
[----:B------:R-:W3:Y:S04]  /*179f0*/  LDL.LU R11, [R1+0x8c] ;  /* 0x00008c00010b7983 */ /* 0x000ee80000300800 */
[----:B------:R-:W4:Y:S04]  /*17a00*/  LDL.LU R24, [R1+0x30] ;  /* 0x0000300001187983 */ /* 0x000f280000300800 */
[----:B------:R-:W4:Y:S04]  /*17a10*/  LDL.LU R25, [R1+0x34] ;  /* 0x0000340001197983 */ /* 0x000f280000300800 */
[----:B------:R-:W5:Y:S04]  /*17a20*/  LDL.LU R26, [R1+0x38] ;  /* 0x00003800011a7983 */ /* 0x000f680000300800 */
[----:B------:R-:W5:Y:S04]  /*17a30*/  LDL.LU R27, [R1+0x3c] ;  /* 0x00003c00011b7983 */ /* 0x000f680000300800 */
[----:B-----5:R-:W-:Y:S04]  /*17a40*/  STL.64 [R1+0x688], R26 ;  /* 0x0006881a01007387 */ /* 0x020fe80000100a00 */
[----:B----4-:R-:W-:Y:S04]  /*17a50*/  STL.64 [R1+0x680], R24 ;  /* 0x0006801801007387 */ /* 0x010fe80000100a00 */
[----:B------:R-:W4:Y:S04]  /*17a60*/  LDL.LU R4, [R1+0x20] ;  /* 0x0000200001047983 */ /* 0x000f280000300800 */
[----:B------:R-:W4:Y:S04]  /*17a70*/  LDL.LU R5, [R1+0x24] ;  /* 0x0000240001057983 */ /* 0x000f280000300800 */
[----:B------:R-:W4:Y:S04]  /*17a80*/  LDL.LU R6, [R1+0x28] ;  /* 0x0000280001067983 */ /* 0x000f280000300800 */
[----:B------:R-:W4:Y:S04]  /*17a90*/  LDL.LU R7, [R1+0x2c] ;  /* 0x00002c0001077983 */ /* 0x000f280000300800 */
[----:B---3--:R-:W-:Y:S04]  /*17aa0*/  STL.64 [R1+0x638], R10 ;  /* 0x0006380a01007387 */ /* 0x008fe80000100a00 */
[----:B--2---:R0:W-:Y:S04]  /*17ab0*/  STL.64 [R1+0x630], R8 ;  /* 0x0006300801007387 */ /* 0x0041e80000100a00 */
[----:B------:R-:W1:Y:S04]  /*17ac0*/  LDS.128 R24, [R16+0x800] ;  /* 0x0008000010187984 */ /* 0x000e680000000c00 */
[----:B------:R-:W-:Y:S04]  /*17ad0*/  LDS.128 R16, [R0] ;  /* 0x0000000000107984 */ /* 0x000fe80000000c00 */
        /* <DEDUP_REMOVED lines=20> */
[----:B------:R-:W2:Y:S04]  /*17c20*/  LDL.LU R10, [R1+0x48] ;  /* 0x00004800010a7983 */ /* 0x000ea80000300800 */
[----:B------:R-:W2:Y:S04]  /*17c30*/  LDL.LU R11, [R1+0x4c] ;  /* 0x00004c00010b7983 */ /* 0x000ea80000300800 */
[----:B-1----:R-:W-:Y:S04]  /*17c40*/  STL.64 [R1+0xa0], R24 ;  /* 0x0000a01801007387 */ /* 0x002fe80000100a00 */
[----:B------:R-:W-:Y:S04]  /*17c50*/  STL.64 [R1+0xa8], R26 ;  /* 0x0000a81a01007387 */ /* 0x000fe80000100a00 */
[----:B------:R-:W0:Y:S04]  /*17c60*/  LDS.128 R24, [R0+0x800] ;  /* 0x0008000000187984 */ /* 0x000e280000000c00 */
[----:B------:R-:W-:Y:S06]  /*17c70*/  BAR.SYNC.DEFER_BLOCKING 0x0 ;  /* 0x0000000000007b1d */ /* 0x000fec0000010000 */
[----:B----4-:R-:W-:Y:S04]  /*17c80*/  STS.128 [R3], R4 ;  /* 0x0000000403007388 */ /* 0x010fe80000000c00 */
[----:B0-----:R0:W-:Y:S01]  /*17c90*/  STL [R1+0xbc], R27 ;  /* 0x0000bc1b01007387 */ /* 0x0011e20000100800 */
[----:B------:R-:W-:-:S02]  /*17ca0*/  IMAD.MOV.U32 R23, RZ, RZ, R26 ;  /* 0x000000ffff177224 */ /* 0x000fc400078e001a */
[----:B------:R-:W-:Y:S02]  /*17cb0*/  IMAD.MOV.U32 R21, RZ, RZ, R24 ;  /* 0x000000ffff157224 */ /* 0x000fe400078e0018 */
[----:B------:R-:W-:Y:S01]  /*17cc0*/  IMAD.MOV.U32 R22, RZ, RZ, R25 ;  /* 0x000000ffff167224 */ /* 0x000fe200078e0019 */
[----:B0-----:R-:W3:Y:S04]  /*17cd0*/  LDL.LU.64 R26, [R1+0x688] ;  /* 0x00068800011a7983 */ /* 0x001ee80000300a00 */
[----:B------:R-:W3:Y:S04]  /*17ce0*/  LDL.LU.64 R24, [R1+0x680] ;  /* 0x0006800001187983 */ /* 0x000ee80000300a00 */
[----:B------:R-:W4:Y:S04]  /*17cf0*/  LDL.LU.64 R6, [R1+0x678] ;  /* 0x0006780001067983 */ /* 0x000f280000300a00 */
[----:B------:R-:W5:Y:S01]  /*17d00*/  LDL.LU.64 R4, [R1+0x670] ;  /* 0x0006700001047983 */ /* 0x000f620000300a00 */
[----:B------:R-:W-:-:S03]  /*17d10*/  LEA R0, P6, R2, c[0x0][0x170], 0x1 ;  /* 0x00005c0002007a11 */ /* 0x000fc600078c08ff */
[----:B--2---:R0:W-:Y:S04]  /*17d20*/  STS.128 [R3+0x200], R8 ;  /* 0x0002000803007388 */ /* 0x0041e80000000c00 */
[----:B0-----:R-:W2:Y:S04]  /*17d30*/  LDL.LU.64 R10, [R1+0x668] ;  /* 0x00066800010a7983 */ /* 0x001ea80000300a00 */
[----:B------:R-:W2:Y:S01]  /*17d40*/  LDL.LU.64 R8, [R1+0x660] ;  /* 0x0006600001087983 */ /* 0x000ea20000300a00 */
[----:B------:R-:W-:-:S03]  /*17d50*/  PRMT R20, R29, 0x7632, R20 ;  /* 0x000076321d147816 */ /* 0x000fc60000000014 */
[----:B---3--:R0:W-:Y:S01]  /*17d60*/  STS.128 [R3+0x80], R24 ;  /* 0x0000801803007388 */ /* 0x0081e20000000c00 */
[----:B------:R-:W-:Y:S02]  /*17d70*/  LEA.HI.X.SX32 R2, R2, c[0x0][0x174], 0x1, P6 ;  /* 0x00005d0002027a11 */ /* 0x000fe400030f0eff */
[C---:B----4-:R-:W-:Y:S01]  /*17d80*/  ISETP.LT.AND P2, PT, R7.reuse, c[0x0][0x17c], !P0 ;  /* 0x00005f0007007a0c */ /* 0x050fe20004741270 */
[----:B0-----:R-:W-:Y:S01]  /*17d90*/  IMAD R25, R7, c[0x0][0x198], RZ ;  /* 0x0000660007197a24 */ /* 0x001fe200078e02ff */
[----:B--2---:R0:W-:Y:S04]  /*17da0*/  STS.128 [R3+0x280], R8 ;  /* 0x0002800803007388 */ /* 0x0041e80000000c00 */
[----:B0-----:R-:W2:Y:S04]  /*17db0*/  LDL.LU.64 R10, [R1+0x658] ;  /* 0x00065800010a7983 */ /* 0x001ea80000300a00 */
[----:B------:R-:W2:Y:S04]  /*17dc0*/  LDL.LU.64 R8, [R1+0x650] ;  /* 0x0006500001087983 */ /* 0x000ea80000300a00 */
        /* <DEDUP_REMOVED lines=8> */
[----:B------:R-:W2:Y:S01]  /*17e50*/  LDL.LU.64 R8, [R1+0x620] ;  /* 0x0006200001087983 */ /* 0x000ea20000300a00 */
[----:B------:R-:W-:-:S02]  /*17e60*/  LEA R24, P6, R25, R0, 0x1 ;  /* 0x0000000019187211 */ /* 0x000fc400078c08ff */
[C---:B------:R-:W-:Y:S02]  /*17e70*/  IADD3 R27, R25.reuse, c[0x0][0x198], RZ ;  /* 0x00006600191b7a10 */ /* 0x040fe40007ffe0ff */
[----:B------:R-:W-:Y:S02]  /*17e80*/  LEA.HI.X.SX32 R25, R25, R2, 0x1, P6 ;  /* 0x0000000219197211 */ /* 0x000fe400030f0eff */
[----:B------:R-:W-:Y:S02]  /*17e90*/  LEA R26, P6, R27, R0, 0x1 ;  /* 0x000000001b1a7211 */ /* 0x000fe400078c08ff */
[----:B------:R-:W-:Y:S01]  /*17ea0*/  IADD3 R28, R7, 0x5, RZ ;  /* 0x00000005071c7810 */ /* 0x000fe20007ffe0ff */
[----:B--2---:R0:W-:Y:S04]  /*17eb0*/  STS.128 [R3+0x680], R8 ;  /* 0x0006800803007388 */ /* 0x0041e80000000c00 */
[----:B------:R-:W-:Y:S01]  /*17ec0*/  BAR.SYNC.DEFER_BLOCKING 0x0 ;  /* 0x0000000000007b1d */ /* 0x000fe20000010000 */
[----:B0-----:R-:W-:-:S05]  /*17ed0*/  IADD3 R3, R27, c[0x0][0x198], RZ ;  /* 0x000066001b037a10 */ /* 0x001fca0007ffe0ff */
[----:B------:R-:W2:Y:S01]  /*17ee0*/  LDL.LU.64 R10, [R1+0x618] ;  /* 0x00061800010a7983 */ /* 0x000ea20000300a00 */
[----:B------:R-:W-:-:S03]  /*17ef0*/  LEA.HI.X.SX32 R27, R27, R2, 0x1, P6 ;  /* 0x000000021b1b7211 */ /* 0x000fc600030f0eff */
[----:B------:R-:W3:Y:S04]  /*17f00*/  LDL.LU.64 R8, [R1+0x610] ;  /* 0x0006100001087983 */ /* 0x000ee80000300a00 */
[----:B------:R0:W-:Y:S01]  /*17f10*/  @P2 STG.E.U16 [R24.64], R29 ;  /* 0x0000001d18002986 */ /* 0x0001e2000c101504 */
[----:B------:R-:W-:Y:S02]  /*17f20*/  ISETP.LT.AND P2, PT, R28, c[0x0][0x17c], !P0 ;  /* 0x00005f001c007a0c */ /* 0x000fe40004741270 */
[C---:B------:R-:W-:Y:S02]  /*17f30*/  IADD3 R28, R3.reuse, c[0x0][0x198], RZ ;  /* 0x00006600031c7a10 */ /* 0x040fe40007ffe0ff */
[----:B0-----:R-:W-:-:S04]  /*17f40*/  LEA R24, P6, R3, R0, 0x1 ;  /* 0x0000000003187211 */ /* 0x001fc800078c08ff */
[----:B------:R-:W-:Y:S01]  /*17f50*/  LEA.HI.X.SX32 R25, R3, R2, 0x1, P6 ;  /* 0x0000000203197211 */ /* 0x000fe200030f0eff */
[----:B------:R-:W-:Y:S01]  /*17f60*/  IMAD.MOV.U32 R3, RZ, RZ, R7 ;  /* 0x000000ffff037224 */ /* 0x000fe200078e0007 */
[----:B------:R0:W-:Y:S01]  /*17f70*/  @P1 STG.E.U16 [R26.64], R20 ;  /* 0x000000141a001986 */ /* 0x0001e2000c101504 */
[----:B------:R-:W-:-:S03]  /*17f80*/  IADD3 R29, R7, 0x6, RZ ;  /* 0x00000006071d7810 */ /* 0x000fc60007ffe0ff */
[----:B-----5:R-:W-:Y:S01]  /*17f90*/  @P5 STG.E.U16 [R24.64], R4 ;  /* 0x0000000418005986 */ /* 0x020fe2000c101504 */
[----:B------:R-:W-:Y:S02]  /*17fa0*/  ISETP.LT.AND P1, PT, R29, c[0x0][0x17c], !P0 ;  /* 0x00005f001d007a0c */ /* 0x000fe40004721270 */
[----:B------:R-:W-:Y:S01]  /*17fb0*/  PRMT R29, R4, 0x7632, R29 ;  /* 0x00007632041d7816 */ /* 0x000fe2000000001d */
[----:B------:R-:W4:Y:S01]  /*17fc0*/  LDL.LU R7, [R1+0x608] ;  /* 0x0006080001077983 */ /* 0x000f220000300800 */
[----:B0-----:R-:W-:-:S03]  /*17fd0*/  IADD3 R27, R3, 0x7, RZ ;  /* 0x00000007031b7810 */ /* 0x001fc60007ffe0ff */
[----:B------:R-:W5:Y:S01]  /*17fe0*/  LDL.LU R20, [R1+0x604] ;  /* 0x0006040001147983 */ /* 0x000f620000300800 */
[C---:B------:R-:W-:Y:S02]  /*17ff0*/  LEA R26, P6, R28.reuse, R0, 0x1 ;  /* 0x000000001c1a7211 */ /* 0x040fe400078c08ff */
[----:B------:R-:W-:Y:S02]  /*18000*/  ISETP.LT.AND P5, PT, R27, c[0x0][0x17c], !P0 ;  /* 0x00005f001b007a0c */ /* 0x000fe400047a1270 */
[----:B------:R-:W-:-:S05]  /*18010*/  LEA.HI.X.SX32 R27, R28, R2, 0x1, P6 ;  /* 0x000000021c1b7211 */ /* 0x000fca00030f0eff */
[----:B------:R0:W-:Y:S04]  /*18020*/  @P4 STG.E.U16 [R26.64], R29 ;  /* 0x0000001d1a004986 */ /* 0x0001e8000c101504 */
[----:B0-----:R-:W2:Y:S01]  /*18030*/  LDL R29, [R1+0x3a4] ;  /* 0x0003a400011d7983 */ /* 0x001ea20000100800 */
[----:B------:R-:W-:Y:S01]  /*18040*/  IMAD.MOV.U32 R25, RZ, RZ, R3 ;  /* 0x000000ffff197224 */ /* 0x000fe200078e0003 */
[----:B------:R-:W-:-:S03]  /*18050*/  IADD3 R3, R28, c[0x0][0x198], RZ ;  /* 0x000066001c037a10 */ /* 0x000fc60007ffe0ff */
[----:B------:R-:W-:Y:S01]  /*18060*/  IMAD.MOV.U32 R28, RZ, RZ, R25 ;  /* 0x000000ffff1c7224 */ /* 0x000fe200078e0019 */
[C---:B------:R-:W-:Y:S02]  /*18070*/  LEA R24, P6, R3.reuse, R0, 0x1 ;  /* 0x0000000003187211 */ /* 0x040fe400078c08ff */
[C---:B------:R-:W-:Y:S02]  /*18080*/  IADD3 R4, R3.reuse, c[0x0][0x198], RZ ;  /* 0x0000660003047a10 */ /* 0x040fe40007ffe0ff */
[----:B------:R-:W-:Y:S02]  /*18090*/  LEA.HI.X.SX32 R25, R3, R2, 0x1, P6 ;  /* 0x0000000203197211 */ /* 0x000fe400030f0eff */
[----:B------:R-:W-:Y:S02]  /*180a0*/  IADD3 R28, R28, 0x8, RZ ;  /* 0x000000081c1c7810 */ /* 0x000fe40007ffe0ff */
[C---:B------:R-:W-:Y:S01]  /*180b0*/  LEA R26, P6, R4.reuse, R0, 0x1 ;  /* 0x00000000041a7211 */ /* 0x040fe200078c08ff */
[----:B------:R0:W-:Y:S01]  /*180c0*/  @P3 STG.E.U16 [R24.64], R12 ;  /* 0x0000000c18003986 */ /* 0x0001e2000c101504 */
[----:B------:R-:W-:-:S02]  /*180d0*/  IADD3 R3, R4, c[0x0][0x198], RZ ;  /* 0x0000660004037a10 */ /* 0x000fc40007ffe0ff */
[----:B------:R-:W-:Y:S02]  /*180e0*/  ISETP.LT.AND P4, PT, R28, c[0x0][0x17c], !P0 ;  /* 0x00005f001c007a0c */ /* 0x000fe40004781270 */
[----:B------:R-:W-:Y:S02]  /*180f0*/  PRMT R28, R12, 0x7632, R28 ;  /* 0x000076320c1c7816 */ /* 0x000fe4000000001c */
[----:B0-----:R-:W-:Y:S02]  /*18100*/  IADD3 R12, R3, c[0x0][0x198], RZ ;  /* 0x00006600030c7a10 */ /* 0x001fe40007ffe0ff */
[----:B--2---:R-:W-:-:S04]  /*18110*/  IADD3 R27, R29, 0x9, RZ ;  /* 0x000000091d1b7810 */ /* 0x004fc80007ffe0ff */
[----:B------:R-:W-:Y:S02]  /*18120*/  ISETP.LT.AND P3, PT, R27, c[0x0][0x17c], !P0 ;  /* 0x00005f001b007a0c */ /* 0x000fe40004761270 */
[----:B------:R-:W-:Y:S02]  /*18130*/  LEA.HI.X.SX32 R27, R4, R2, 0x1, P6 ;  /* 0x00000002041b7211 */ /* 0x000fe400030f0eff */
[----:B------:R-:W-:Y:S02]  /*18140*/  LEA R24, P6, R3, R0, 0x1 ;  /* 0x0000000003187211 */ /* 0x000fe400078c08ff */
[----:B------:R-:W-:Y:S01]  /*18150*/  IADD3 R4, R29, 0xa, RZ ;  /* 0x0000000a1d047810 */ /* 0x000fe20007ffe0ff */
[----:B------:R0:W-:Y:S01]  /*18160*/  @P2 STG.E.U16 [R26.64], R28 ;  /* 0x0000001c1a002986 */ /* 0x0001e2000c101504 */
[----:B------:R-:W-:Y:S02]  /*18170*/  LEA.HI.X.SX32 R25, R3, R2, 0x1, P6 ;  /* 0x0000000203197211 */ /* 0x000fe400030f0eff */
[----:B------:R-:W-:-:S02]  /*18180*/  ISETP.LT.AND P2, PT, R4, c[0x0][0x17c], !P0 ;  /* 0x00005f0004007a0c */ /* 0x000fc40004741270 */
[C---:B------:R-:W-:Y:S02]  /*18190*/  IADD3 R4, R12.reuse, c[0x0][0x198], RZ ;  /* 0x000066000c047a10 */ /* 0x040fe40007ffe0ff */
[----:B------:R-:W-:Y:S01]  /*181a0*/  IADD3 R3, R29, 0xb, RZ ;  /* 0x0000000b1d037810 */ /* 0x000fe20007ffe0ff */
[----:B------:R1:W-:Y:S01]  /*181b0*/  @P1 STG.E.U16 [R24.64], R16 ;  /* 0x0000001018001986 */ /* 0x0003e2000c101504 */
[----:B0-----:R-:W-:-:S03]  /*181c0*/  LEA R26, P6, R12, R0, 0x1 ;  /* 0x000000000c1a7211 */ /* 0x001fc600078c08ff */
[----:B------:R-:W2:Y:S01]  /*181d0*/  LDL.LU R28, [R1+0x4] ;  /* 0x00000400011c7983 */ /* 0x000ea20000300800 */
[----:B------:R-:W-:Y:S02]  /*181e0*/  ISETP.LT.AND P1, PT, R3, c[0x0][0x17c], !P0 ;  /* 0x00005f0003007a0c */ /* 0x000fe40004721270 */
[----:B------:R-:W-:Y:S02]  /*181f0*/  LEA.HI.X.SX32 R27, R12, R2, 0x1, P6 ;  /* 0x000000020c1b7211 */ /* 0x000fe400030f0eff */
[----:B------:R-:W-:Y:S02]  /*18200*/  IADD3 R3, R4, c[0x0][0x198], RZ ;  /* 0x0000660004037a10 */ /* 0x000fe40007ffe0ff */
[----:B-1----:R-:W-:Y:S02]  /*18210*/  PRMT R16, R16, 0x7632, R16 ;  /* 0x0000763210107816 */ /* 0x002fe40000000010 */
[----:B------:R-:W-:-:S03]  /*18220*/  LEA R24, P6, R4, R0, 0x1 ;  /* 0x0000000004187211 */ /* 0x000fc600078c08ff */
[----:B------:R0:W-:Y:S01]  /*18230*/  @P5 STG.E.U16 [R26.64], R16 ;  /* 0x000000101a005986 */ /* 0x0001e2000c101504 */
[----:B------:R-:W-:-:S05]  /*18240*/  LEA.HI.X.SX32 R25, R4, R2, 0x1, P6 ;  /* 0x0000000204197211 */ /* 0x000fca00030f0eff */
[----:B-----5:R1:W-:Y:S01]  /*18250*/  @P4 STG.E.U16 [R24.64], R20 ;  /* 0x0000001418004986 */ /* 0x0203e2000c101504 */
[----:B0-----:R-:W-:-:S04]  /*18260*/  LEA R26, P6, R3, R0, 0x1 ;  /* 0x00000000031a7211 */ /* 0x001fc800078c08ff */
[----:B------:R-:W-:Y:S02]  /*18270*/  LEA.HI.X.SX32 R27, R3, R2, 0x1, P6 ;  /* 0x00000002031b7211 */ /* 0x000fe400030f0eff */
[----:B-1----:R-:W-:-:S05]  /*18280*/  PRMT R20, R20, 0x7632, R20 ;  /* 0x0000763214147816 */ /* 0x002fca0000000014 */
[----:B------:R0:W-:Y:S04]  /*18290*/  @P3 STG.E.U16 [R26.64], R20 ;  /* 0x000000141a003986 */ /* 0x0001e8000c101504 */
[----:B0-----:R-:W5:Y:S01]  /*182a0*/  LDL.LU R20, [R1+0xa0] ;  /* 0x0000a00001147983 */ /* 0x001f620000300800 */
[----:B------:R-:W-:Y:S02]  /*182b0*/  IADD3 R12, R29, 0xc, RZ ;  /* 0x0000000c1d0c7810 */ /* 0x000fe40007ffe0ff */
[----:B------:R-:W-:Y:S02]  /*182c0*/  IADD3 R4, R3, c[0x0][0x198], RZ ;  /* 0x0000660003047a10 */ /* 0x000fe40007ffe0ff */
[----:B------:R-:W-:Y:S02]  /*182d0*/  ISETP.LT.AND P5, PT, R12, c[0x0][0x17c], !P0 ;  /* 0x00005f000c007a0c */ /* 0x000fe400047a1270 */
[----:B------:R-:W-:-:S02]  /*182e0*/  IADD3 R12, R29, 0xd, RZ ;  /* 0x0000000d1d0c7810 */ /* 0x000fc40007ffe0ff */
[----:B------:R-:W-:Y:S02]  /*182f0*/  LEA R24, P6, R4, R0, 0x1 ;  /* 0x0000000004187211 */ /* 0x000fe400078c08ff */
[----:B------:R-:W-:Y:S02]  /*18300*/  ISETP.LT.AND P4, PT, R12, c[0x0][0x17c], !P0 ;  /* 0x00005f000c007a0c */ /* 0x000fe40004781270 */
[----:B------:R-:W-:Y:S02]  /*18310*/  IADD3 R12, R29, 0xe, RZ ;  /* 0x0000000e1d0c7810 */ /* 0x000fe40007ffe0ff */
[C---:B------:R-:W-:Y:S02]  /*18320*/  IADD3 R3, R4.reuse, c[0x0][0x198], RZ ;  /* 0x0000660004037a10 */ /* 0x040fe40007ffe0ff */
[----:B------:R-:W-:Y:S02]  /*18330*/  LEA.HI.X.SX32 R25, R4, R2, 0x1, P6 ;  /* 0x0000000204197211 */ /* 0x000fe400030f0eff */
[----:B------:R-:W-:-:S02]  /*18340*/  ISETP.LT.AND P3, PT, R12, c[0x0][0x17c], !P0 ;  /* 0x00005f000c007a0c */ /* 0x000fc40004761270 */
[----:B------:R-:W-:Y:S02]  /*18350*/  IADD3 R12, R29, 0xf, RZ ;  /* 0x0000000f1d0c7810 */ /* 0x000fe40007ffe0ff */
[C---:B------:R-:W-:Y:S01]  /*18360*/  LEA R26, P6, R3.reuse, R0, 0x1 ;  /* 0x00000000031a7211 */ /* 0x040fe200078c08ff */
[----:B---3--:R0:W-:Y:S01]  /*18370*/  @P2 STG.E.U16 [R24.64], R8 ;  /* 0x0000000818002986 */ /* 0x0081e2000c101504 */
[C---:B------:R-:W-:Y:S02]  /*18380*/  IADD3 R4, R3.reuse, c[0x0][0x198], RZ ;  /* 0x0000660003047a10 */ /* 0x040fe40007ffe0ff */
[----:B------:R-:W-:Y:S02]  /*18390*/  ISETP.LT.AND P2, PT, R12, c[0x0][0x17c], !P0 ;  /* 0x00005f000c007a0c */ /* 0x000fe40004741270 */
[----:B------:R-:W-:Y:S02]  /*183a0*/  LEA.HI.X.SX32 R27, R3, R2, 0x1, P6 ;  /* 0x00000002031b7211 */ /* 0x000fe400030f0eff */
[----:B------:R-:W-:-:S02]  /*183b0*/  PRMT R12, R8, 0x7632, R12 ;  /* 0x00007632080c7816 */ /* 0x000fc4000000000c */
[C---:B------:R-:W-:Y:S02]  /*183c0*/  IADD3 R3, R4.reuse, c[0x0][0x198], RZ ;  /* 0x0000660004037a10 */ /* 0x040fe40007ffe0ff */
[C---:B0-----:R-:W-:Y:S01]  /*183d0*/  LEA R24, P6, R4.reuse, R0, 0x1 ;  /* 0x0000000004187211 */ /* 0x041fe200078c08ff */
[----:B------:R0:W-:Y:S03]  /*183e0*/  @P1 STG.E.U16 [R26.64], R12 ;  /* 0x0000000c1a001986 */ /* 0x0001e6000c101504 */
[----:B------:R-:W-:Y:S02]  /*183f0*/  LEA.HI.X.SX32 R25, R4, R2, 0x1, P6 ;  /* 0x0000000204197211 */ /* 0x000fe400030f0eff */
[C---:B------:R-:W-:Y:S02]  /*18400*/  IADD3 R4, R3.reuse, c[0x0][0x198], RZ ;  /* 0x0000660003047a10 */ /* 0x040fe40007ffe0ff */
[----:B0-----:R-:W-:-:S04]  /*18410*/  LEA R26, P6, R3, R0, 0x1 ;  /* 0x00000000031a7211 */ /* 0x001fc800078c08ff */
[----:B------:R-:W-:Y:S02]  /*18420*/  LEA.HI.X.SX32 R27, R3, R2, 0x1, P6 ;  /* 0x00000002031b7211 */ /* 0x000fe400030f0eff */
[----:B------:R-:W-:-:S04]  /*18430*/  IADD3 R8, R29, 0x10, RZ ;  /* 0x000000101d087810 */ /* 0x000fc80007ffe0ff */
[----:B------:R-:W-:Y:S01]  /*18440*/  ISETP.LT.AND P1, PT, R8, c[0x0][0x17c], !P0 ;  /* 0x00005f0008007a0c */ /* 0x000fe20004721270 */
[----:B-----5:R0:W-:Y:S01]  /*18450*/  @P5 STG.E.U16 [R24.64], R20 ;  /* 0x0000001418005986 */ /* 0x0201e2000c101504 */
[----:B------:R-:W-:Y:S02]  /*18460*/  PRMT R12, R20, 0x7632, R12 ;  /* 0x00007632140c7816 */ /* 0x000fe4000000000c */
[----:B0-----:R-:W-:-:S04]  /*18470*/  LEA R24, P6, R4, R0, 0x1 ;  /* 0x0000000004187211 */ /* 0x001fc800078c08ff */
[----:B------:R-:W-:Y:S01]  /*18480*/  LEA.HI.X.SX32 R25, R4, R2, 0x1, P6 ;  /* 0x0000000204197211 */ /* 0x000fe200030f0eff */
[----:B------:R0:W-:Y:S04]  /*18490*/  @P4 STG.E.U16 [R26.64], R12 ;  /* 0x0000000c1a004986 */ /* 0x0001e8000c101504 */
[----:B------:R1:W-:Y:S01]  /*184a0*/  @P3 STG.E.U16 [R24.64], R21 ;  /* 0x0000001518003986 */ /* 0x0003e2000c101504 */
[----:B0-----:R-:W-:-:S03]  /*184b0*/  PRMT R12, R21, 0x7632, R12 ;  /* 0x00007632150c7816 */ /* 0x001fc6000000000c */
[----:B-1----:R-:W3:Y:S04]  /*184c0*/  LDL.LU R21, [R1+0x600] ;  /* 0x0006000001157983 */ /* 0x002ee80000300800 */
[----:B------:R-:W5:Y:S01]  /*184d0*/  LDL.LU R20, [R1+0xa4] ;  /* 0x0000a40001147983 */ /* 0x000f620000300800 */
[C---:B------:R-:W-:Y:S02]  /*184e0*/  IADD3 R8, R29.reuse, 0x11, RZ ;  /* 0x000000111d087810 */ /* 0x040fe40007ffe0ff */
[----:B------:R-:W-:Y:S02]  /*184f0*/  IADD3 R3, R4, c[0x0][0x198], RZ ;  /* 0x0000660004037a10 */ /* 0x000fe40007ffe0ff */
[----:B------:R-:W-:Y:S02]  /*18500*/  ISETP.LT.AND P5, PT, R8, c[0x0][0x17c], !P0 ;  /* 0x00005f0008007a0c */ /* 0x000fe400047a1270 */
[----:B------:R-:W-:-:S02]  /*18510*/  IADD3 R8, R29, 0x12, RZ ;  /* 0x000000121d087810 */ /* 0x000fc40007ffe0ff */
[C---:B------:R-:W-:Y:S02]  /*18520*/  LEA R26, P6, R3.reuse, R0, 0x1 ;  /* 0x00000000031a7211 */ /* 0x040fe400078c08ff */
[----:B------:R-:W-:Y:S02]  /*18530*/  ISETP.LT.AND P4, PT, R8, c[0x0][0x17c], !P0 ;  /* 0x00005f0008007a0c */ /* 0x000fe40004781270 */
[----:B------:R-:W-:Y:S02]  /*18540*/  IADD3 R4, R3, c[0x0][0x198], RZ ;  /* 0x0000660003047a10 */ /* 0x000fe40007ffe0ff */
[----:B------:R-:W-:Y:S02]  /*18550*/  IADD3 R8, R29, 0x13, RZ ;  /* 0x000000131d087810 */ /* 0x000fe40007ffe0ff */
[----:B------:R-:W-:Y:S02]  /*18560*/  LEA.HI.X.SX32 R27, R3, R2, 0x1, P6 ;  /* 0x00000002031b7211 */ /* 0x000fe400030f0eff */
[----:B------:R-:W-:-:S02]  /*18570*/  LEA R24, P6, R4, R0, 0x1 ;  /* 0x0000000004187211 */ /* 0x000fc400078c08ff */
[----:B------:R-:W-:Y:S02]  /*18580*/  ISETP.LT.AND P3, PT, R8, c[0x0][0x17c], !P0 ;  /* 0x00005f0008007a0c */ /* 0x000fe40004761270 */
[C---:B------:R-:W-:Y:S02]  /*18590*/  IADD3 R3, R4.reuse, c[0x0][0x198], RZ ;  /* 0x0000660004037a10 */ /* 0x040fe40007ffe0ff */
[----:B------:R-:W-:Y:S01]  /*185a0*/  IADD3 R8, R29, 0x14, RZ ;  /* 0x000000141d087810 */ /* 0x000fe20007ffe0ff */
[----:B------:R0:W-:Y:S01]  /*185b0*/  @P2 STG.E.U16 [R26.64], R12 ;  /* 0x0000000c1a002986 */ /* 0x0001e2000c101504 */
[----:B------:R-:W-:Y:S02]  /*185c0*/  LEA.HI.X.SX32 R25, R4, R2, 0x1, P6 ;  /* 0x0000000204197211 */ /* 0x000fe400030f0eff */
[----:B------:R-:W-:Y:S02]  /*185d0*/  ISETP.LT.AND P2, PT, R8, c[0x0][0x17c], !P0 ;  /* 0x00005f0008007a0c */ /* 0x000fe40004741270 */
[----:B------:R-:W-:-:S02]  /*185e0*/  IADD3 R4, R3, c[0x0][0x198], RZ ;  /* 0x0000660003047a10 */ /* 0x000fc40007ffe0ff */
[----:B------:R-:W-:Y:S01]  /*185f0*/  IADD3 R8, R29, 0x15, RZ ;  /* 0x000000151d087810 */ /* 0x000fe20007ffe0ff */
[----:B--2---:R1:W-:Y:S01]  /*18600*/  @P1 STG.E.U16 [R24.64], R28 ;  /* 0x0000001c18001986 */ /* 0x0043e2000c101504 */
[C---:B0-----:R-:W-:Y:S02]  /*18610*/  LEA R26, P6, R3.reuse, R0, 0x1 ;  /* 0x00000000031a7211 */ /* 0x041fe400078c08ff */
[----:B------:R-:W-:Y:S02]  /*18620*/  PRMT R12, R28, 0x7632, R12 ;  /* 0x000076321c0c7816 */ /* 0x000fe4000000000c */
[----:B------:R-:W-:Y:S02]  /*18630*/  LEA.HI.X.SX32 R27, R3, R2, 0x1, P6 ;  /* 0x00000002031b7211 */ /* 0x000fe400030f0eff */
[----:B------:R-:W-:Y:S02]  /*18640*/  ISETP.LT.AND P1, PT, R8, c[0x0][0x17c], !P0 ;  /* 0x00005f0008007a0c */ /* 0x000fe40004721270 */
[----:B-1----:R-:W-:Y:S01]  /*18650*/  LEA R24, P6, R4, R0, 0x1 ;  /* 0x0000000004187211 */ /* 0x002fe200078c08ff */
[----:B------:R-:W2:Y:S01]  /*18660*/  LDL.LU R28, [R1+0x8] ;  /* 0x00000800011c7983 */ /* 0x000ea20000300800 */
[----:B------:R-:W-:-:S02]  /*18670*/  IADD3 R8, R29, 0x16, RZ ;  /* 0x000000161d087810 */ /* 0x000fc40007ffe0ff */
[C---:B------:R-:W-:Y:S01]  /*18680*/  IADD3 R3, R4.reuse, c[0x0][0x198], RZ ;  /* 0x0000660004037a10 */ /* 0x040fe20007ffe0ff */
[----:B------:R0:W-:Y:S01]  /*18690*/  @P5 STG.E.U16 [R26.64], R12 ;  /* 0x0000000c1a005986 */ /* 0x0001e2000c101504 */
[----:B------:R-:W-:Y:S02]  /*186a0*/  LEA.HI.X.SX32 R25, R4, R2, 0x1, P6 ;  /* 0x0000000204197211 */ /* 0x000fe400030f0eff */
[----:B------:R-:W-:Y:S02]  /*186b0*/  ISETP.LT.AND P5, PT, R8, c[0x0][0x17c], !P0 ;  /* 0x00005f0008007a0c */ /* 0x000fe400047a1270 */
[----:B------:R-:W-:Y:S02]  /*186c0*/  IADD3 R4, R29, 0x17, RZ ;  /* 0x000000171d047810 */ /* 0x000fe40007ffe0ff */
[C---:B------:R-:W-:Y:S01]  /*186d0*/  IADD3 R8, R3.reuse, c[0x0][0x198], RZ ;  /* 0x0000660003087a10 */ /* 0x040fe20007ffe0ff */
[----:B------:R1:W-:Y:S01]  /*186e0*/  @P4 STG.E.U16 [R24.64], R5 ;  /* 0x0000000518004986 */ /* 0x0003e2000c101504 */
[----:B0-----:R-:W-:-:S02]  /*186f0*/  LEA R26, P6, R3, R0, 0x1 ;  /* 0x00000000031a7211 */ /* 0x001fc400078c08ff */
[----:B------:R-:W-:Y:S02]  /*18700*/  ISETP.LT.AND P4, PT, R4, c[0x0][0x17c], !P0 ;  /* 0x00005f0004007a0c */ /* 0x000fe40004781270 */
[----:B------:R-:W-:Y:S02]  /*18710*/  LEA.HI.X.SX32 R27, R3, R2, 0x1, P6 ;  /* 0x00000002031b7211 */ /* 0x000fe400030f0eff */
[C---:B------:R-:W-:Y:S02]  /*18720*/  LEA R4, P6, R8.reuse, R0, 0x1 ;  /* 0x0000000008047211 */ /* 0x040fe400078c08ff */
[----:B------:R-:W-:Y:S02]  /*18730*/  PRMT R16, R5, 0x7632, R16 ;  /* 0x0000763205107816 */ /* 0x000fe40000000010 */
[C---:B-1----:R-:W-:Y:S02]  /*18740*/  LEA.HI.X.SX32 R5, R8.reuse, R2, 0x1, P6 ;  /* 0x0000000208057211 */ /* 0x042fe400030f0eff */
[----:B------:R-:W-:Y:S01]  /*18750*/  IADD3 R3, R8, c[0x0][0x198], RZ ;  /* 0x0000660008037a10 */ /* 0x000fe20007ffe0ff */
[----:B------:R-:W-:Y:S03]  /*18760*/  @P3 STG.E.U16 [R26.64], R16 ;  /* 0x000000101a003986 */ /* 0x000fe6000c101504 */
[C---:B------:R-:W-:Y:S01]  /*18770*/  LEA R24, P6, R3.reuse, R0, 0x1 ;  /* 0x0000000003187211 */ /* 0x040fe200078c08ff */
[----:B------:R0:W-:Y:S03]  /*18780*/  @P2 STG.E.U16 [R4.64], R13 ;  /* 0x0000000d04002986 */ /* 0x0001e6000c101504 */
[----:B------:R-:W-:-:S02]  /*18790*/  LEA.HI.X.SX32 R25, R3, R2, 0x1, P6 ;  /* 0x0000000203197211 */ /* 0x000fc400030f0eff */
[----:B0-----:R-:W-:-:S04]  /*187a0*/  IADD3 R5, R3, c[0x0][0x198], RZ ;  /* 0x0000660003057a10 */ /* 0x001fc80007ffe0ff */
[----:B------:R-:W-:Y:S02]  /*187b0*/  LEA R4, P6, R5, R0, 0x1 ;  /* 0x0000000005047211 */ /* 0x000fe400078c08ff */
[----:B------:R-:W-:Y:S02]  /*187c0*/  PRMT R13, R13, 0x7632, R13 ;  /* 0x000076320d0d7816 */ /* 0x000fe4000000000d */
[----:B------:R-:W-:Y:S02]  /*187d0*/  IADD3 R3, R5, c[0x0][0x198], RZ ;  /* 0x0000660005037a10 */ /* 0x000fe40007ffe0ff */
[----:B------:R-:W-:Y:S02]  /*187e0*/  IADD3 R12, R29, 0x18, RZ ;  /* 0x000000181d0c7810 */ /* 0x000fe40007ffe0ff */
[----:B------:R-:W-:Y:S01]  /*187f0*/  LEA.HI.X.SX32 R5, R5, R2, 0x1, P6 ;  /* 0x0000000205057211 */ /* 0x000fe200030f0eff */
[----:B------:R0:W-:Y:S01]  /*18800*/  @P1 STG.E.U16 [R24.64], R13 ;  /* 0x0000000d18001986 */ /* 0x0001e2000c101504 */
[----:B------:R-:W-:-:S02]  /*18810*/  ISETP.LT.AND P3, PT, R12, c[0x0][0x17c], !P0 ;  /* 0x00005f000c007a0c */ /* 0x000fc40004761270 */
[----:B------:R-:W-:Y:S01]  /*18820*/  LEA R12, P6, R3, R0, 0x1 ;  /* 0x00000000030c7211 */ /* 0x000fe200078c08ff */
[----:B------:R1:W-:Y:S01]  /*18830*/  @P5 STG.E.U16 [R4.64], R17 ;  /* 0x0000001104005986 */ /* 0x0003e2000c101504 */
[----:B------:R-:W-:-:S04]  /*18840*/  IADD3 R8, R29, 0x19, RZ ;  /* 0x000000191d087810 */ /* 0x000fc80007ffe0ff */
[----:B------:R-:W-:Y:S02]  /*18850*/  ISETP.LT.AND P2, PT, R8, c[0x0][0x17c], !P0 ;  /* 0x00005f0008007a0c */ /* 0x000fe40004741270 */
[C---:B0-----:R-:W-:Y:S02]  /*18860*/  LEA.HI.X.SX32 R13, R3.reuse, R2, 0x1, P6 ;  /* 0x00000002030d7211 */ /* 0x041fe400030f0eff */
[----:B-1----:R-:W-:Y:S02]  /*18870*/  IADD3 R5, R3, c[0x0][0x198], RZ ;  /* 0x0000660003057a10 */ /* 0x002fe40007ffe0ff */
[----:B------:R-:W-:Y:S02]  /*18880*/  IADD3 R8, R29, 0x1a, RZ ;  /* 0x0000001a1d087810 */ /* 0x000fe40007ffe0ff */
[----:B------:R-:W-:Y:S02]  /*18890*/  LEA R4, P6, R5, R0, 0x1 ;  /* 0x0000000005047211 */ /* 0x000fe400078c08ff */
[----:B------:R-:W-:-:S02]  /*188a0*/  PRMT R17, R17, 0x7632, R17 ;  /* 0x0000763211117816 */ /* 0x000fc40000000011 */
[C---:B------:R-:W-:Y:S02]  /*188b0*/  IADD3 R3, R5.reuse, c[0x0][0x198], RZ ;  /* 0x0000660005037a10 */ /* 0x040fe40007ffe0ff */
[----:B------:R-:W-:Y:S02]  /*188c0*/  LEA.HI.X.SX32 R5, R5, R2, 0x1, P6 ;  /* 0x0000000205057211 */ /* 0x000fe400030f0eff */
[----:B------:R-:W-:Y:S01]  /*188d0*/  ISETP.LT.AND P1, PT, R8, c[0x0][0x17c], !P0 ;  /* 0x00005f0008007a0c */ /* 0x000fe20004721270 */
[----:B------:R0:W-:Y:S01]  /*188e0*/  @P4 STG.E.U16 [R12.64], R17 ;  /* 0x000000110c004986 */ /* 0x0001e2000c101504 */
[----:B------:R-:W-:-:S04]  /*188f0*/  IADD3 R8, R29, 0x1b, RZ ;  /* 0x0000001b1d087810 */ /* 0x000fc80007ffe0ff */
[----:B------:R-:W-:Y:S02]  /*18900*/  ISETP.LT.AND P5, PT, R8, c[0x0][0x17c], !P0 ;  /* 0x00005f0008007a0c */ /* 0x000fe400047a1270 */
[----:B------:R-:W-:Y:S02]  /*18910*/  IADD3 R8, R29, 0x1c, RZ ;  /* 0x0000001c1d087810 */ /* 0x000fe40007ffe0ff */
[----:B0-----:R-:W-:-:S04]  /*18920*/  LEA R12, P6, R3, R0, 0x1 ;  /* 0x00000000030c7211 */ /* 0x001fc800078c08ff */
[----:B------:R-:W-:Y:S02]  /*18930*/  LEA.HI.X.SX32 R13, R3, R2, 0x1, P6 ;  /* 0x00000002030d7211 */ /* 0x000fe400030f0eff */
[----:B------:R-:W-:Y:S02]  /*18940*/  ISETP.LT.AND P4, PT, R8, c[0x0][0x17c], !P0 ;  /* 0x00005f0008007a0c */ /* 0x000fe40004781270 */
[----:B------:R-:W-:Y:S01]  /*18950*/  IADD3 R8, R29, 0x1d, RZ ;  /* 0x0000001d1d087810 */ /* 0x000fe20007ffe0ff */
[----:B---3--:R0:W-:Y:S03]  /*18960*/  @P3 STG.E.U16 [R4.64], R21 ;  /* 0x0000001504003986 */ /* 0x0081e6000c101504 */
[----:B------:R-:W-:Y:S02]  /*18970*/  ISETP.LT.AND P3, PT, R8, c[0x0][0x17c], !P0 ;  /* 0x00005f0008007a0c */ /* 0x000fe40004761270 */
[----:B0-----:R-:W-:-:S04]  /*18980*/  IADD3 R5, R3, c[0x0][0x198], RZ ;  /* 0x0000660003057a10 */ /* 0x001fc80007ffe0ff */
[----:B------:R-:W-:Y:S02]  /*18990*/  LEA R4, P6, R5, R0, 0x1 ;  /* 0x0000000005047211 */ /* 0x000fe400078c08ff */
[----:B------:R-:W-:Y:S02]  /*189a0*/  PRMT R21, R21, 0x7632, R21 ;  /* 0x0000763215157816 */ /* 0x000fe40000000015 */
[C---:B------:R-:W-:Y:S02]  /*189b0*/  IADD3 R3, R5.reuse, c[0x0][0x198], RZ ;  /* 0x0000660005037a10 */ /* 0x040fe40007ffe0ff */
[----:B------:R-:W-:Y:S01]  /*189c0*/  LEA.HI.X.SX32 R5, R5, R2, 0x1, P6 ;  /* 0x0000000205057211 */ /* 0x000fe200030f0eff */
[----:B------:R0:W-:Y:S01]  /*189d0*/  @P2 STG.E.U16 [R12.64], R21 ;  /* 0x000000150c002986 */ /* 0x0001e2000c101504 */
[----:B------:R-:W-:-:S03]  /*189e0*/  IADD3 R8, R29, 0x1e, RZ ;  /* 0x0000001e1d087810 */ /* 0x000fc60007ffe0ff */
[----:B------:R1:W-:Y:S01]  /*189f0*/  @P1 STG.E.U16 [R4.64], R9 ;  /* 0x0000000904001986 */ /* 0x0003e2000c101504 */
[----:B------:R-:W-:Y:S02]  /*18a00*/  ISETP.LT.AND P2, PT, R8, c[0x0][0x17c], !P0 ;  /* 0x00005f0008007a0c */ /* 0x000fe40004741270 */
[----:B------:R-:W-:Y:S02]  /*18a10*/  IADD3 R8, R29, 0x1f, RZ ;  /* 0x0000001f1d087810 */ /* 0x000fe40007ffe0ff */
[C---:B0-----:R-:W-:Y:S02]  /*18a20*/  LEA R12, P6, R3.reuse, R0, 0x1 ;  /* 0x00000000030c7211 */ /* 0x041fe400078c08ff */
[C---:B-1----:R-:W-:Y:S02]  /*18a30*/  IADD3 R5, R3.reuse, c[0x0][0x198], RZ ;  /* 0x0000660003057a10 */ /* 0x042fe40007ffe0ff */
[----:B------:R-:W-:Y:S02]  /*18a40*/  LEA.HI.X.SX32 R13, R3, R2, 0x1, P6 ;  /* 0x00000002030d7211 */ /* 0x000fe400030f0eff */
[----:B------:R-:W-:-:S02]  /*18a50*/  LEA R4, P6, R5, R0, 0x1 ;  /* 0x0000000005047211 */ /* 0x000fc400078c08ff */
[----:B------:R-:W-:Y:S02]  /*18a60*/  PRMT R9, R9, 0x7632, R9 ;  /* 0x0000763209097816 */ /* 0x000fe40000000009 */
[----:B------:R-:W-:Y:S02]  /*18a70*/  ISETP.LT.AND P1, PT, R8, c[0x0][0x17c], !P0 ;  /* 0x00005f0008007a0c */ /* 0x000fe40004721270 */
[----:B------:R-:W-:Y:S02]  /*18a80*/  IADD3 R3, R5, c[0x0][0x198], RZ ;  /* 0x0000660005037a10 */ /* 0x000fe40007ffe0ff */
[----:B------:R-:W-:Y:S02]  /*18a90*/  IADD3 R8, R29, 0x20, RZ ;  /* 0x000000201d087810 */ /* 0x000fe40007ffe0ff */
[----:B------:R-:W-:Y:S01]  /*18aa0*/  LEA.HI.X.SX32 R5, R5, R2, 0x1, P6 ;  /* 0x0000000205057211 */ /* 0x000fe200030f0eff */
[----:B------:R0:W-:Y:S01]  /*18ab0*/  @P5 STG.E.U16 [R12.64], R9 ;  /* 0x000000090c005986 */ /* 0x0001e2000c101504 */
[----:B------:R-:W-:-:S02]  /*18ac0*/  ISETP.LT.AND P5, PT, R8, c[0x0][0x17c], !P0 ;  /* 0x00005f0008007a0c */ /* 0x000fc400047a1270 */
[----:B------:R-:W-:Y:S01]  /*18ad0*/  LEA R8, P6, R3, R0, 0x1 ;  /* 0x0000000003087211 */ /* 0x000fe200078c08ff */
[----:B-----5:R1:W-:Y:S01]  /*18ae0*/  @P4 STG.E.U16 [R4.64], R20 ;  /* 0x0000001404004986 */ /* 0x0203e2000c101504 */
[----:B0-----:R-:W-:Y:S02]  /*18af0*/  IADD3 R9, R29, 0x21, RZ ;  /* 0x000000211d097810 */ /* 0x001fe40007ffe0ff */
[----:B-1----:R-:W-:Y:S02]  /*18b00*/  IADD3 R5, R3, c[0x0][0x198], RZ ;  /* 0x0000660003057a10 */ /* 0x002fe40007ffe0ff */
[----:B------:R-:W-:Y:S02]  /*18b10*/  ISETP.LT.AND P4, PT, R9, c[0x0][0x17c], !P0 ;  /* 0x00005f0009007a0c */ /* 0x000fe40004781270 */
[----:B------:R-:W-:Y:S02]  /*18b20*/  LEA.HI.X.SX32 R9, R3, R2, 0x1, P6 ;  /* 0x0000000203097211 */ /* 0x000fe400030f0eff */
[----:B------:R-:W-:-:S02]  /*18b30*/  LEA R4, P6, R5, R0, 0x1 ;  /* 0x0000000005047211 */ /* 0x000fc400078c08ff */
[----:B------:R-:W-:Y:S02]  /*18b40*/  PRMT R12, R20, 0x7632, R12 ;  /* 0x00007632140c7816 */ /* 0x000fe4000000000c */
[C---:B------:R-:W-:Y:S02]  /*18b50*/  IADD3 R3, R5.reuse, c[0x0][0x198], RZ ;  /* 0x0000660005037a10 */ /* 0x040fe40007ffe0ff */
[----:B------:R-:W-:Y:S01]  /*18b60*/  LEA.HI.X.SX32 R5, R5, R2, 0x1, P6 ;  /* 0x0000000205057211 */ /* 0x000fe200030f0eff */
[----:B------:R0:W-:Y:S04]  /*18b70*/  @P3 STG.E.U16 [R8.64], R12 ;  /* 0x0000000c08003986 */ /* 0x0001e8000c101504 */
[----:B------:R1:W-:Y:S01]  /*18b80*/  @P2 STG.E.U16 [R4.64], R22 ;  /* 0x0000001604002986 */ /* 0x0003e2000c101504 */
[----:B0-----:R-:W-:-:S03]  /*18b90*/  PRMT R12, R22, 0x7632, R12 ;  /* 0x00007632160c7816 */ /* 0x001fc6000000000c */
[----:B-1----:R-:W3:Y:S04]  /*18ba0*/  LDL.LU R22, [R1+0x5fc] ;  /* 0x0005fc0001167983 */ /* 0x002ee80000300800 */
[----:B------:R-:W5:Y:S01]  /*18bb0*/  LDL.LU R20, [R1+0xa8] ;  /* 0x0000a80001147983 */ /* 0x000f620000300800 */
[----:B------:R-:W-:Y:S02]  /*18bc0*/  IADD3 R9, R29, 0x23, RZ ;  /* 0x000000231d097810 */ /* 0x000fe40007ffe0ff */
[C---:B------:R-:W-:Y:S02]  /*18bd0*/  LEA R8, P6, R3.reuse, R0, 0x1 ;  /* 0x0000000003087211 */ /* 0x040fe400078c08ff */
[----:B------:R-:W-:Y:S02]  /*18be0*/  IADD3 R5, R3, c[0x0][0x198], RZ ;  /* 0x0000660003057a10 */ /* 0x000fe40007ffe0ff */
[----:B------:R-:W-:-:S02]  /*18bf0*/  ISETP.LT.AND P2, PT, R9, c[0x0][0x17c], !P0 ;  /* 0x00005f0009007a0c */ /* 0x000fc40004741270 */
[----:B------:R-:W-:Y:S02]  /*18c00*/  LEA.HI.X.SX32 R9, R3, R2, 0x1, P6 ;  /* 0x0000000203097211 */ /* 0x000fe400030f0eff */
[C---:B------:R-:W-:Y:S02]  /*18c10*/  LEA R4, P6, R5.reuse, R0, 0x1 ;  /* 0x0000000005047211 */ /* 0x040fe400078c08ff */
[C---:B------:R-:W-:Y:S02]  /*18c20*/  IADD3 R3, R5.reuse, c[0x0][0x198], RZ ;  /* 0x0000660005037a10 */ /* 0x040fe40007ffe0ff */
[----:B------:R-:W-:Y:S02]  /*18c30*/  LEA.HI.X.SX32 R5, R5, R2, 0x1, P6 ;  /* 0x0000000205057211 */ /* 0x000fe400030f0eff */
[----:B------:R-:W-:Y:S01]  /*18c40*/  IADD3 R13, R29, 0x22, RZ ;  /* 0x000000221d0d7810 */ /* 0x000fe20007ffe0ff */
[----:B------:R0:W-:Y:S03]  /*18c50*/  @P1 STG.E.U16 [R8.64], R12 ;  /* 0x0000000c08001986 */ /* 0x0001e6000c101504 */
[----:B------:R-:W-:Y:S01]  /*18c60*/  ISETP.LT.AND P3, PT, R13, c[0x0][0x17c], !P0 ;  /* 0x00005f000d007a0c */ /* 0x000fe20004761270 */
[----:B--2---:R1:W-:Y:S01]  /*18c70*/  @P5 STG.E.U16 [R4.64], R28 ;  /* 0x0000001c04005986 */ /* 0x0043e2000c101504 */
[----:B------:R-:W-:-:S02]  /*18c80*/  IADD3 R13, R29, 0x24, RZ ;  /* 0x000000241d0d7810 */ /* 0x000fc40007ffe0ff */
[----:B0-----:R-:W-:Y:S02]  /*18c90*/  IADD3 R9, R29, 0x25, RZ ;  /* 0x000000251d097810 */ /* 0x001fe40007ffe0ff */
[C---:B------:R-:W-:Y:S02]  /*18ca0*/  LEA R8, P6, R3.reuse, R0, 0x1 ;  /* 0x0000000003087211 */ /* 0x040fe400078c08ff */
[----:B-1----:R-:W-:Y:S02]  /*18cb0*/  IADD3 R5, R3, c[0x0][0x198], RZ ;  /* 0x0000660003057a10 */ /* 0x002fe40007ffe0ff */
[----:B------:R-:W-:Y:S02]  /*18cc0*/  ISETP.LT.AND P5, PT, R9, c[0x0][0x17c], !P0 ;  /* 0x00005f0009007a0c */ /* 0x000fe400047a1270 */
[----:B------:R-:W-:Y:S02]  /*18cd0*/  LEA.HI.X.SX32 R9, R3, R2, 0x1, P6 ;  /* 0x0000000203097211 */ /* 0x000fe400030f0eff */
[----:B------:R-:W-:-:S02]  /*18ce0*/  PRMT R12, R28, 0x7632, R12 ;  /* 0x000076321c0c7816 */ /* 0x000fc4000000000c */
[----:B------:R-:W-:Y:S01]  /*18cf0*/  ISETP.LT.AND P1, PT, R13, c[0x0][0x17c], !P0 ;  /* 0x00005f000d007a0c */ /* 0x000fe20004721270 */
[----:B------:R-:W2:Y:S01]  /*18d00*/  LDL.LU R28, [R1+0xc] ;  /* 0x00000c00011c7983 */ /* 0x000ea20000300800 */
[----:B------:R-:W-:Y:S02]  /*18d10*/  LEA R4, P6, R5, R0, 0x1 ;  /* 0x0000000005047211 */ /* 0x000fe400078c08ff */
[----:B------:R-:W-:Y:S02]  /*18d20*/  IADD3 R13, R29, 0x26, RZ ;  /* 0x000000261d0d7810 */ /* 0x000fe40007ffe0ff */
[C---:B------:R-:W-:Y:S01]  /*18d30*/  IADD3 R3, R5.reuse, c[0x0][0x198], RZ ;  /* 0x0000660005037a10 */ /* 0x040fe20007ffe0ff */
[----:B------:R0:W-:Y:S01]  /*18d40*/  @P4 STG.E.U16 [R8.64], R12 ;  /* 0x0000000c08004986 */ /* 0x0001e2000c101504 */
[----:B------:R-:W-:Y:S02]  /*18d50*/  LEA.HI.X.SX32 R5, R5, R2, 0x1, P6 ;  /* 0x0000000205057211 */ /* 0x000fe400030f0eff */
[----:B------:R-:W-:-:S02]  /*18d60*/  ISETP.LT.AND P4, PT, R13, c[0x0][0x17c], !P0 ;  /* 0x00005f000d007a0c */ /* 0x000fc40004781270 */
[C---:B------:R-:W-:Y:S01]  /*18d70*/  IADD3 R13, R3.reuse, c[0x0][0x198], RZ ;  /* 0x00006600030d7a10 */ /* 0x040fe20007ffe0ff */
[----:B------:R1:W-:Y:S01]  /*18d80*/  @P3 STG.E.U16 [R4.64], R6 ;  /* 0x0000000604003986 */ /* 0x0003e2000c101504 */
[----:B------:R-:W-:Y:S02]  /*18d90*/  PRMT R17, R6, 0x7632, R17 ;  /* 0x0000763206117816 */ /* 0x000fe40000000011 */
[----:B0-----:R-:W-:-:S04]  /*18da0*/  LEA R8, P6, R3, R0, 0x1 ;  /* 0x0000000003087211 */ /* 0x001fc800078c08ff */
[----:B------:R-:W-:Y:S02]  /*18db0*/  LEA.HI.X.SX32 R9, R3, R2, 0x1, P6 ;  /* 0x0000000203097211 */ /* 0x000fe400030f0eff */
[C---:B-1----:R-:W-:Y:S02]  /*18dc0*/  LEA R4, P6, R13.reuse, R0, 0x1 ;  /* 0x000000000d047211 */ /* 0x042fe400078c08ff */
[C---:B------:R-:W-:Y:S01]  /*18dd0*/  IADD3 R3, R13.reuse, c[0x0][0x198], RZ ;  /* 0x000066000d037a10 */ /* 0x040fe20007ffe0ff */
[----:B------:R0:W-:Y:S01]  /*18de0*/  @P2 STG.E.U16 [R8.64], R17 ;  /* 0x0000001108002986 */ /* 0x0001e2000c101504 */
[----:B------:R-:W-:Y:S02]  /*18df0*/  LEA.HI.X.SX32 R5, R13, R2, 0x1, P6 ;  /* 0x000000020d057211 */ /* 0x000fe400030f0eff */
[----:B------:R-:W-:Y:S02]  /*18e00*/  IADD3 R6, R29, 0x29, RZ ;  /* 0x000000291d067810 */ /* 0x000fe40007ffe0ff */
[----:B------:R-:W-:-:S02]  /*18e10*/  IADD3 R13, R3, c[0x0][0x198], RZ ;  /* 0x00006600030d7a10 */ /* 0x000fc40007ffe0ff */
[----:B------:R-:W-:Y:S01]  /*18e20*/  IADD3 R16, R29, 0x27, RZ ;  /* 0x000000271d107810 */ /* 0x000fe20007ffe0ff */
[----:B------:R1:W-:Y:S01]  /*18e30*/  @P1 STG.E.U16 [R4.64], R14 ;  /* 0x0000000e04001986 */ /* 0x0003e2000c101504 */
[C---:B0-----:R-:W-:Y:S02]  /*18e40*/  LEA R8, P6, R3.reuse, R0, 0x1 ;  /* 0x0000000003087211 */ /* 0x041fe400078c08ff */
[----:B------:R-:W-:Y:S02]  /*18e50*/  PRMT R12, R14, 0x7632, R12 ;  /* 0x000076320e0c7816 */ /* 0x000fe4000000000c */
[----:B------:R-:W-:Y:S02]  /*18e60*/  LEA.HI.X.SX32 R9, R3, R2, 0x1, P6 ;  /* 0x0000000203097211 */ /* 0x000fe400030f0eff */
[----:B------:R-:W-:Y:S02]  /*18e70*/  ISETP.LT.AND P1, PT, R6, c[0x0][0x17c], !P0 ;  /* 0x00005f0006007a0c */ /* 0x000fe40004721270 */
[----:B-1----:R-:W-:-:S02]  /*18e80*/  LEA R4, P6, R13, R0, 0x1 ;  /* 0x000000000d047211 */ /* 0x002fc400078c08ff */
[----:B------:R-:W-:Y:S02]  /*18e90*/  ISETP.LT.AND P3, PT, R16, c[0x0][0x17c], !P0 ;  /* 0x00005f0010007a0c */ /* 0x000fe40004761270 */
[----:B------:R-:W-:Y:S02]  /*18ea0*/  IADD3 R6, R29, 0x2a, RZ ;  /* 0x0000002a1d067810 */ /* 0x000fe40007ffe0ff */
[----:B------:R-:W-:Y:S02]  /*18eb0*/  IADD3 R3, R13, c[0x0][0x198], RZ ;  /* 0x000066000d037a10 */ /* 0x000fe40007ffe0ff */
[----:B------:R-:W-:Y:S01]  /*18ec0*/  IADD3 R16, R29, 0x28, RZ ;  /* 0x000000281d107810 */ /* 0x000fe20007ffe0ff */
[----:B------:R0:W-:Y:S01]  /*18ed0*/  @P5 STG.E.U16 [R8.64], R12 ;  /* 0x0000000c08005986 */ /* 0x0001e2000c101504 */
[----:B------:R-:W-:Y:S02]  /*18ee0*/  LEA.HI.X.SX32 R5, R13, R2, 0x1, P6 ;  /* 0x000000020d057211 */ /* 0x000fe400030f0eff */
[----:B------:R-:W-:-:S02]  /*18ef0*/  ISETP.LT.AND P5, PT, R6, c[0x0][0x17c], !P0 ;  /* 0x00005f0006007a0c */ /* 0x000fc400047a1270 */
[----:B------:R-:W-:Y:S02]  /*18f00*/  ISETP.LT.AND P2, PT, R16, c[0x0][0x17c], !P0 ;  /* 0x00005f0010007a0c */ /* 0x000fe40004741270 */
[----:B------:R-:W-:Y:S02]  /*18f10*/  IADD3 R6, R29, 0x2b, RZ ;  /* 0x0000002b1d067810 */ /* 0x000fe40007ffe0ff */
[C---:B------:R-:W-:Y:S02]  /*18f20*/  IADD3 R13, R3.reuse, c[0x0][0x198], RZ ;  /* 0x00006600030d7a10 */ /* 0x040fe40007ffe0ff */
[C---:B0-----:R-:W-:Y:S01]  /*18f30*/  LEA R8, P6, R3.reuse, R0, 0x1 ;  /* 0x0000000003087211 */ /* 0x041fe200078c08ff */
[----:B------:R0:W-:Y:S01]  /*18f40*/  @P4 STG.E.U16 [R4.64], R18 ;  /* 0x0000001204004986 */ /* 0x0001e2000c101504 */
[----:B------:R-:W-:Y:S02]  /*18f50*/  PRMT R14, R18, 0x7632, R14 ;  /* 0x00007632120e7816 */ /* 0x000fe4000000000e */
[----:B------:R-:W-:-:S02]  /*18f60*/  LEA.HI.X.SX32 R9, R3, R2, 0x1, P6 ;  /* 0x0000000203097211 */ /* 0x000fc400030f0eff */
[----:B------:R-:W-:Y:S02]  /*18f70*/  ISETP.LT.AND P4, PT, R6, c[0x0][0x17c], !P0 ;  /* 0x00005f0006007a0c */ /* 0x000fe40004781270 */
[----:B------:R-:W-:Y:S02]  /*18f80*/  IADD3 R6, R29, 0x2c, RZ ;  /* 0x0000002c1d067810 */ /* 0x000fe40007ffe0ff */
[C---:B------:R-:W-:Y:S02]  /*18f90*/  IADD3 R3, R13.reuse, c[0x0][0x198], RZ ;  /* 0x000066000d037a10 */ /* 0x040fe40007ffe0ff */
[C---:B0-----:R-:W-:Y:S01]  /*18fa0*/  LEA R4, P6, R13.reuse, R0, 0x1 ;  /* 0x000000000d047211 */ /* 0x041fe200078c08ff */
[----:B------:R0:W-:Y:S01]  /*18fb0*/  @P3 STG.E.U16 [R8.64], R14 ;  /* 0x0000000e08003986 */ /* 0x0001e2000c101504 */
[----:B------:R-:W-:Y:S02]  /*18fc0*/  ISETP.LT.AND P3, PT, R6, c[0x0][0x17c], !P0 ;  /* 0x00005f0006007a0c */ /* 0x000fe40004761270 */
[----:B------:R-:W-:-:S02]  /*18fd0*/  LEA.HI.X.SX32 R5, R13, R2, 0x1, P6 ;  /* 0x000000020d057211 */ /* 0x000fc400030f0eff */
[----:B------:R-:W-:Y:S02]  /*18fe0*/  IADD3 R6, R29, 0x2d, RZ ;  /* 0x0000002d1d067810 */ /* 0x000fe40007ffe0ff */
[C---:B------:R-:W-:Y:S02]  /*18ff0*/  IADD3 R13, R3.reuse, c[0x0][0x198], RZ ;  /* 0x00006600030d7a10 */ /* 0x040fe40007ffe0ff */
[----:B0-----:R-:W-:-:S04]  /*19000*/  LEA R8, P6, R3, R0, 0x1 ;  /* 0x0000000003087211 */ /* 0x001fc800078c08ff */
[----:B------:R-:W-:Y:S02]  /*19010*/  LEA.HI.X.SX32 R9, R3, R2, 0x1, P6 ;  /* 0x0000000203097211 */ /* 0x000fe400030f0eff */
[----:B------:R-:W-:Y:S01]  /*19020*/  IADD3 R3, R13, c[0x0][0x198], RZ ;  /* 0x000066000d037a10 */ /* 0x000fe20007ffe0ff */
[----:B---3--:R0:W-:Y:S01]  /*19030*/  @P2 STG.E.U16 [R4.64], R22 ;  /* 0x0000001604002986 */ /* 0x0081e2000c101504 */
[----:B------:R-:W-:Y:S02]  /*19040*/  PRMT R12, R22, 0x7632, R12 ;  /* 0x00007632160c7816 */ /* 0x000fe4000000000c */
[----:B------:R-:W-:Y:S02]  /*19050*/  ISETP.LT.AND P2, PT, R6, c[0x0][0x17c], !P0 ;  /* 0x00005f0006007a0c */ /* 0x000fe40004741270 */
[----:B------:R-:W-:Y:S01]  /*19060*/  IADD3 R6, R29, 0x2e, RZ ;  /* 0x0000002e1d067810 */ /* 0x000fe20007ffe0ff */
[----:B------:R1:W-:Y:S01]  /*19070*/  @P1 STG.E.U16 [R8.64], R12 ;  /* 0x0000000c08001986 */ /* 0x0003e2000c101504 */
[----:B0-----:R-:W-:-:S02]  /*19080*/  LEA R4, P6, R13, R0, 0x1 ;  /* 0x000000000d047211 */ /* 0x001fc400078c08ff */
[----:B------:R-:W-:Y:S02]  /*19090*/  ISETP.LT.AND P1, PT, R6, c[0x0][0x17c], !P0 ;  /* 0x00005f0006007a0c */ /* 0x000fe40004721270 */
[----:B------:R-:W-:Y:S02]  /*190a0*/  LEA.HI.X.SX32 R5, R13, R2, 0x1, P6 ;  /* 0x000000020d057211 */ /* 0x000fe400030f0eff */
[----:B------:R-:W-:Y:S02]  /*190b0*/  IADD3 R6, R29, 0x2f, RZ ;  /* 0x0000002f1d067810 */ /* 0x000fe40007ffe0ff */
[C---:B-1----:R-:W-:Y:S01]  /*190c0*/  LEA R8, P6, R3.reuse, R0, 0x1 ;  /* 0x0000000003087211 */ /* 0x042fe200078c08ff */
[----:B------:R0:W-:Y:S01]  /*190d0*/  @P5 STG.E.U16 [R4.64], R10 ;  /* 0x0000000a04005986 */ /* 0x0001e2000c101504 */
[----:B------:R-:W-:Y:S02]  /*190e0*/  IADD3 R13, R3, c[0x0][0x198], RZ ;  /* 0x00006600030d7a10 */ /* 0x000fe40007ffe0ff */
[----:B------:R-:W-:-:S02]  /*190f0*/  ISETP.LT.AND P5, PT, R6, c[0x0][0x17c], !P0 ;  /* 0x00005f0006007a0c */ /* 0x000fc400047a1270 */
[----:B------:R-:W-:Y:S02]  /*19100*/  LEA.HI.X.SX32 R9, R3, R2, 0x1, P6 ;  /* 0x0000000203097211 */ /* 0x000fe400030f0eff */
[----:B------:R-:W-:Y:S02]  /*19110*/  PRMT R6, R10, 0x7632, R6 ;  /* 0x000076320a067816 */ /* 0x000fe40000000006 */
[C---:B------:R-:W-:Y:S02]  /*19120*/  IADD3 R17, R13.reuse, c[0x0][0x198], RZ ;  /* 0x000066000d117a10 */ /* 0x040fe40007ffe0ff */
[C---:B0-----:R-:W-:Y:S01]  /*19130*/  LEA R4, P6, R13.reuse, R0, 0x1 ;  /* 0x000000000d047211 */ /* 0x041fe200078c08ff */
[----:B------:R0:W-:Y:S03]  /*19140*/  @P4 STG.E.U16 [R8.64], R6 ;  /* 0x0000000608004986 */ /* 0x0001e6000c101504 */
[----:B------:R-:W-:-:S02]  /*19150*/  LEA.HI.X.SX32 R5, R13, R2, 0x1, P6 ;  /* 0x000000020d057211 */ /* 0x000fc400030f0eff */
[----:B------:R-:W-:-:S03]  /*19160*/  IADD3 R13, R17, c[0x0][0x198], RZ ;  /* 0x00006600110d7a10 */ /* 0x000fc60007ffe0ff */
[----:B-----5:R1:W-:Y:S01]  /*19170*/  @P3 STG.E.U16 [R4.64], R20 ;  /* 0x0000001404003986 */ /* 0x0203e2000c101504 */
[----:B0-----:R-:W-:-:S04]  /*19180*/  LEA R8, P6, R17, R0, 0x1 ;  /* 0x0000000011087211 */ /* 0x001fc800078c08ff */
[----:B------:R-:W-:Y:S02]  /*19190*/  LEA.HI.X.SX32 R9, R17, R2, 0x1, P6 ;  /* 0x0000000211097211 */ /* 0x000fe400030f0eff */
[C---:B-1----:R-:W-:Y:S02]  /*191a0*/  LEA R4, P6, R13.reuse, R0, 0x1 ;  /* 0x000000000d047211 */ /* 0x042fe400078c08ff */
[----:B------:R-:W-:Y:S02]  /*191b0*/  PRMT R10, R20, 0x7632, R10 ;  /* 0x00007632140a7816 */ /* 0x000fe4000000000a */
[----:B------:R-:W-:Y:S02]  /*191c0*/  LEA.HI.X.SX32 R5, R13, R2, 0x1, P6 ;  /* 0x000000020d057211 */ /* 0x000fe400030f0eff */
[----:B------:R-:W-:Y:S01]  /*191d0*/  PRMT R6, R23, 0x7632, R6 ;  /* 0x0000763217067816 */ /* 0x000fe20000000006 */
[----:B------:R-:W-:Y:S04]  /*191e0*/  @P2 STG.E.U16 [R8.64], R10 ;  /* 0x0000000a08002986 */ /* 0x000fe8000c101504 */
[----:B------:R0:W-:Y:S04]  /*191f0*/  @P1 STG.E.U16 [R4.64], R23 ;  /* 0x0000001704001986 */ /* 0x0001e8000c101504 */
[----:B0-----:R-:W3:Y:S04]  /*19200*/  LDL.LU R23, [R1+0x5f8] ;  /* 0x0005f80001177983 */ /* 0x001ee80000300800 */
[----:B------:R-:W0:Y:S01]  /*19210*/  S2R R18, SR_TID.X ;  /* 0x0000000000127919 */ /* 0x000e220000002100 */
[----:B------:R-:W-:-:S02]  /*19220*/  IADD3 R17, R13, c[0x0][0x198], RZ ;  /* 0x000066000d117a10 */ /* 0x000fc40007ffe0ff */
[----:B------:R-:W-:Y:S02]  /*19230*/  IADD3 R3, R29, 0x30, RZ ;  /* 0x000000301d037810 */ /* 0x000fe40007ffe0ff */
[----:B------:R-:W-:Y:S02]  /*19240*/  LEA R8, P6, R17, R0, 0x1 ;  /* 0x0000000011087211 */ /* 0x000fe400078c08ff */
[----:B------:R-:W-:Y:S02]  /*19250*/  ISETP.LT.AND P4, PT, R3, c[0x0][0x17c], !P0 ;  /* 0x00005f0003007a0c */ /* 0x000fe40004781270 */
[----:B------:R-:W-:Y:S02]  /*19260*/  IADD3 R13, R17, c[0x0][0x198], RZ ;  /* 0x00006600110d7a10 */ /* 0x000fe40007ffe0ff */
[----:B------:R-:W-:Y:S02]  /*19270*/  IADD3 R3, R29, 0x31, RZ ;  /* 0x000000311d037810 */ /* 0x000fe40007ffe0ff */
[----:B------:R-:W-:-:S02]  /*19280*/  LEA.HI.X.SX32 R9, R17, R2, 0x1, P6 ;  /* 0x0000000211097211 */ /* 0x000fc400030f0eff */
[----:B------:R-:W-:Y:S02]  /*19290*/  LEA R4, P6, R13, R0, 0x1 ;  /* 0x000000000d047211 */ /* 0x000fe400078c08ff */
[----:B------:R-:W-:Y:S02]  /*192a0*/  ISETP.LT.AND P3, PT, R3, c[0x0][0x17c], !P0 ;  /* 0x00005f0003007a0c */ /* 0x000fe40004761270 */
[----:B------:R-:W-:Y:S02]  /*192b0*/  IADD3 R17, R13, c[0x0][0x198], RZ ;  /* 0x000066000d117a10 */ /* 0x000fe40007ffe0ff */
[----:B------:R-:W-:Y:S01]  /*192c0*/  IADD3 R3, R29, 0x32, RZ ;  /* 0x000000321d037810 */ /* 0x000fe20007ffe0ff */
[C---:B0-----:R-:W-:Y:S01]  /*192d0*/  IMAD.SHL.U32 R20, R18.reuse, 0x800, RZ ;  /* 0x0000080012147824 */ /* 0x041fe200078e00ff */
[----:B------:R-:W-:Y:S01]  /*192e0*/  LEA.HI.X.SX32 R5, R13, R2, 0x1, P6 ;  /* 0x000000020d057211 */ /* 0x000fe200030f0eff */
[----:B------:R0:W-:Y:S01]  /*192f0*/  @P5 STG.E.U16 [R8.64], R6 ;  /* 0x0000000608005986 */ /* 0x0001e2000c101504 */
[----:B------:R-:W-:-:S02]  /*19300*/  LOP3.LUT R16, R18, 0x7f, RZ, 0xc0, !PT ;  /* 0x0000007f12107812 */ /* 0x000fc400078ec0ff */
[----:B------:R-:W-:Y:S02]  /*19310*/  LOP3.LUT R20, R20, 0x3000, RZ, 0xc0, !PT ;  /* 0x0000300014147812 */ /* 0x000fe400078ec0ff */
[----:B------:R-:W-:Y:S02]  /*19320*/  ISETP.LT.AND P2, PT, R3, c[0x0][0x17c], !P0 ;  /* 0x00005f0003007a0c */ /* 0x000fe40004741270 */
[----:B------:R-:W-:Y:S01]  /*19330*/  IADD3 R13, R17, c[0x0][0x198], RZ ;  /* 0x00006600110d7a10 */ /* 0x000fe20007ffe0ff */
[----:B--2---:R1:W-:Y:S01]  /*19340*/  @P4 STG.E.U16 [R4.64], R28 ;  /* 0x0000001c04004986 */ /* 0x0043e2000c101504 */
[----:B------:R-:W-:Y:S02]  /*19350*/  IADD3 R3, R29, 0x33, RZ ;  /* 0x000000331d037810 */ /* 0x000fe40007ffe0ff */
[----:B0-----:R-:W-:Y:S01]  /*19360*/  LEA R8, P6, R17, R0, 0x1 ;  /* 0x0000000011087211 */ /* 0x001fe200078c08ff */
[----:B------:R-:W-:Y:S01]  /*19370*/  IMAD R20, R16, 0x10, R20 ;  /* 0x0000001010147824 */ /* 0x000fe200078e0214 */
[----:B------:R-:W-:-:S02]  /*19380*/  PRMT R10, R28, 0x7632, R10 ;  /* 0x000076321c0a7816 */ /* 0x000fc4000000000a */
[----:B------:R-:W-:Y:S02]  /*19390*/  LEA.HI.X.SX32 R9, R17, R2, 0x1, P6 ;  /* 0x0000000211097211 */ /* 0x000fe400030f0eff */
[C---:B------:R-:W-:Y:S01]  /*193a0*/  IADD3 R17, R13.reuse, c[0x0][0x198], RZ ;  /* 0x000066000d117a10 */ /* 0x040fe20007ffe0ff */
[----:B------:R-:W0:Y:S01]  /*193b0*/  LDS.128 R24, [R20] ;  /* 0x0000000014187984 */ /* 0x000e220000000c00 */
[----:B-1----:R-:W-:Y:S02]  /*193c0*/  LEA R4, P6, R13, R0, 0x1 ;  /* 0x000000000d047211 */ /* 0x002fe400078c08ff */
[----:B------:R-:W-:Y:S01]  /*193d0*/  ISETP.LT.AND P1, PT, R3, c[0x0][0x17c], !P0 ;  /* 0x00005f0003007a0c */ /* 0x000fe20004721270 */
[----:B------:R1:W-:Y:S01]  /*193e0*/  @P3 STG.E.U16 [R8.64], R10 ;  /* 0x0000000a08003986 */ /* 0x0003e2000c101504 */
[----:B------:R-:W-:Y:S02]  /*193f0*/  IADD3 R3, R29, 0x34, RZ ;  /* 0x000000341d037810 */ /* 0x000fe40007ffe0ff */
[----:B------:R-:W-:Y:S01]  /*19400*/  LEA.HI.X.SX32 R5, R13, R2, 0x1, P6 ;  /* 0x000000020d057211 */ /* 0x000fe200030f0eff */
[----:B------:R-:W2:Y:S01]  /*19410*/  LDL.LU R28, [R1+0xac] ;  /* 0x0000ac00011c7983 */ /* 0x000ea20000300800 */
[----:B------:R-:W-:-:S02]  /*19420*/  IADD3 R13, R17, c[0x0][0x198], RZ ;  /* 0x00006600110d7a10 */ /* 0x000fc40007ffe0ff */
[----:B------:R-:W-:Y:S01]  /*19430*/  ISETP.LT.AND P5, PT, R3, c[0x0][0x17c], !P0 ;  /* 0x00005f0003007a0c */ /* 0x000fe200047a1270 */
[----:B----4-:R4:W-:Y:S01]  /*19440*/  @P2 STG.E.U16 [R4.64], R7 ;  /* 0x0000000704002986 */ /* 0x0109e2000c101504 */
[----:B------:R-:W-:Y:S02]  /*19450*/  IADD3 R3, R29, 0x35, RZ ;  /* 0x000000351d037810 */ /* 0x000fe40007ffe0ff */
[----:B-1----:R-:W-:-:S04]  /*19460*/  LEA R8, P6, R17, R0, 0x1 ;  /* 0x0000000011087211 */ /* 0x002fc800078c08ff */
[----:B------:R-:W-:Y:S02]  /*19470*/  LEA.HI.X.SX32 R9, R17, R2, 0x1, P6 ;  /* 0x0000000211097211 */ /* 0x000fe400030f0eff */
[C---:B------:R-:W-:Y:S02]  /*19480*/  IADD3 R17, R13.reuse, c[0x0][0x198], RZ ;  /* 0x000066000d117a10 */ /* 0x040fe40007ffe0ff */
[----:B----4-:R-:W-:Y:S02]  /*19490*/  LEA R4, P6, R13, R0, 0x1 ;  /* 0x000000000d047211 */ /* 0x010fe400078c08ff */
[----:B------:R-:W-:Y:S02]  /*194a0*/  ISETP.LT.AND P4, PT, R3, c[0x0][0x17c], !P0 ;  /* 0x00005f0003007a0c */ /* 0x000fe40004781270 */
[----:B------:R-:W-:Y:S02]  /*194b0*/  IADD3 R3, R29, 0x36, RZ ;  /* 0x000000361d037810 */ /* 0x000fe40007ffe0ff */
[----:B------:R-:W-:-:S02]  /*194c0*/  LEA.HI.X.SX32 R5, R13, R2, 0x1, P6 ;  /* 0x000000020d057211 */ /* 0x000fc400030f0eff */
[----:B------:R-:W-:Y:S02]  /*194d0*/  PRMT R14, R7, 0x7632, R14 ;  /* 0x00007632070e7816 */ /* 0x000fe4000000000e */
[C---:B------:R-:W-:Y:S02]  /*194e0*/  LEA R6, P6, R17.reuse, R0, 0x1 ;  /* 0x0000000011067211 */ /* 0x040fe400078c08ff */
[----:B------:R-:W-:Y:S02]  /*194f0*/  IADD3 R13, R17, c[0x0][0x198], RZ ;  /* 0x00006600110d7a10 */ /* 0x000fe40007ffe0ff */
[----:B------:R-:W-:Y:S02]  /*19500*/  ISETP.LT.AND P3, PT, R3, c[0x0][0x17c], !P0 ;  /* 0x00005f0003007a0c */ /* 0x000fe40004761270 */
[----:B------:R-:W-:Y:S01]  /*19510*/  IADD3 R3, R29, 0x37, RZ ;  /* 0x000000371d037810 */ /* 0x000fe20007ffe0ff */
[----:B------:R1:W-:Y:S01]  /*19520*/  @P1 STG.E.U16 [R8.64], R14 ;  /* 0x0000000e08001986 */ /* 0x0003e2000c101504 */
[----:B------:R-:W-:-:S02]  /*19530*/  LEA.HI.X.SX32 R7, R17, R2, 0x1, P6 ;  /* 0x0000000211077211 */ /* 0x000fc400030f0eff */
[----:B------:R-:W-:Y:S01]  /*19540*/  LEA R12, P6, R13, R0, 0x1 ;  /* 0x000000000d0c7211 */ /* 0x000fe200078c08ff */
[----:B------:R4:W-:Y:S01]  /*19550*/  @P5 STG.E.U16 [R4.64], R15 ;  /* 0x0000000f04005986 */ /* 0x0009e2000c101504 */
[----:B------:R-:W-:Y:S02]  /*19560*/  ISETP.LT.AND P2, PT, R3, c[0x0][0x17c], !P0 ;  /* 0x00005f0003007a0c */ /* 0x000fe40004741270 */
[----:B------:R-:W-:Y:S02]  /*19570*/  IADD3 R3, R29, 0x38, RZ ;  /* 0x000000381d037810 */ /* 0x000fe40007ffe0ff */
[C---:B-1----:R-:W-:Y:S02]  /*19580*/  IADD3 R9, R13.reuse, c[0x0][0x198], RZ ;  /* 0x000066000d097a10 */ /* 0x042fe40007ffe0ff */
[----:B------:R-:W-:Y:S02]  /*19590*/  LEA.HI.X.SX32 R13, R13, R2, 0x1, P6 ;  /* 0x000000020d0d7211 */ /* 0x000fe400030f0eff */
[----:B----4-:R-:W-:Y:S01]  /*195a0*/  PRMT R5, R15, 0x7632, R5 ;  /* 0x000076320f057816 */ /* 0x010fe20000000005 */
[----:B------:R-:W-:Y:S01]  /*195b0*/  IMAD.SHL.U32 R22, R18, 0x800, RZ ;  /* 0x0000080012167824 */ /* 0x000fe200078e00ff */
[----:B------:R-:W-:-:S02]  /*195c0*/  LEA R4, P6, R9, R0, 0x1 ;  /* 0x0000000009047211 */ /* 0x000fc400078c08ff */
[----:B------:R-:W-:Y:S01]  /*195d0*/  IADD3 R15, R9, c[0x0][0x198], RZ ;  /* 0x00006600090f7a10 */ /* 0x000fe20007ffe0ff */
[----:B------:R1:W-:Y:S01]  /*195e0*/  @P4 STG.E.U16 [R6.64], R5 ;  /* 0x0000000506004986 */ /* 0x0003e2000c101504 */
[----:B------:R-:W-:Y:S02]  /*195f0*/  ISETP.LT.AND P1, PT, R3, c[0x0][0x17c], !P0 ;  /* 0x00005f0003007a0c */ /* 0x000fe40004721270 */
[----:B------:R-:W-:Y:S02]  /*19600*/  IADD3 R3, R29, 0x39, RZ ;  /* 0x000000391d037810 */ /* 0x000fe40007ffe0ff */
[----:B------:R-:W-:Y:S02]  /*19610*/  LOP3.LUT R22, R22, 0x3000, RZ, 0xc0, !PT ;  /* 0x0000300016167812 */ /* 0x000fe400078ec0ff */
[----:B------:R-:W-:Y:S02]  /*19620*/  ISETP.LT.AND P5, PT, R3, c[0x0][0x17c], !P0 ;  /* 0x00005f0003007a0c */ /* 0x000fe400047a1270 */
[----:B-1----:R-:W-:-:S02]  /*19630*/  LEA.HI.X.SX32 R5, R9, R2, 0x1, P6 ;  /* 0x0000000209057211 */ /* 0x002fc400030f0eff */
[C---:B------:R-:W-:Y:S02]  /*19640*/  LEA R8, P6, R15.reuse, R0, 0x1 ;  /* 0x000000000f087211 */ /* 0x040fe400078c08ff */
[C---:B------:R-:W-:Y:S02]  /*19650*/  IADD3 R7, R15.reuse, c[0x0][0x198], RZ ;  /* 0x000066000f077a10 */ /* 0x040fe40007ffe0ff */
[----:B------:R-:W-:Y:S01]  /*19660*/  LEA.HI.X.SX32 R9, R15, R2, 0x1, P6 ;  /* 0x000000020f097211 */ /* 0x000fe200030f0eff */
[----:B------:R-:W-:Y:S01]  /*19670*/  IMAD R22, R16, 0x10, R22 ;  /* 0x0000001010167824 */ /* 0x000fe200078e0216 */
[----:B------:R-:W-:Y:S01]  /*19680*/  LEA R14, P6, R7, R0, 0x1 ;  /* 0x00000000070e7211 */ /* 0x000fe200078c08ff */
[----:B------:R1:W-:Y:S01]  /*19690*/  @P3 STG.E.U16 [R12.64], R19 ;  /* 0x000000130c003986 */ /* 0x0003e2000c101504 */
[----:B------:R-:W-:Y:S02]  /*196a0*/  PRMT R10, R19, 0x7632, R10 ;  /* 0x00007632130a7816 */ /* 0x000fe4000000000a */
[----:B------:R-:W-:-:S02]  /*196b0*/  LEA.HI.X.SX32 R15, R7, R2, 0x1, P6 ;  /* 0x00000002070f7211 */ /* 0x000fc400030f0eff */
[----:B------:R-:W-:Y:S01]  /*196c0*/  LOP3.LUT R22, R22, 0x20, RZ, 0x3c, !PT ;  /* 0x0000002016167812 */ /* 0x000fe200078e3cff */
[----:B------:R-:W-:Y:S01]  /*196d0*/  @P2 STG.E.U16 [R4.64], R10 ;  /* 0x0000000a04002986 */ /* 0x000fe2000c101504 */
[----:B-1----:R-:W-:-:S03]  /*196e0*/  IADD3 R13, R7, c[0x0][0x198], RZ ;  /* 0x00006600070d7a10 */ /* 0x002fc60007ffe0ff */
[----:B------:R-:W4:Y:S04]  /*196f0*/  LDL.LU R19, [R1+0xbc] ;  /* 0x0000bc0001137983 */ /* 0x000f280000300800 */
[----:B0-----:R-:W-:Y:S04]  /*19700*/  STL [R1+0x14], R25 ;  /* 0x0000141901007387 */ /* 0x001fe80000100800 */
[----:B------:R-:W-:Y:S04]  /*19710*/  STL.64 [R1+0x18], R26 ;  /* 0x0000181a01007387 */ /* 0x000fe80000100a00 */
[----:B------:R-:W-:Y:S04]  /*19720*/  STL [R1+0x5f4], R22 ;  /* 0x0005f41601007387 */ /* 0x000fe80000100800 */
[----:B------:R-:W-:Y:S01]  /*19730*/  STL [R1+0x5f0], R21 ;  /* 0x0005f01501007387 */ /* 0x000fe20000100800 */
[----:B---3--:R-:W-:-:S03]  /*19740*/  PRMT R7, R23, 0x7632, R7 ;  /* 0x0000763217077816 */ /* 0x008fc60000000007 */
[----:B------:R-:W-:Y:S04]  /*19750*/  @P1 STG.E.U16 [R8.64], R23 ;  /* 0x0000001708001986 */ /* 0x000fe8000c101504 */
[----:B------:R0:W-:Y:S02]  /*19760*/  @P5 STG.E.U16 [R14.64], R7 ;  /* 0x000000070e005986 */ /* 0x0001e4000c101504 */
[----:B0-----:R-:W-:Y:S02]  /*19770*/  IMAD.MOV.U32 R14, RZ, RZ, R24 ;  /* 0x000000ffff0e7224 */ /* 0x001fe400078e0018 */
[----:B------:R-:W0:Y:S04]  /*19780*/  LDS.128 R24, [R22] ;  /* 0x0000000016187984 */ /* 0x000e280000000c00 */
[----:B------:R-:W1:Y:S04]  /*19790*/  LDS.128 R20, [R20+0x800] ;  /* 0x0008000014147984 */ /* 0x000e680000000c00 */
[----:B0-----:R-:W-:Y:S04]  /*197a0*/  STL.64 [R1+0x5e8], R26 ;  /* 0x0005e81a01007387 */ /* 0x001fe80000100a00 */
[----:B-1----:R-:W-:Y:S04]  /*197b0*/  STL [R1+0x4], R21 ;  /* 0x0000041501007387 */ /* 0x002fe80000100800 */
[----:B------:R0:W-:Y:S04]  /*197c0*/  STL.64 [R1+0x8], R22 ;  /* 0x0000081601007387 */ /* 0x0001e80000100a00 */
[----:B0-----:R-:W3:Y:S04]  /*197d0*/  LDL.LU R22, [R1+0x5f4] ;  /* 0x0005f40001167983 */ /* 0x001ee80000300800 */
[----:B------:R-:W5:Y:S01]  /*197e0*/  LDL.LU R21, [R1+0x5f0] ;  /* 0x0005f00001157983 */ /* 0x000f620000300800 */
[----:B------:R-:W-:-:S04]  /*197f0*/  IADD3 R3, R29, 0x3a, RZ ;  /* 0x0000003a1d037810 */ /* 0x000fc80007ffe0ff */
[----:B------:R-:W-:Y:S02]  /*19800*/  ISETP.LT.AND P4, PT, R3, c[0x0][0x17c], !P0 ;  /* 0x00005f0003007a0c */ /* 0x000fe40004781270 */
[----:B------:R-:W-:Y:S02]  /*19810*/  IADD3 R3, R29, 0x3b, RZ ;  /* 0x0000003b1d037810 */ /* 0x000fe40007ffe0ff */
[----:B------:R-:W-:Y:S02]  /*19820*/  LEA R12, P6, R13, R0, 0x1 ;  /* 0x000000000d0c7211 */ /* 0x000fe400078c08ff */
[----:B------:R-:W-:Y:S02]  /*19830*/  ISETP.LT.AND P3, PT, R3, c[0x0][0x17c], !P0 ;  /* 0x00005f0003007a0c */ /* 0x000fe40004761270 */
[----:B------:R-:W-:Y:S02]  /*19840*/  IADD3 R5, R13, c[0x0][0x198], RZ ;  /* 0x000066000d057a10 */ /* 0x000fe40007ffe0ff */
[----:B------:R-:W-:-:S02]  /*19850*/  IADD3 R3, R29, 0x3c, RZ ;  /* 0x0000003c1d037810 */ /* 0x000fc40007ffe0ff */
[----:B------:R-:W-:Y:S02]  /*19860*/  LEA.HI.X.SX32 R13, R13, R2, 0x1, P6 ;  /* 0x000000020d0d7211 */ /* 0x000fe400030f0eff */
[----:B------:R-:W-:Y:S02]  /*19870*/  LEA R6, P6, R5, R0, 0x1 ;  /* 0x0000000005067211 */ /* 0x000fe400078c08ff */
[----:B------:R-:W-:Y:S02]  /*19880*/  ISETP.LT.AND P2, PT, R3, c[0x0][0x17c], !P0 ;  /* 0x00005f0003007a0c */ /* 0x000fe40004741270 */
[C---:B------:R-:W-:Y:S02]  /*19890*/  IADD3 R17, R5.reuse, c[0x0][0x198], RZ ;  /* 0x0000660005117a10 */ /* 0x040fe40007ffe0ff */
[----:B------:R-:W-:Y:S02]  /*198a0*/  LEA.HI.X.SX32 R7, R5, R2, 0x1, P6 ;  /* 0x0000000205077211 */ /* 0x000fe400030f0eff */
[----:B------:R-:W-:-:S02]  /*198b0*/  LEA R8, P6, R17, R0, 0x1 ;  /* 0x0000000011087211 */ /* 0x000fc400078c08ff */
[----:B------:R-:W-:Y:S02]  /*198c0*/  IADD3 R3, R29, 0x3d, RZ ;  /* 0x0000003d1d037810 */ /* 0x000fe40007ffe0ff */
[----:B------:R-:W-:Y:S02]  /*198d0*/  PRMT R5, R11, 0x7632, R5 ;  /* 0x000076320b057816 */ /* 0x000fe40000000005 */
[----:B------:R-:W-:Y:S01]  /*198e0*/  LEA.HI.X.SX32 R9, R17, R2, 0x1, P6 ;  /* 0x0000000211097211 */ /* 0x000fe200030f0eff */
[----:B------:R-:W-:Y:S01]  /*198f0*/  @P4 STG.E.U16 [R12.64], R11 ;  /* 0x0000000b0c004986 */ /* 0x000fe2000c101504 */
[----:B------:R-:W-:Y:S02]  /*19900*/  ISETP.LT.AND P1, PT, R3, c[0x0][0x17c], !P0 ;  /* 0x00005f0003007a0c */ /* 0x000fe40004721270 */
[----:B------:R-:W-:Y:S01]  /*19910*/  IADD3 R3, R29, 0x3e, RZ ;  /* 0x0000003e1d037810 */ /* 0x000fe20007ffe0ff */
[----:B------:R-:W-:Y:S01]  /*19920*/  @P3 STG.E.U16 [R6.64], R5 ;  /* 0x0000000506003986 */ /* 0x000fe2000c101504 */
[----:B------:R-:W-:-:S03]  /*19930*/  IADD3 R17, R17, c[0x0][0x198], RZ ;  /* 0x0000660011117a10 */ /* 0x000fc60007ffe0ff */
[----:B--2---:R0:W-:Y:S01]  /*19940*/  @P2 STG.E.U16 [R8.64], R28 ;  /* 0x0000001c08002986 */ /* 0x0041e2000c101504 */
[----:B------:R-:W-:Y:S02]  /*19950*/  ISETP.LT.AND P5, PT, R3, c[0x0][0x17c], !P0 ;  /* 0x00005f0003007a0c */ /* 0x000fe400047a1270 */
[----:B------:R-:W-:Y:S02]  /*19960*/  IADD3 R3, R29, 0x3f, RZ ;  /* 0x0000003f1d037810 */ /* 0x000fe40007ffe0ff */
[----:B------:R-:W-:Y:S02]  /*19970*/  LEA R4, P6, R17, R0, 0x1 ;  /* 0x0000000011047211 */ /* 0x000fe400078c08ff */
[----:B0-----:R-:W-:Y:S01]  /*19980*/  PRMT R9, R28, 0x7632, R9 ;  /* 0x000076321c097816 */ /* 0x001fe20000000009 */
[----:B------:R-:W-:Y:S01]  /*19990*/  IMAD.SHL.U32 R28, R18, 0x800, RZ ;  /* 0x00000800121c7824 */ /* 0x000fe200078e00ff */
[----:B------:R-:W-:Y:S02]  /*199a0*/  ISETP.LT.AND P4, PT, R3, c[0x0][0x17c], !P0 ;  /* 0x00005f0003007a0c */ /* 0x000fe40004781270 */
[----:B------:R-:W-:-:S02]  /*199b0*/  IADD3 R3, R29, 0x40, RZ ;  /* 0x000000401d037810 */ /* 0x000fc40007ffe0ff */
[----:B------:R-:W-:Y:S02]  /*199c0*/  LOP3.LUT R28, R28, 0x3000, RZ, 0xc0, !PT ;  /* 0x000030001c1c7812 */ /* 0x000fe400078ec0ff */
[C---:B------:R-:W-:Y:S02]  /*199d0*/  IADD3 R11, R17.reuse, c[0x0][0x198], RZ ;  /* 0x00006600110b7a10 */ /* 0x040fe40007ffe0ff */
[----:B------:R-:W-:Y:S01]  /*199e0*/  LEA.HI.X.SX32 R5, R17, R2, 0x1, P6 ;  /* 0x0000000211057211 */ /* 0x000fe200030f0eff */
[----:B------:R-:W-:Y:S01]  /*199f0*/  IMAD R28, R16, 0x10, R28 ;  /* 0x00000010101c7824 */ /* 0x000fe200078e021c */
[----:B------:R-:W-:Y:S02]  /*19a00*/  ISETP.LT.AND P3, PT, R3, c[0x0][0x17c], !P0 ;  /* 0x00005f0003007a0c */ /* 0x000fe40004761270 */
[----:B------:R-:W-:Y:S02]  /*19a10*/  LEA R6, P6, R11, R0, 0x1 ;  /* 0x000000000b067211 */ /* 0x000fe400078c08ff */
[----:B------:R-:W-:-:S02]  /*19a20*/  IADD3 R3, R29, 0x41, RZ ;  /* 0x000000411d037810 */ /* 0x000fc40007ffe0ff */
[----:B------:R-:W-:Y:S02]  /*19a30*/  LEA.HI.X.SX32 R7, R11, R2, 0x1, P6 ;  /* 0x000000020b077211 */ /* 0x000fe400030f0eff */
[----:B------:R-:W-:Y:S02]  /*19a40*/  ISETP.LT.AND P2, PT, R3, c[0x0][0x17c], !P0 ;  /* 0x00005f0003007a0c */ /* 0x000fe40004741270 */
[----:B------:R-:W-:Y:S02]  /*19a50*/  IADD3 R13, R11, c[0x0][0x198], RZ ;  /* 0x000066000b0d7a10 */ /* 0x000fe40007ffe0ff */
[----:B------:R-:W-:Y:S02]  /*19a60*/  LOP3.LUT R28, R28, 0x40, RZ, 0x3c, !PT ;  /* 0x000000401c1c7812 */ /* 0x000fe400078e3cff */
[----:B------:R-:W-:Y:S01]  /*19a70*/  IADD3 R3, R29, 0x42, RZ ;  /* 0x000000421d037810 */ /* 0x000fe20007ffe0ff */
[----:B------:R0:W-:Y:S01]  /*19a80*/  @P1 STG.E.U16 [R4.64], R9 ;  /* 0x0000000904001986 */ /* 0x0001e2000c101504 */
[----:B------:R-:W-:Y:S01]  /*19a90*/  IMAD.SHL.U32 R27, R18, 0x800, RZ ;  /* 0x00000800121b7824 */ /* 0x000fe200078e00ff */
[----:B------:R-:W-:-:S02]  /*19aa0*/  LEA R8, P6, R13, R0, 0x1 ;  /* 0x000000000d087211 */ /* 0x000fc400078c08ff */
[----:B----4-:R-:W-:Y:S01]  /*19ab0*/  @P5 STG.E.U16 [R6.64], R19 ;  /* 0x0000001306005986 */ /* 0x010fe2000c101504 */
[----:B------:R-:W-:Y:S02]  /*19ac0*/  ISETP.LT.AND P1, PT, R3, c[0x0][0x17c], !P0 ;  /* 0x00005f0003007a0c */ /* 0x000fe40004721270 */
[----:B------:R-:W-:Y:S01]  /*19ad0*/  IADD3 R3, R29, 0x43, RZ ;  /* 0x000000431d037810 */ /* 0x000fe20007ffe0ff */
[----:B------:R-:W1:Y:S01]  /*19ae0*/  LDS.128 R4, [R28] ;  /* 0x000000001c047984 */ /* 0x000e620000000c00 */
[----:B------:R-:W-:Y:S02]  /*19af0*/  IADD3 R15, R13, c[0x0][0x198], RZ ;  /* 0x000066000d0f7a10 */ /* 0x000fe40007ffe0ff */
[----:B------:R-:W-:Y:S02]  /*19b00*/  LOP3.LUT R27, R27, 0x3000, RZ, 0xc0, !PT ;  /* 0x000030001b1b7812 */ /* 0x000fe400078ec0ff */
[----:B0-----:R-:W-:Y:S02]  /*19b10*/  LEA.HI.X.SX32 R9, R13, R2, 0x1, P6 ;  /* 0x000000020d097211 */ /* 0x001fe400030f0eff */
[----:B------:R-:W-:-:S02]  /*19b20*/  PRMT R13, R19, 0x7632, R13 ;  /* 0x00007632130d7816 */ /* 0x000fc4000000000d */
[----:B------:R-:W-:Y:S02]  /*19b30*/  ISETP.LT.AND P5, PT, R3, c[0x0][0x17c], !P0 ;  /* 0x00005f0003007a0c */ /* 0x000fe400047a1270 */
[----:B------:R-:W-:Y:S02]  /*19b40*/  LEA R10, P6, R15, R0, 0x1 ;  /* 0x000000000f0a7211 */ /* 0x000fe400078c08ff */
[----:B------:R-:W-:Y:S01]  /*19b50*/  IADD3 R3, R29, 0x44, RZ ;  /* 0x000000441d037810 */ /* 0x000fe20007ffe0ff */
[----:B------:R-:W-:Y:S01]  /*19b60*/  IMAD R27, R16, 0x10, R27 ;  /* 0x00000010101b7824 */ /* 0x000fe200078e021b */
[----:B------:R-:W-:Y:S01]  /*19b70*/  LEA.HI.X.SX32 R11, R15, R2, 0x1, P6 ;  /* 0x000000020f0b7211 */ /* 0x000fe200030f0eff */
[----:B------:R0:W-:Y:S01]  /*19b80*/  @P4 STG.E.U16 [R8.64], R13 ;  /* 0x0000000d08004986 */ /* 0x0001e2000c101504 */
[----:B------:R-:W-:Y:S02]  /*19b90*/  ISETP.LT.AND P4, PT, R3, c[0x0][0x17c], !P0 ;  /* 0x00005f0003007a0c */ /* 0x000fe40004781270 */
[----:B------:R-:W-:-:S02]  /*19ba0*/  IADD3 R15, R15, c[0x0][0x198], RZ ;  /* 0x000066000f0f7a10 */ /* 0x000fc40007ffe0ff */
[----:B------:R-:W-:Y:S01]  /*19bb0*/  IADD3 R3, R29, 0x45, RZ ;  /* 0x000000451d037810 */ /* 0x000fe20007ffe0ff */
[----:B------:R2:W-:Y:S01]  /*19bc0*/  @P3 STG.E.U16 [R10.64], R14 ;  /* 0x0000000e0a003986 */ /* 0x0005e2000c101504 */
[----:B------:R-:W-:Y:S02]  /*19bd0*/  LOP3.LUT R27, R27, 0x60, RZ, 0x3c, !PT ;  /* 0x000000601b1b7812 */ /* 0x000fe400078e3cff */
[----:B------:R-:W-:Y:S02]  /*19be0*/  LEA R12, P6, R15, R0, 0x1 ;  /* 0x000000000f0c7211 */ /* 0x000fe400078c08ff */
[----:B------:R-:W-:Y:S01]  /*19bf0*/  ISETP.LT.AND P3, PT, R3, c[0x0][0x17c], !P0 ;  /* 0x00005f0003007a0c */ /* 0x000fe20004761270 */
[----:B------:R-:W4:Y:S01]  /*19c00*/  LDS.128 R8, [R27] ;  /* 0x000000001b087984 */ /* 0x000f220000000c00 */
[----:B------:R-:W-:Y:S02]  /*19c10*/  IADD3 R3, R15, c[0x0][0x198], RZ ;  /* 0x000066000f037a10 */ /* 0x000fe40007ffe0ff */
[----:B------:R-:W-:-:S02]  /*19c20*/  PRMT R17, R14, 0x7632, R17 ;  /* 0x000076320e117816 */ /* 0x000fc40000000011 */
[----:B0-----:R-:W-:Y:S02]  /*19c30*/  LEA.HI.X.SX32 R13, R15, R2, 0x1, P6 ;  /* 0x000000020f0d7211 */ /* 0x001fe400030f0eff */
[C---:B--2---:R-:W-:Y:S02]  /*19c40*/  LEA R14, P6, R3.reuse, R0, 0x1 ;  /* 0x00000000030e7211 */ /* 0x044fe400078c08ff */
[C---:B------:R-:W-:Y:S01]  /*19c50*/  IADD3 R16, R3.reuse, c[0x0][0x198], RZ ;  /* 0x0000660003107a10 */ /* 0x040fe20007ffe0ff */
[----:B------:R0:W-:Y:S01]  /*19c60*/  @P2 STG.E.U16 [R12.64], R17 ;  /* 0x000000110c002986 */ /* 0x0001e2000c101504 */
[----:B------:R-:W-:Y:S02]  /*19c70*/  LEA.HI.X.SX32 R15, R3, R2, 0x1, P6 ;  /* 0x00000002030f7211 */ /* 0x000fe400030f0eff */
[----:B------:R-:W-:-:S03]  /*19c80*/  IADD3 R3, R16, c[0x0][0x198], RZ ;  /* 0x0000660010037a10 */ /* 0x000fc60007ffe0ff */
[----:B------:R2:W-:Y:S01]  /*19c90*/  @P1 STG.E.U16 [R14.64], R24 ;  /* 0x000000180e001986 */ /* 0x0005e2000c101504 */
[----:B------:R-:W-:Y:S02]  /*19ca0*/  IADD3 R18, R29, 0x46, RZ ;  /* 0x000000461d127810 */ /* 0x000fe40007ffe0ff */
[----:B0-----:R-:W-:-:S04]  /*19cb0*/  LEA R12, P6, R16, R0, 0x1 ;  /* 0x00000000100c7211 */ /* 0x001fc800078c08ff */
[----:B------:R-:W-:Y:S02]  /*19cc0*/  LEA.HI.X.SX32 R13, R16, R2, 0x1, P6 ;  /* 0x00000002100d7211 */ /* 0x000fe400030f0eff */
[----:B--2---:R-:W-:Y:S02]  /*19cd0*/  PRMT R24, R24, 0x7632, R24 ;  /* 0x0000763218187816 */ /* 0x004fe40000000018 */
[C---:B------:R-:W-:Y:S02]  /*19ce0*/  LEA R14, P6, R3.reuse, R0, 0x1 ;  /* 0x00000000030e7211 */ /* 0x040fe400078c08ff */
[----:B------:R-:W-:Y:S01]  /*19cf0*/  ISETP.LT.AND P2, PT, R18, c[0x0][0x17c], !P0 ;  /* 0x00005f0012007a0c */ /* 0x000fe20004741270 */
[----:B------:R0:W-:Y:S01]  /*19d00*/  @P5 STG.E.U16 [R12.64], R24 ;  /* 0x000000180c005986 */ /* 0x0001e2000c101504 */
[----:B------:R-:W-:Y:S02]  /*19d10*/  LEA.HI.X.SX32 R15, R3, R2, 0x1, P6 ;  /* 0x00000002030f7211 */ /* 0x000fe400030f0eff */
[----:B------:R-:W-:-:S02]  /*19d20*/  IADD3 R18, R29, 0x47, RZ ;  /* 0x000000471d127810 */ /* 0x000fc40007ffe0ff */
[----:B------:R-:W-:Y:S01]  /*19d30*/  IADD3 R16, R29, 0x48, RZ ;  /* 0x000000481d107810 */ /* 0x000fe20007ffe0ff */
[----:B-1----:R1:W-:Y:S01]  /*19d40*/  @P4 STG.E.U16 [R14.64], R4 ;  /* 0x000000040e004986 */ /* 0x0023e2000c101504 */
[----:B------:R-:W-:Y:S02]  /*19d50*/  ISETP.LT.AND P1, PT, R18, c[0x0][0x17c], !P0 ;  /* 0x00005f0012007a0c */ /* 0x000fe40004721270 */
[----:B0-----:R-:W-:Y:S02]  /*19d60*/  IADD3 R12, R3, c[0x0][0x198], RZ ;  /* 0x00006600030c7a10 */ /* 0x001fe40007ffe0ff */
[----:B------:R-:W-:Y:S02]  /*19d70*/  IADD3 R3, R29, 0x49, RZ ;  /* 0x000000491d037810 */ /* 0x000fe40007ffe0ff */
[----:B------:R-:W-:Y:S02]  /*19d80*/  LEA R18, P6, R12, R0, 0x1 ;  /* 0x000000000c127211 */ /* 0x000fe400078c08ff */
[----:B------:R-:W-:-:S02]  /*19d90*/  ISETP.LT.AND P4, PT, R3, c[0x0][0x17c], !P0 ;  /* 0x00005f0003007a0c */ /* 0x000fc40004781270 */
[----:B------:R-:W-:Y:S02]  /*19da0*/  IADD3 R3, R12, c[0x0][0x198], RZ ;  /* 0x000066000c037a10 */ /* 0x000fe40007ffe0ff */
[----:B------:R-:W-:Y:S02]  /*19db0*/  ISETP.LT.AND P5, PT, R16, c[0x0][0x17c], !P0 ;  /* 0x00005f0010007a0c */ /* 0x000fe400047a1270 */
[----:B------:R-:W-:Y:S02]  /*19dc0*/  LEA.HI.X.SX32 R19, R12, R2, 0x1, P6 ;  /* 0x000000020c137211 */ /* 0x000fe400030f0eff */
[----:B------:R-:W-:Y:S01]  /*19dd0*/  LEA R16, P6, R3, R0, 0x1 ;  /* 0x0000000003107211 */ /* 0x000fe200078c08ff */
[----:B------:R-:W-:Y:S01]  /*19de0*/  IMAD.MOV.U32 R26, RZ, RZ, R20 ;  /* 0x000000ffff1a7224 */ /* 0x000fe200078e0014 */
[----:B------:R-:W-:Y:S02]  /*19df0*/  IADD3 R20, R29, 0x4a, RZ ;  /* 0x0000004a1d147810 */ /* 0x000fe40007ffe0ff */
[----:B------:R-:W-:Y:S01]  /*19e00*/  LEA.HI.X.SX32 R17, R3, R2, 0x1, P6 ;  /* 0x0000000203117211 */ /* 0x000fe200030f0eff */
[----:B---3--:R0:W-:Y:S01]  /*19e10*/  LDS.128 R12, [R22+0x800] ;  /* 0x00080000160c7984 */ /* 0x0081e20000000c00 */
[----:B-----5:R-:W-:-:S02]  /*19e20*/  PRMT R21, R4, 0x7632, R21 ;  /* 0x0000763204157816 */ /* 0x020fc40000000015 */
[----:B-1----:R-:W-:-:S04]  /*19e30*/  IADD3 R4, R3, c[0x0][0x198], RZ ;  /* 0x0000660003047a10 */ /* 0x002fc80007ffe0ff */
[C---:B0-----:R-:W-:Y:S02]  /*19e40*/  LEA R22, P6, R4.reuse, R0, 0x1 ;  /* 0x0000000004167211 */ /* 0x041fe400078c08ff */
[----:B------:R-:W-:Y:S01]  /*19e50*/  IADD3 R3, R4, c[0x0][0x198], RZ ;  /* 0x0000660004037a10 */ /* 0x000fe20007ffe0ff */
[----:B------:R0:W-:Y:S01]  /*19e60*/  @P3 STG.E.U16 [R18.64], R21 ;  /* 0x0000001512003986 */ /* 0x0001e2000c101504 */
[----:B------:R-:W-:Y:S02]  /*19e70*/  ISETP.LT.AND P3, PT, R20, c[0x0][0x17c], !P0 ;  /* 0x00005f0014007a0c */ /* 0x000fe40004761270 */
[----:B------:R-:W-:Y:S02]  /*19e80*/  LEA.HI.X.SX32 R23, R4, R2, 0x1, P6 ;  /* 0x0000000204177211 */ /* 0x000fe400030f0eff */
[C---:B------:R-:W-:Y:S01]  /*19e90*/  LEA R20, P6, R3.reuse, R0, 0x1 ;  /* 0x0000000003147211 */ /* 0x040fe200078c08ff */
[----:B----4-:R1:W-:Y:S03]  /*19ea0*/  @P2 STG.E.U16 [R16.64], R8 ;  /* 0x0000000810002986 */ /* 0x0103e6000c101504 */
[----:B0-----:R-:W-:-:S02]  /*19eb0*/  LEA.HI.X.SX32 R21, R3, R2, 0x1, P6 ;  /* 0x0000000203157211 */ /* 0x001fc400030f0eff */
[----:B-1----:R-:W-:-:S05]  /*19ec0*/  PRMT R8, R8, 0x7632, R8 ;  /* 0x0000763208087816 */ /* 0x002fca0000000008 */
[----:B------:R0:W-:Y:S04]  /*19ed0*/  @P1 STG.E.U16 [R22.64], R8 ;  /* 0x0000000816001986 */ /* 0x0001e8000c101504 */
[----:B------:R-:W-:Y:S04]  /*19ee0*/  @P5 STG.E.U16 [R20.64], R26 ;  /* 0x0000001a14005986 */ /* 0x000fe8000c101504 */
[----:B------:R-:W1:Y:S01]  /*19ef0*/  LDS.128 R20, [R27+0x800] ;  /* 0x000800001b147984 */ /* 0x000e620000000c00 */
[C---:B------:R-:W-:Y:S02]  /*19f00*/  IADD3 R4, R29.reuse, 0x4c, RZ ;  /* 0x0000004c1d047810 */ /* 0x040fe40007ffe0ff */
[----:B------:R-:W-:-:S02]  /*19f10*/  IADD3 R18, R29, 0x4b, RZ ;  /* 0x0000004b1d127810 */ /* 0x000fc40007ffe0ff */
[----:B0-----:R-:W-:Y:S02]  /*19f20*/  IADD3 R8, R29, 0x4d, RZ ;  /* 0x0000004d1d087810 */ /* 0x001fe40007ffe0ff */
[----:B------:R-:W-:Y:S02]  /*19f30*/  ISETP.LT.AND P1, PT, R4, c[0x0][0x17c], !P0 ;  /* 0x00005f0004007a0c */ /* 0x000fe40004721270 */
[----:B------:R-:W-:Y:S02]  /*19f40*/  IADD3 R4, R3, c[0x0][0x198], RZ ;  /* 0x0000660003047a10 */ /* 0x000fe40007ffe0ff */
[----:B------:R-:W-:Y:S01]  /*19f50*/  ISETP.LT.AND P2, PT, R18, c[0x0][0x17c], !P0 ;  /* 0x00005f0012007a0c */ /* 0x000fe20004741270 */
[----:B-1----:R0:W-:Y:S01]  /*19f60*/  STL [R1+0x5e4], R23 ;  /* 0x0005e41701007387 */ /* 0x0021e20000100800 */
[----:B------:R-:W-:-:S03]  /*19f70*/  ISETP.LT.AND P5, PT, R8, c[0x0][0x17c], !P0 ;  /* 0x00005f0008007a0c */ /* 0x000fc600047a1270 */
[----:B------:R1:W2:Y:S04]  /*19f80*/  LDS.128 R16, [R28+0x800] ;  /* 0x000800001c107984 */ /* 0x0002a80000000c00 */
[----:B0-----:R-:W3:Y:S01]  /*19f90*/  LDL.LU R23, [R1+0x3a4] ;  /* 0x0003a40001177983 */ /* 0x001ee20000300800 */
[----:B------:R-:W-:Y:S01]  /*19fa0*/  IMAD.MOV.U32 R8, RZ, RZ, R26 ;  /* 0x000000ffff087224 */ /* 0x000fe200078e001a */
[----:B-1----:R-:W-:-:S04]  /*19fb0*/  LEA R28, P6, R4, R0, 0x1 ;  /* 0x00000000041c7211 */ /* 0x002fc800078c08ff */
[----:B------:R-:W-:Y:S02]  /*19fc0*/  LEA.HI.X.SX32 R29, R4, R2, 0x1, P6 ;  /* 0x00000002041d7211 */ /* 0x000fe400030f0eff */
[----:B------:R-:W-:-:S05]  /*19fd0*/  PRMT R24, R8, 0x7632, R24 ;  /* 0x0000763208187816 */ /* 0x000fca0000000018 */
[----:B------:R0:W-:Y:S04]  /*19fe0*/  @P4 STG.E.U16 [R28.64], R24 ;  /* 0x000000181c004986 */ /* 0x0001e8000c101504 */
[----:B0-----:R-:W4:Y:S01]  /*19ff0*/  LDL.LU R24, [R1+0x14] ;  /* 0x0000140001187983 */ /* 0x001f220000300800 */
[----:B------:R-:W-:-:S04]  /*1a000*/  IADD3 R3, R4, c[0x0][0x198], RZ ;  /* 0x0000660004037a10 */ /* 0x000fc80007ffe0ff */
[C---:B------:R-:W-:Y:S02]  /*1a010*/  LEA R26, P6, R3.reuse, R0, 0x1 ;  /* 0x00000000031a7211 */ /* 0x040fe400078c08ff */
[C---:B------:R-:W-:Y:S02]  /*1a020*/  IADD3 R8, R3.reuse, c[0x0][0x198], RZ ;  /* 0x0000660003087a10 */ /* 0x040fe40007ffe0ff */
[----:B------:R-:W-:Y:S02]  /*1a030*/  LEA.HI.X.SX32 R27, R3, R2, 0x1, P6 ;  /* 0x00000002031b7211 */ /* 0x000fe400030f0eff */
[----:B------:R-:W-:-:S03]  /*1a040*/  LEA R28, P6, R8, R0, 0x1 ;  /* 0x00000000081c7211 */ /* 0x000fc600078c08ff */
[----:B------:R0:W-:Y:S01]  /*1a050*/  @P3 STG.E.U16 [R26.64], R12 ;  /* 0x0000000c1a003986 */ /* 0x0001e2000c101504 */
[----:B------:R-:W-:Y:S02]  /*1a060*/  LEA.HI.X.SX32 R29, R8, R2, 0x1, P6 ;  /* 0x00000002081d7211 */ /* 0x000fe400030f0eff */
[----:B0-----:R-:W-:-:S05]  /*1a070*/  PRMT R12, R12, 0x7632, R12 ;  /* 0x000076320c0c7816 */ /* 0x001fca000000000c */
[----:B------:R0:W-:Y:S01]  /*1a080*/  @P2 STG.E.U16 [R28.64], R12 ;  /* 0x0000000c1c002986 */ /* 0x0001e2000c101504 */
[C---:B---3--:R-:W-:Y:S02]  /*1a090*/  IADD3 R4, R23.reuse, 0x4e, RZ ;  /* 0x0000004e17047810 */ /* 0x048fe40007ffe0ff */
[----:B------:R-:W-:Y:S02]  /*1a0a0*/  IADD3 R3, R23, 0x4f, RZ ;  /* 0x0000004f17037810 */ /* 0x000fe40007ffe0ff */
[----:B------:R-:W-:Y:S02]  /*1a0b0*/  ISETP.LT.AND P4, PT, R4, c[0x0][0x17c], !P0 ;  /* 0x00005f0004007a0c */ /* 0x000fe40004781270 */
[----:B------:R-:W-:Y:S02]  /*1a0c0*/  IADD3 R4, R8, c[0x0][0x198], RZ ;  /* 0x0000660008047a10 */ /* 0x000fe40007ffe0ff */
[----:B------:R-:W-:Y:S02]  /*1a0d0*/  ISETP.LT.AND P3, PT, R3, c[0x0][0x17c], !P0 ;  /* 0x00005f0003007a0c */ /* 0x000fe40004761270 */
[----:B------:R-:W-:-:S02]  /*1a0e0*/  LEA R26, P6, R4, R0, 0x1 ;  /* 0x00000000041a7211 */ /* 0x000fc400078c08ff */
[C---:B------:R-:W-:Y:S02]  /*1a0f0*/  IADD3 R3, R4.reuse, c[0x0][0x198], RZ ;  /* 0x0000660004037a10 */ /* 0x040fe40007ffe0ff */
[----:B------:R-:W-:Y:S02]  /*1a100*/  LEA.HI.X.SX32 R27, R4, R2, 0x1, P6 ;  /* 0x00000002041b7211 */ /* 0x000fe400030f0eff */
[C---:B0-----:R-:W-:Y:S02]  /*1a110*/  LEA R28, P6, R3.reuse, R0, 0x1 ;  /* 0x00000000031c7211 */ /* 0x041fe400078c08ff */
[C---:B------:R-:W-:Y:S01]  /*1a120*/  IADD3 R4, R3.reuse, c[0x0][0x198], RZ ;  /* 0x0000660003047a10 */ /* 0x040fe20007ffe0ff */
[----:B--2---:R0:W-:Y:S01]  /*1a130*/  @P1 STG.E.U16 [R26.64], R16 ;  /* 0x000000101a001986 */ /* 0x0041e2000c101504 */
[----:B------:R-:W-:Y:S02]  /*1a140*/  LEA.HI.X.SX32 R29, R3, R2, 0x1, P6 ;  /* 0x00000002031d7211 */ /* 0x000fe400030f0eff */
[----:B------:R-:W-:-:S02]  /*1a150*/  IADD3 R3, R4, c[0x0][0x198], RZ ;  /* 0x0000660004037a10 */ /* 0x000fc40007ffe0ff */
[----:B------:R-:W-:Y:S02]  /*1a160*/  IADD3 R8, R23, 0x50, RZ ;  /* 0x0000005017087810 */ /* 0x000fe40007ffe0ff */
[----:B0-----:R-:W-:Y:S02]  /*1a170*/  LEA R26, P6, R4, R0, 0x1 ;  /* 0x00000000041a7211 */ /* 0x001fe400078c08ff */
[----:B------:R-:W-:Y:S02]  /*1a180*/  PRMT R16, R16, 0x7632, R16 ;  /* 0x0000763210107816 */ /* 0x000fe40000000010 */
[----:B------:R-:W-:-:S03]  /*1a190*/  LEA.HI.X.SX32 R27, R4, R2, 0x1, P6 ;  /* 0x00000002041b7211 */ /* 0x000fc600030f0eff */
[----:B------:R0:W-:Y:S01]  /*1a1a0*/  @P5 STG.E.U16 [R28.64], R16 ;  /* 0x000000101c005986 */ /* 0x0001e2000c101504 */
[----:B------:R-:W-:Y:S02]  /*1a1b0*/  ISETP.LT.AND P2, PT, R8, c[0x0][0x17c], !P0 ;  /* 0x00005f0008007a0c */ /* 0x000fe40004741270 */
[----:B------:R-:W-:Y:S01]  /*1a1c0*/  IADD3 R4, R3, c[0x0][0x198], RZ ;  /* 0x0000660003047a10 */ /* 0x000fe20007ffe0ff */
[----:B------:R1:W-:Y:S01]  /*1a1d0*/  @P4 STG.E.U16 [R26.64], R20 ;  /* 0x000000141a004986 */ /* 0x0003e2000c101504 */
[----:B------:R-:W-:Y:S02]  /*1a1e0*/  IADD3 R8, R23, 0x51, RZ ;  /* 0x0000005117087810 */ /* 0x000fe40007ffe0ff */
[C---:B0-----:R-:W-:Y:S02]  /*1a1f0*/  LEA R28, P6, R3.reuse, R0, 0x1 ;  /* 0x00000000031c7211 */ /* 0x041fe400078c08ff */
[----:B------:R-:W-:Y:S02]  /*1a200*/  ISETP.LT.AND P1, PT, R8, c[0x0][0x17c], !P0 ;  /* 0x00005f0008007a0c */ /* 0x000fe40004721270 */
[----:B------:R-:W-:-:S02]  /*1a210*/  LEA.HI.X.SX32 R29, R3, R2, 0x1, P6 ;  /* 0x00000002031d7211 */ /* 0x000fc400030f0eff */
[----:B-1----:R-:W-:Y:S02]  /*1a220*/  PRMT R20, R20, 0x7632, R20 ;  /* 0x0000763214147816 */ /* 0x002fe40000000014 */
[C---:B------:R-:W-:Y:S02]  /*1a230*/  LEA R26, P6, R4.reuse, R0, 0x1 ;  /* 0x00000000041a7211 */ /* 0x040fe400078c08ff */
[C---:B------:R-:W-:Y:S02]  /*1a240*/  IADD3 R3, R4.reuse, c[0x0][0x198], RZ ;  /* 0x0000660004037a10 */ /* 0x040fe40007ffe0ff */
[----:B------:R-:W-:Y:S01]  /*1a250*/  IADD3 R8, R23, 0x52, RZ ;  /* 0x0000005217087810 */ /* 0x000fe20007ffe0ff */
[----:B------:R0:W-:Y:S01]  /*1a260*/  @P3 STG.E.U16 [R28.64], R20 ;  /* 0x000000141c003986 */ /* 0x0001e2000c101504 */
[----:B------:R-:W-:Y:S02]  /*1a270*/  LEA.HI.X.SX32 R27, R4, R2, 0x1, P6 ;  /* 0x00000002041b7211 */ /* 0x000fe400030f0eff */
[----:B------:R-:W-:-:S02]  /*1a280*/  ISETP.LT.AND P5, PT, R8, c[0x0][0x17c], !P0 ;  /* 0x00005f0008007a0c */ /* 0x000fc400047a1270 */
[C---:B------:R-:W-:Y:S01]  /*1a290*/  IADD3 R4, R3.reuse, c[0x0][0x198], RZ ;  /* 0x0000660003047a10 */ /* 0x040fe20007ffe0ff */
[----:B----4-:R1:W-:Y:S01]  /*1a2a0*/  @P2 STG.E.U16 [R26.64], R24 ;  /* 0x000000181a002986 */ /* 0x0103e2000c101504 */
[----:B0-----:R-:W-:-:S04]  /*1a2b0*/  LEA R28, P6, R3, R0, 0x1 ;  /* 0x00000000031c7211 */ /* 0x001fc800078c08ff */
[----:B------:R-:W-:Y:S02]  /*1a2c0*/  LEA.HI.X.SX32 R29, R3, R2, 0x1, P6 ;  /* 0x00000002031d7211 */ /* 0x000fe400030f0eff */
[----:B-1----:R-:W-:Y:S02]  /*1a2d0*/  LEA R26, P6, R4, R0, 0x1 ;  /* 0x00000000041a7211 */ /* 0x002fe400078c08ff */
[----:B------:R-:W-:Y:S02]  /*1a2e0*/  PRMT R12, R24, 0x7632, R12 ;  /* 0x00007632180c7816 */ /* 0x000fe4000000000c */
[----:B------:R-:W-:-:S03]  /*1a2f0*/  LEA.HI.X.SX32 R27, R4, R2, 0x1, P6 ;  /* 0x00000002041b7211 */ /* 0x000fc600030f0eff */
[----:B------:R-:W-:Y:S04]  /*1a300*/  @P1 STG.E.U16 [R28.64], R12 ;  /* 0x0000000c1c001986 */ /* 0x000fe8000c101504 */
[----:B------:R0:W-:Y:S04]  /*1a310*/  @P5 STG.E.U16 [R26.64], R25 ;  /* 0x000000191a005986 */ /* 0x0001e8000c101504 */
[----:B0-----:R-:W2:Y:S04]  /*1a320*/  LDL.LU.64 R26, [R1+0x5e8] ;  /* 0x0005e800011a7983 */ /* 0x001ea80000300a00 */
[----:B------:R-:W3:Y:S01]  /*1a330*/  LDL.LU R20, [R1+0x4] ;  /* 0x0000040001147983 */ /* 0x000ee20000300800 */
[----:B------:R-:W-:-:S02]  /*1a340*/  IADD3 R8, R23, 0x53, RZ ;  /* 0x0000005317087810 */ /* 0x000fc40007ffe0ff */
[----:B------:R-:W-:Y:S02]  /*1a350*/  IADD3 R3, R4, c[0x0][0x198], RZ ;  /* 0x0000660004037a10 */ /* 0x000fe40007ffe0ff */
[----:B------:R-:W-:Y:S02]  /*1a360*/  ISETP.LT.AND P4, PT, R8, c[0x0][0x17c], !P0 ;  /* 0x00005f0008007a0c */ /* 0x000fe40004781270 */
[----:B------:R-:W-:Y:S02]  /*1a370*/  IADD3 R8, R23, 0x54, RZ ;  /* 0x0000005417087810 */ /* 0x000fe40007ffe0ff */
[C---:B------:R-:W-:Y:S02]  /*1a380*/  LEA R28, P6, R3.reuse, R0, 0x1 ;  /* 0x00000000031c7211 */ /* 0x040fe400078c08ff */
[----:B------:R-:W-:Y:S02]  /*1a390*/  ISETP.LT.AND P3, PT, R8, c[0x0][0x17c], !P0 ;  /* 0x00005f0008007a0c */ /* 0x000fe40004761270 */
[----:B------:R-:W-:-:S02]  /*1a3a0*/  IADD3 R4, R3, c[0x0][0x198], RZ ;  /* 0x0000660003047a10 */ /* 0x000fc40007ffe0ff */
[----:B------:R-:W-:Y:S02]  /*1a3b0*/  IADD3 R8, R23, 0x55, RZ ;  /* 0x0000005517087810 */ /* 0x000fe40007ffe0ff */
[----:B------:R-:W-:Y:S02]  /*1a3c0*/  LEA.HI.X.SX32 R29, R3, R2, 0x1, P6 ;  /* 0x00000002031d7211 */ /* 0x000fe400030f0eff */
[----:B------:R-:W-:Y:S02]  /*1a3d0*/  PRMT R25, R25, 0x7632, R25 ;  /* 0x0000763219197816 */ /* 0x000fe40000000019 */
[----:B------:R-:W-:Y:S02]  /*1a3e0*/  LEA R24, P6, R4, R0, 0x1 ;  /* 0x0000000004187211 */ /* 0x000fe400078c08ff */
[----:B------:R-:W-:Y:S02]  /*1a3f0*/  ISETP.LT.AND P2, PT, R8, c[0x0][0x17c], !P0 ;  /* 0x00005f0008007a0c */ /* 0x000fe40004741270 */
[----:B------:R-:W-:Y:S01]  /*1a400*/  IADD3 R3, R4, c[0x0][0x198], RZ ;  /* 0x0000660004037a10 */ /* 0x000fe20007ffe0ff */
[----:B------:R0:W-:Y:S01]  /*1a410*/  @P4 STG.E.U16 [R28.64], R25 ;  /* 0x000000191c004986 */ /* 0x0001e2000c101504 */
[----:B------:R-:W-:-:S02]  /*1a420*/  PRMT R16, R5, 0x7632, R16 ;  /* 0x0000763205107816 */ /* 0x000fc40000000010 */
[----:B0-----:R-:W-:Y:S02]  /*1a430*/  LEA.HI.X.SX32 R25, R4, R2, 0x1, P6 ;  /* 0x0000000204197211 */ /* 0x001fe400030f0eff */
[----:B------:R-:W-:-:S04]  /*1a440*/  LEA R28, P6, R3, R0, 0x1 ;  /* 0x00000000031c7211 */ /* 0x000fc800078c08ff */
[----:B------:R-:W-:Y:S01]  /*1a450*/  LEA.HI.X.SX32 R29, R3, R2, 0x1, P6 ;  /* 0x00000002031d7211 */ /* 0x000fe200030f0eff */
[----:B------:R-:W-:Y:S04]  /*1a460*/  @P3 STG.E.U16 [R24.64], R5 ;  /* 0x0000000518003986 */ /* 0x000fe8000c101504 */
[----:B------:R0:W-:Y:S04]  /*1a470*/  @P2 STG.E.U16 [R28.64], R16 ;  /* 0x000000101c002986 */ /* 0x0001e8000c101504 */
[----:B0-----:R-:W4:Y:S01]  /*1a480*/  LDL.LU R29, [R1+0x18] ;  /* 0x00001800011d7983 */ /* 0x001f220000300800 */
[----:B------:R-:W-:-:S04]  /*1a490*/  IADD3 R8, R23, 0x56, RZ ;  /* 0x0000005617087810 */ /* 0x000fc80007ffe0ff */
[----:B------:R-:W-:Y:S02]  /*1a4a0*/  ISETP.LT.AND P1, PT, R8, c[0x0][0x17c], !P0 ;  /* 0x00005f0008007a0c */ /* 0x000fe40004721270 */
[----:B------:R-:W-:-:S04]  /*1a4b0*/  IADD3 R8, R23, 0x57, RZ ;  /* 0x0000005717087810 */ /* 0x000fc80007ffe0ff */
[----:B------:R-:W-:Y:S02]  /*1a4c0*/  ISETP.LT.AND P5, PT, R8, c[0x0][0x17c], !P0 ;  /* 0x00005f0008007a0c */ /* 0x000fe400047a1270 */
[C---:B------:R-:W-:Y:S02]  /*1a4d0*/  IADD3 R8, R23.reuse, 0x58, RZ ;  /* 0x0000005817087810 */ /* 0x040fe40007ffe0ff */
[----:B------:R-:W-:Y:S02]  /*1a4e0*/  IADD3 R4, R23, 0x59, RZ ;  /* 0x0000005917047810 */ /* 0x000fe40007ffe0ff */
[----:B------:R-:W-:Y:S02]  /*1a4f0*/  ISETP.LT.AND P4, PT, R8, c[0x0][0x17c], !P0 ;  /* 0x00005f0008007a0c */ /* 0x000fe40004781270 */
[----:B------:R-:W-:Y:S02]  /*1a500*/  IADD3 R8, R3, c[0x0][0x198], RZ ;  /* 0x0000660003087a10 */ /* 0x000fe40007ffe0ff */
[----:B------:R-:W-:-:S02]  /*1a510*/  ISETP.LT.AND P3, PT, R4, c[0x0][0x17c], !P0 ;  /* 0x00005f0004007a0c */ /* 0x000fc40004761270 */
[C---:B------:R-:W-:Y:S02]  /*1a520*/  LEA R4, P6, R8.reuse, R0, 0x1 ;  /* 0x0000000008047211 */ /* 0x040fe400078c08ff */
[C---:B------:R-:W-:Y:S02]  /*1a530*/  IADD3 R3, R8.reuse, c[0x0][0x198], RZ ;  /* 0x0000660008037a10 */ /* 0x040fe40007ffe0ff */
[----:B------:R-:W-:Y:S02]  /*1a540*/  LEA.HI.X.SX32 R5, R8, R2, 0x1, P6 ;  /* 0x0000000208057211 */ /* 0x000fe400030f0eff */
[----:B------:R-:W-:-:S03]  /*1a550*/  LEA R24, P6, R3, R0, 0x1 ;  /* 0x0000000003187211 */ /* 0x000fc600078c08ff */
[----:B------:R0:W-:Y:S01]  /*1a560*/  @P1 STG.E.U16 [R4.64], R9 ;  /* 0x0000000904001986 */ /* 0x0001e2000c101504 */
[----:B------:R-:W-:Y:S02]  /*1a570*/  LEA.HI.X.SX32 R25, R3, R2, 0x1, P6 ;  /* 0x0000000203197211 */ /* 0x000fe400030f0eff */
[C---:B------:R-:W-:Y:S02]  /*1a580*/  IADD3 R12, R23.reuse, 0x5a, RZ ;  /* 0x0000005a170c7810 */ /* 0x040fe40007ffe0ff */
[----:B0-----:R-:W-:Y:S02]  /*1a590*/  IADD3 R4, R23, 0x5b, RZ ;  /* 0x0000005b17047810 */ /* 0x001fe40007ffe0ff */
[----:B------:R-:W-:Y:S02]  /*1a5a0*/  IADD3 R5, R3, c[0x0][0x198], RZ ;  /* 0x0000660003057a10 */ /* 0x000fe40007ffe0ff */
[----:B------:R-:W-:Y:S02]  /*1a5b0*/  PRMT R9, R9, 0x7632, R9 ;  /* 0x0000763209097816 */ /* 0x000fe40000000009 */
[----:B------:R-:W-:-:S02]  /*1a5c0*/  ISETP.LT.AND P1, PT, R4, c[0x0][0x17c], !P0 ;  /* 0x00005f0004007a0c */ /* 0x000fc40004721270 */
[----:B------:R-:W-:Y:S02]  /*1a5d0*/  LEA R4, P6, R5, R0, 0x1 ;  /* 0x0000000005047211 */ /* 0x000fe400078c08ff */
[----:B------:R-:W-:Y:S02]  /*1a5e0*/  IADD3 R3, R23, 0x5c, RZ ;  /* 0x0000005c17037810 */ /* 0x000fe40007ffe0ff */
[C---:B------:R-:W-:Y:S01]  /*1a5f0*/  IADD3 R8, R5.reuse, c[0x0][0x198], RZ ;  /* 0x0000660005087a10 */ /* 0x040fe20007ffe0ff */
[----:B------:R0:W-:Y:S01]  /*1a600*/  @P5 STG.E.U16 [R24.64], R9 ;  /* 0x0000000918005986 */ /* 0x0001e2000c101504 */
[----:B------:R-:W-:Y:S02]  /*1a610*/  LEA.HI.X.SX32 R5, R5, R2, 0x1, P6 ;  /* 0x0000000205057211 */ /* 0x000fe400030f0eff */
[----:B------:R-:W-:Y:S02]  /*1a620*/  ISETP.LT.AND P5, PT, R3, c[0x0][0x17c], !P0 ;  /* 0x00005f0003007a0c */ /* 0x000fe400047a1270 */
[----:B------:R-:W-:-:S02]  /*1a630*/  ISETP.LT.AND P2, PT, R12, c[0x0][0x17c], !P0 ;  /* 0x00005f000c007a0c */ /* 0x000fc40004741270 */
[C---:B------:R-:W-:Y:S02]  /*1a640*/  IADD3 R3, R8.reuse, c[0x0][0x198], RZ ;  /* 0x0000660008037a10 */ /* 0x040fe40007ffe0ff */
[C---:B0-----:R-:W-:Y:S02]  /*1a650*/  LEA R24, P6, R8.reuse, R0, 0x1 ;  /* 0x0000000008187211 */ /* 0x041fe400078c08ff */
[----:B------:R-:W-:Y:S02]  /*1a660*/  IADD3 R9, R23, 0x5d, RZ ;  /* 0x0000005d17097810 */ /* 0x000fe40007ffe0ff */
[----:B------:R-:W-:Y:S02]  /*1a670*/  LEA.HI.X.SX32 R25, R8, R2, 0x1, P6 ;  /* 0x0000000208197211 */ /* 0x000fe400030f0eff */
[----:B------:R-:W-:Y:S02]  /*1a680*/  LEA R8, P6, R3, R0, 0x1 ;  /* 0x0000000003087211 */ /* 0x000fe400078c08ff */
[----:B------:R-:W-:-:S02]  /*1a690*/  IADD3 R16, R23, 0x5f, RZ ;  /* 0x0000005f17107810 */ /* 0x000fc40007ffe0ff */
[----:B---3--:R-:W-:Y:S01]  /*1a6a0*/  PRMT R12, R20, 0x7632, R12 ;  /* 0x00007632140c7816 */ /* 0x008fe2000000000c */
[----:B------:R0:W-:Y:S01]  /*1a6b0*/  @P4 STG.E.U16 [R4.64], R20 ;  /* 0x0000001404004986 */ /* 0x0001e2000c101504 */
[----:B------:R-:W-:Y:S02]  /*1a6c0*/  ISETP.LT.AND P4, PT, R9, c[0x0][0x17c], !P0 ;  /* 0x00005f0009007a0c */ /* 0x000fe40004781270 */
[----:B------:R-:W-:Y:S01]  /*1a6d0*/  LEA.HI.X.SX32 R9, R3, R2, 0x1, P6 ;  /* 0x0000000203097211 */ /* 0x000fe200030f0eff */
[----:B------:R1:W-:Y:S01]  /*1a6e0*/  @P3 STG.E.U16 [R24.64], R12 ;  /* 0x0000000c18003986 */ /* 0x0003e2000c101504 */
[----:B0-----:R-:W-:Y:S02]  /*1a6f0*/  IADD3 R4, R23, 0x5e, RZ ;  /* 0x0000005e17047810 */ /* 0x001fe40007ffe0ff */
[----:B------:R-:W-:Y:S02]  /*1a700*/  IADD3 R5, R3, c[0x0][0x198], RZ ;  /* 0x0000660003057a10 */ /* 0x000fe40007ffe0ff */
[----:B------:R-:W-:-:S02]  /*1a710*/  ISETP.LT.AND P3, PT, R4, c[0x0][0x17c], !P0 ;  /* 0x00005f0004007a0c */ /* 0x000fc40004761270 */
[C---:B------:R-:W-:Y:S01]  /*1a720*/  LEA R4, P6, R5.reuse, R0, 0x1 ;  /* 0x0000000005047211 */ /* 0x040fe200078c08ff */
[----:B------:R0:W-:Y:S01]  /*1a730*/  @P2 STG.E.U16 [R8.64], R13 ;  /* 0x0000000d08002986 */ /* 0x0001e2000c101504 */
[C---:B------:R-:W-:Y:S02]  /*1a740*/  IADD3 R3, R5.reuse, c[0x0][0x198], RZ ;  /* 0x0000660005037a10 */ /* 0x040fe40007ffe0ff */
[----:B------:R-:W-:Y:S02]  /*1a750*/  LEA.HI.X.SX32 R5, R5, R2, 0x1, P6 ;  /* 0x0000000205057211 */ /* 0x000fe400030f0eff */
[----:B-1----:R-:W-:Y:S02]  /*1a760*/  IADD3 R25, R3, c[0x0][0x198], RZ ;  /* 0x0000660003197a10 */ /* 0x002fe40007ffe0ff */
[----:B0-----:R-:W-:Y:S02]  /*1a770*/  PRMT R9, R13, 0x7632, R9 ;  /* 0x000076320d097816 */ /* 0x001fe40000000009 */
[----:B------:R-:W-:-:S03]  /*1a780*/  LEA R8, P6, R3, R0, 0x1 ;  /* 0x0000000003087211 */ /* 0x000fc600078c08ff */
[----:B------:R0:W-:Y:S01]  /*1a790*/  @P1 STG.E.U16 [R4.64], R9 ;  /* 0x0000000904001986 */ /* 0x0001e2000c101504 */
[----:B------:R-:W-:Y:S02]  /*1a7a0*/  IADD3 R12, R23, 0x61, RZ ;  /* 0x00000061170c7810 */ /* 0x000fe40007ffe0ff */
[----:B------:R-:W-:Y:S02]  /*1a7b0*/  PRMT R24, R17, 0x7632, R24 ;  /* 0x0000763211187816 */ /* 0x000fe40000000018 */
[----:B------:R-:W-:Y:S02]  /*1a7c0*/  ISETP.LT.AND P2, PT, R16, c[0x0][0x17c], !P0 ;  /* 0x00005f0010007a0c */ /* 0x000fe40004741270 */
[----:B0-----:R-:W-:Y:S02]  /*1a7d0*/  LEA.HI.X.SX32 R9, R3, R2, 0x1, P6 ;  /* 0x0000000203097211 */ /* 0x001fe400030f0eff */
[C---:B------:R-:W-:Y:S02]  /*1a7e0*/  LEA R4, P6, R25.reuse, R0, 0x1 ;  /* 0x0000000019047211 */ /* 0x040fe400078c08ff */
[C---:B------:R-:W-:Y:S01]  /*1a7f0*/  IADD3 R3, R25.reuse, c[0x0][0x198], RZ ;  /* 0x0000660019037a10 */ /* 0x040fe20007ffe0ff */
[----:B------:R0:W-:Y:S01]  /*1a800*/  @P5 STG.E.U16 [R8.64], R17 ;  /* 0x0000001108005986 */ /* 0x0001e2000c101504 */
[----:B------:R-:W-:-:S02]  /*1a810*/  LEA.HI.X.SX32 R5, R25, R2, 0x1, P6 ;  /* 0x0000000219057211 */ /* 0x000fc400030f0eff */
[----:B------:R-:W-:Y:S02]  /*1a820*/  ISETP.LT.AND P5, PT, R12, c[0x0][0x17c], !P0 ;  /* 0x00005f000c007a0c */ /* 0x000fe400047a1270 */
[C---:B------:R-:W-:Y:S02]  /*1a830*/  IADD3 R16, R23.reuse, 0x60, RZ ;  /* 0x0000006017107810 */ /* 0x040fe40007ffe0ff */
[----:B------:R-:W-:Y:S02]  /*1a840*/  IADD3 R12, R23, 0x62, RZ ;  /* 0x00000062170c7810 */ /* 0x000fe40007ffe0ff */
[C---:B------:R-:W-:Y:S02]  /*1a850*/  IADD3 R13, R3.reuse, c[0x0][0x198], RZ ;  /* 0x00006600030d7a10 */ /* 0x040fe40007ffe0ff */
[----:B0-----:R-:W-:Y:S01]  /*1a860*/  LEA R8, P6, R3, R0, 0x1 ;  /* 0x0000000003087211 */ /* 0x001fe200078c08ff */
[----:B------:R-:W-:Y:S01]  /*1a870*/  @P4 STG.E.U16 [R4.64], R24 ;  /* 0x0000001804004986 */ /* 0x000fe2000c101504 */
[----:B------:R-:W-:-:S02]  /*1a880*/  ISETP.LT.AND P1, PT, R16, c[0x0][0x17c], !P0 ;  /* 0x00005f0010007a0c */ /* 0x000fc40004721270 */
[----:B------:R-:W-:Y:S02]  /*1a890*/  LEA.HI.X.SX32 R9, R3, R2, 0x1, P6 ;  /* 0x0000000203097211 */ /* 0x000fe400030f0eff */
[----:B------:R-:W-:Y:S02]  /*1a8a0*/  ISETP.LT.AND P4, PT, R12, c[0x0][0x17c], !P0 ;  /* 0x00005f000c007a0c */ /* 0x000fe40004781270 */
[----:B------:R-:W-:Y:S02]  /*1a8b0*/  LEA R12, P6, R13, R0, 0x1 ;  /* 0x000000000d0c7211 */ /* 0x000fe400078c08ff */
[----:B------:R-:W-:Y:S02]  /*1a8c0*/  IADD3 R16, R23, 0x63, RZ ;  /* 0x0000006317107810 */ /* 0x000fe40007ffe0ff */
[C---:B------:R-:W-:Y:S01]  /*1a8d0*/  IADD3 R3, R13.reuse, c[0x0][0x198], RZ ;  /* 0x000066000d037a10 */ /* 0x040fe20007ffe0ff */
[----:B------:R0:W-:Y:S01]  /*1a8e0*/  @P3 STG.E.U16 [R8.64], R21 ;  /* 0x0000001508003986 */ /* 0x0001e2000c101504 */
[----:B------:R-:W-:-:S02]  /*1a8f0*/  LEA.HI.X.SX32 R13, R13, R2, 0x1, P6 ;  /* 0x000000020d0d7211 */ /* 0x000fc400030f0eff */
[----:B------:R-:W-:Y:S02]  /*1a900*/  ISETP.LT.AND P3, PT, R16, c[0x0][0x17c], !P0 ;  /* 0x00005f0010007a0c */ /* 0x000fe40004761270 */
[----:B------:R-:W-:Y:S02]  /*1a910*/  LEA R16, P6, R3, R0, 0x1 ;  /* 0x0000000003107211 */ /* 0x000fe400078c08ff */
[----:B------:R-:W-:Y:S02]  /*1a920*/  IADD3 R20, R23, 0x64, RZ ;  /* 0x0000006417147810 */ /* 0x000fe40007ffe0ff */
[----:B------:R-:W-:Y:S02]  /*1a930*/  LEA.HI.X.SX32 R17, R3, R2, 0x1, P6 ;  /* 0x0000000203117211 */ /* 0x000fe400030f0eff */
[----:B0-----:R-:W-:-:S05]  /*1a940*/  PRMT R9, R21, 0x7632, R9 ;  /* 0x0000763215097816 */ /* 0x001fca0000000009 */
[----:B------:R-:W-:Y:S01]  /*1a950*/  @P2 STG.E.U16 [R12.64], R9 ;  /* 0x000000090c002986 */ /* 0x000fe2000c101504 */
[----:B------:R-:W-:Y:S02]  /*1a960*/  ISETP.LT.AND P2, PT, R20, c[0x0][0x17c], !P0 ;  /* 0x00005f0014007a0c */ /* 0x000fe40004741270 */
[----:B----4-:R-:W-:Y:S01]  /*1a970*/  PRMT R20, R29, 0x7632, R20 ;  /* 0x000076321d147816 */ /* 0x010fe20000000014 */
[----:B------:R0:W-:Y:S04]  /*1a980*/  @P1 STG.E.U16 [R16.64], R29 ;  /* 0x0000001d10001986 */ /* 0x0001e8000c101504 */
[----:B0-----:R-:W3:Y:S01]  /*1a990*/  LDL.LU R29, [R1+0x8] ;  /* 0x00000800011d7983 */ /* 0x001ee20000300800 */
[----:B------:R-:W-:Y:S02]  /*1a9a0*/  IADD3 R25, R3, c[0x0][0x198], RZ ;  /* 0x0000660003197a10 */ /* 0x000fe40007ffe0ff */
[----:B------:R-:W-:-:S02]  /*1a9b0*/  IADD3 R5, R23, 0x65, RZ ;  /* 0x0000006517057810 */ /* 0x000fc40007ffe0ff */
[C---:B------:R-:W-:Y:S02]  /*1a9c0*/  LEA R4, P6, R25.reuse, R0, 0x1 ;  /* 0x0000000019047211 */ /* 0x040fe400078c08ff */
[----:B------:R-:W-:Y:S02]  /*1a9d0*/  IADD3 R3, R25, c[0x0][0x198], RZ ;  /* 0x0000660019037a10 */ /* 0x000fe40007ffe0ff */
[----:B------:R-:W-:Y:S02]  /*1a9e0*/  ISETP.LT.AND P1, PT, R5, c[0x0][0x17c], !P0 ;  /* 0x00005f0005007a0c */ /* 0x000fe40004721270 */
[----:B------:R-:W-:Y:S02]  /*1a9f0*/  LEA.HI.X.SX32 R5, R25, R2, 0x1, P6 ;  /* 0x0000000219057211 */ /* 0x000fe400030f0eff */
[----:B------:R-:W-:Y:S02]  /*1aa00*/  LEA R8, P6, R3, R0, 0x1 ;  /* 0x0000000003087211 */ /* 0x000fe400078c08ff */
[----:B------:R-:W-:-:S02]  /*1aa10*/  IADD3 R12, R23, 0x66, RZ ;  /* 0x00000066170c7810 */ /* 0x000fc40007ffe0ff */
[C---:B------:R-:W-:Y:S01]  /*1aa20*/  IADD3 R13, R3.reuse, c[0x0][0x198], RZ ;  /* 0x00006600030d7a10 */ /* 0x040fe20007ffe0ff */
[----:B------:R0:W-:Y:S01]  /*1aa30*/  @P5 STG.E.U16 [R4.64], R20 ;  /* 0x0000001404005986 */ /* 0x0001e2000c101504 */
[----:B------:R-:W-:Y:S02]  /*1aa40*/  LEA.HI.X.SX32 R9, R3, R2, 0x1, P6 ;  /* 0x0000000203097211 */ /* 0x000fe400030f0eff */
[----:B------:R-:W-:Y:S02]  /*1aa50*/  ISETP.LT.AND P5, PT, R12, c[0x0][0x17c], !P0 ;  /* 0x00005f000c007a0c */ /* 0x000fe400047a1270 */
[C---:B------:R-:W-:Y:S02]  /*1aa60*/  LEA R12, P6, R13.reuse, R0, 0x1 ;  /* 0x000000000d0c7211 */ /* 0x040fe400078c08ff */
[C---:B------:R-:W-:Y:S02]  /*1aa70*/  IADD3 R17, R13.reuse, c[0x0][0x198], RZ ;  /* 0x000066000d117a10 */ /* 0x040fe40007ffe0ff */
[----:B------:R-:W-:-:S02]  /*1aa80*/  LEA.HI.X.SX32 R13, R13, R2, 0x1, P6 ;  /* 0x000000020d0d7211 */ /* 0x000fc400030f0eff */
[C---:B------:R-:W-:Y:S02]  /*1aa90*/  LEA R16, P6, R17.reuse, R0, 0x1 ;  /* 0x0000000011107211 */ /* 0x040fe400078c08ff */
[C---:B0-----:R-:W-:Y:S02]  /*1aaa0*/  IADD3 R5, R17.reuse, c[0x0][0x198], RZ ;  /* 0x0000660011057a10 */ /* 0x041fe40007ffe0ff */
[----:B--2---:R-:W-:Y:S01]  /*1aab0*/  PRMT R21, R26, 0x7632, R21 ;  /* 0x000076321a157816 */ /* 0x004fe20000000015 */
[----:B------:R0:W-:Y:S01]  /*1aac0*/  @P4 STG.E.U16 [R8.64], R26 ;  /* 0x0000001a08004986 */ /* 0x0001e2000c101504 */
[----:B------:R-:W-:Y:S02]  /*1aad0*/  LEA.HI.X.SX32 R17, R17, R2, 0x1, P6 ;  /* 0x0000000211117211 */ /* 0x000fe400030f0eff */
[----:B------:R-:W-:Y:S01]  /*1aae0*/  LEA R20, P6, R5, R0, 0x1 ;  /* 0x0000000005147211 */ /* 0x000fe200078c08ff */
[----:B------:R1:W-:Y:S01]  /*1aaf0*/  @P3 STG.E.U16 [R12.64], R21 ;  /* 0x000000150c003986 */ /* 0x0003e2000c101504 */
[----:B------:R-:W-:-:S02]  /*1ab00*/  IADD3 R3, R23, 0x67, RZ ;  /* 0x0000006717037810 */ /* 0x000fc40007ffe0ff */
[----:B0-----:R-:W-:Y:S02]  /*1ab10*/  IADD3 R9, R5, c[0x0][0x198], RZ ;  /* 0x0000660005097a10 */ /* 0x001fe40007ffe0ff */
[----:B------:R-:W-:Y:S02]  /*1ab20*/  ISETP.LT.AND P4, PT, R3, c[0x0][0x17c], !P0 ;  /* 0x00005f0003007a0c */ /* 0x000fe40004781270 */
[----:B-1----:R-:W-:Y:S02]  /*1ab30*/  LEA.HI.X.SX32 R21, R5, R2, 0x1, P6 ;  /* 0x0000000205157211 */ /* 0x002fe400030f0eff */
[C---:B------:R-:W-:Y:S02]  /*1ab40*/  LEA R8, P6, R9.reuse, R0, 0x1 ;  /* 0x0000000009087211 */ /* 0x040fe400078c08ff */
[----:B------:R-:W-:Y:S02]  /*1ab50*/  IADD3 R5, R9, c[0x0][0x198], RZ ;  /* 0x0000660009057a10 */ /* 0x000fe40007ffe0ff */
[----:B------:R-:W-:-:S02]  /*1ab60*/  IADD3 R3, R23, 0x68, RZ ;  /* 0x0000006817037810 */ /* 0x000fc40007ffe0ff */
[----:B------:R-:W-:Y:S02]  /*1ab70*/  LEA.HI.X.SX32 R9, R9, R2, 0x1, P6 ;  /* 0x0000000209097211 */ /* 0x000fe400030f0eff */
[----:B------:R-:W-:Y:S02]  /*1ab80*/  LEA R4, P6, R5, R0, 0x1 ;  /* 0x0000000005047211 */ /* 0x000fe400078c08ff */
[----:B------:R-:W-:Y:S02]  /*1ab90*/  ISETP.LT.AND P3, PT, R3, c[0x0][0x17c], !P0 ;  /* 0x00005f0003007a0c */ /* 0x000fe40004761270 */
[C---:B------:R-:W-:Y:S01]  /*1aba0*/  IADD3 R13, R5.reuse, c[0x0][0x198], RZ ;  /* 0x00006600050d7a10 */ /* 0x040fe20007ffe0ff */
[----:B------:R0:W-:Y:S01]  /*1abb0*/  @P2 STG.E.U16 [R16.64], R6 ;  /* 0x0000000610002986 */ /* 0x0001e2000c101504 */
[----:B------:R-:W-:Y:S02]  /*1abc0*/  LEA.HI.X.SX32 R5, R5, R2, 0x1, P6 ;  /* 0x0000000205057211 */ /* 0x000fe400030f0eff */
[----:B------:R-:W-:-:S02]  /*1abd0*/  PRMT R12, R6, 0x7632, R12 ;  /* 0x00007632060c7816 */ /* 0x000fc4000000000c */
[C---:B0-----:R-:W-:Y:S02]  /*1abe0*/  LEA R16, P6, R13.reuse, R0, 0x1 ;  /* 0x000000000d107211 */ /* 0x041fe400078c08ff */
[----:B------:R-:W-:Y:S02]  /*1abf0*/  PRMT R6, R10, 0x7632, R6 ;  /* 0x000076320a067816 */ /* 0x000fe40000000006 */
[----:B------:R-:W-:Y:S01]  /*1ac00*/  LEA.HI.X.SX32 R17, R13, R2, 0x1, P6 ;  /* 0x000000020d117211 */ /* 0x000fe200030f0eff */
[----:B------:R-:W-:Y:S04]  /*1ac10*/  @P1 STG.E.U16 [R20.64], R12 ;  /* 0x0000000c14001986 */ /* 0x000fe8000c101504 */
[----:B------:R-:W-:Y:S04]  /*1ac20*/  @P5 STG.E.U16 [R8.64], R10 ;  /* 0x0000000a08005986 */ /* 0x000fe8000c101504 */
[----:B------:R0:W-:Y:S04]  /*1ac30*/  @P4 STG.E.U16 [R4.64], R6 ;  /* 0x0000000604004986 */ /* 0x0001e8000c101504 */
[----:B---3--:R1:W-:Y:S01]  /*1ac40*/  @P3 STG.E.U16 [R16.64], R29 ;  /* 0x0000001d10003986 */ /* 0x0083e2000c101504 */
[----:B0-----:R-:W-:-:S03]  /*1ac50*/  PRMT R6, R29, 0x7632, R6 ;  /* 0x000076321d067816 */ /* 0x001fc60000000006 */
[----:B-1----:R-:W2:Y:S01]  /*1ac60*/  LDL.LU R29, [R1+0x1c] ;  /* 0x00001c00011d7983 */ /* 0x002ea20000300800 */
[----:B------:R-:W-:Y:S02]  /*1ac70*/  IADD3 R3, R23, 0x69, RZ ;  /* 0x0000006917037810 */ /* 0x000fe40007ffe0ff */
[----:B------:R-:W-:Y:S02]  /*1ac80*/  IADD3 R21, R13, c[0x0][0x198], RZ ;  /* 0x000066000d157a10 */ /* 0x000fe40007ffe0ff */
[----:B------:R-:W-:Y:S02]  /*1ac90*/  ISETP.LT.AND P2, PT, R3, c[0x0][0x17c], !P0 ;  /* 0x00005f0003007a0c */ /* 0x000fe40004741270 */
[----:B------:R-:W-:Y:S02]  /*1aca0*/  IADD3 R3, R23, 0x6a, RZ ;  /* 0x0000006a17037810 */ /* 0x000fe40007ffe0ff */
[----:B------:R-:W-:Y:S02]  /*1acb0*/  LEA R12, P6, R21, R0, 0x1 ;  /* 0x00000000150c7211 */ /* 0x000fe400078c08ff */
[----:B------:R-:W-:-:S02]  /*1acc0*/  ISETP.LT.AND P1, PT, R3, c[0x0][0x17c], !P0 ;  /* 0x00005f0003007a0c */ /* 0x000fc40004721270 */
[----:B------:R-:W-:Y:S02]  /*1acd0*/  IADD3 R9, R21, c[0x0][0x198], RZ ;  /* 0x0000660015097a10 */ /* 0x000fe40007ffe0ff */
[----:B------:R-:W-:Y:S02]  /*1ace0*/  IADD3 R3, R23, 0x6b, RZ ;  /* 0x0000006b17037810 */ /* 0x000fe40007ffe0ff */
[----:B------:R-:W-:Y:S02]  /*1acf0*/  LEA.HI.X.SX32 R13, R21, R2, 0x1, P6 ;  /* 0x00000002150d7211 */ /* 0x000fe400030f0eff */
[----:B------:R-:W-:Y:S02]  /*1ad00*/  LEA R8, P6, R9, R0, 0x1 ;  /* 0x0000000009087211 */ /* 0x000fe400078c08ff */
[----:B------:R-:W-:Y:S02]  /*1ad10*/  ISETP.LT.AND P5, PT, R3, c[0x0][0x17c], !P0 ;  /* 0x00005f0003007a0c */ /* 0x000fe400047a1270 */
[----:B------:R-:W-:-:S02]  /*1ad20*/  IADD3 R5, R9, c[0x0][0x198], RZ ;  /* 0x0000660009057a10 */ /* 0x000fc40007ffe0ff */
[----:B------:R-:W-:Y:S02]  /*1ad30*/  IADD3 R3, R23, 0x6c, RZ ;  /* 0x0000006c17037810 */ /* 0x000fe40007ffe0ff */
[----:B------:R-:W-:Y:S02]  /*1ad40*/  LEA.HI.X.SX32 R9, R9, R2, 0x1, P6 ;  /* 0x0000000209097211 */ /* 0x000fe400030f0eff */
[----:B------:R-:W-:Y:S02]  /*1ad50*/  LEA R4, P6, R5, R0, 0x1 ;  /* 0x0000000005047211 */ /* 0x000fe400078c08ff */
[----:B------:R-:W-:Y:S02]  /*1ad60*/  ISETP.LT.AND P4, PT, R3, c[0x0][0x17c], !P0 ;  /* 0x00005f0003007a0c */ /* 0x000fe40004781270 */
[----:B------:R-:W-:Y:S02]  /*1ad70*/  IADD3 R17, R5, c[0x0][0x198], RZ ;  /* 0x0000660005117a10 */ /* 0x000fe40007ffe0ff */
[----:B------:R-:W-:Y:S01]  /*1ad80*/  IADD3 R3, R23, 0x6d, RZ ;  /* 0x0000006d17037810 */ /* 0x000fe20007ffe0ff */
[----:B------:R0:W-:Y:S01]  /*1ad90*/  @P2 STG.E.U16 [R12.64], R6 ;  /* 0x000000060c002986 */ /* 0x0001e2000c101504 */
[----:B------:R-:W-:-:S02]  /*1ada0*/  LEA.HI.X.SX32 R5, R5, R2, 0x1, P6 ;  /* 0x0000000205057211 */ /* 0x000fc400030f0eff */
[----:B------:R-:W-:Y:S02]  /*1adb0*/  LEA R16, P6, R17, R0, 0x1 ;  /* 0x0000000011107211 */ /* 0x000fe400078c08ff */
[----:B------:R-:W-:Y:S02]  /*1adc0*/  ISETP.LT.AND P3, PT, R3, c[0x0][0x17c], !P0 ;  /* 0x00005f0003007a0c */ /* 0x000fe40004761270 */
[----:B------:R-:W-:Y:S01]  /*1add0*/  IADD3 R3, R23, 0x6e, RZ ;  /* 0x0000006e17037810 */ /* 0x000fe20007ffe0ff */
[----:B------:R1:W-:Y:S01]  /*1ade0*/  @P1 STG.E.U16 [R8.64], R14 ;  /* 0x0000000e08001986 */ /* 0x0003e2000c101504 */
[C---:B0-----:R-:W-:Y:S02]  /*1adf0*/  IADD3 R13, R17.reuse, c[0x0][0x198], RZ ;  /* 0x00006600110d7a10 */ /* 0x041fe40007ffe0ff */
[----:B------:R-:W-:Y:S02]  /*1ae00*/  LEA.HI.X.SX32 R17, R17, R2, 0x1, P6 ;  /* 0x0000000211117211 */ /* 0x000fe400030f0eff */
[----:B------:R-:W-:-:S02]  /*1ae10*/  PRMT R10, R14, 0x7632, R10 ;  /* 0x000076320e0a7816 */ /* 0x000fc4000000000a */
[----:B------:R-:W-:Y:S02]  /*1ae20*/  LEA R12, P6, R13, R0, 0x1 ;  /* 0x000000000d0c7211 */ /* 0x000fe400078c08ff */
[----:B------:R-:W-:Y:S02]  /*1ae30*/  ISETP.LT.AND P2, PT, R3, c[0x0][0x17c], !P0 ;  /* 0x00005f0003007a0c */ /* 0x000fe40004741270 */
[----:B-1----:R-:W-:Y:S02]  /*1ae40*/  IADD3 R9, R13, c[0x0][0x198], RZ ;  /* 0x000066000d097a10 */ /* 0x002fe40007ffe0ff */
[----:B------:R-:W-:Y:S01]  /*1ae50*/  IADD3 R3, R23, 0x6f, RZ ;  /* 0x0000006f17037810 */ /* 0x000fe20007ffe0ff */
[----:B------:R0:W-:Y:S01]  /*1ae60*/  @P5 STG.E.U16 [R4.64], R10 ;  /* 0x0000000a04005986 */ /* 0x0001e2000c101504 */
[----:B------:R-:W-:Y:S02]  /*1ae70*/  LEA.HI.X.SX32 R13, R13, R2, 0x1, P6 ;  /* 0x000000020d0d7211 */ /* 0x000fe400030f0eff */
[----:B------:R-:W-:-:S02]  /*1ae80*/  LEA R8, P6, R9, R0, 0x1 ;  /* 0x0000000009087211 */ /* 0x000fc400078c08ff */
[----:B------:R-:W-:Y:S02]  /*1ae90*/  ISETP.LT.AND P1, PT, R3, c[0x0][0x17c], !P0 ;  /* 0x00005f0003007a0c */ /* 0x000fe40004721270 */
[----:B------:R-:W-:Y:S01]  /*1aea0*/  IADD3 R3, R23, 0x70, RZ ;  /* 0x0000007017037810 */ /* 0x000fe20007ffe0ff */
[----:B------:R1:W-:Y:S01]  /*1aeb0*/  @P4 STG.E.U16 [R16.64], R18 ;  /* 0x0000001210004986 */ /* 0x0003e2000c101504 */
[C---:B0-----:R-:W-:Y:S02]  /*1aec0*/  IADD3 R5, R9.reuse, c[0x0][0x198], RZ ;  /* 0x0000660009057a10 */ /* 0x041fe40007ffe0ff */
[----:B------:R-:W-:Y:S02]  /*1aed0*/  LEA.HI.X.SX32 R9, R9, R2, 0x1, P6 ;  /* 0x0000000209097211 */ /* 0x000fe400030f0eff */
[----:B------:R-:W-:Y:S02]  /*1aee0*/  LEA R4, P6, R5, R0, 0x1 ;  /* 0x0000000005047211 */ /* 0x000fe400078c08ff */
[----:B------:R-:W-:-:S02]  /*1aef0*/  ISETP.LT.AND P5, PT, R3, c[0x0][0x17c], !P0 ;  /* 0x00005f0003007a0c */ /* 0x000fc400047a1270 */
[----:B------:R-:W-:Y:S02]  /*1af00*/  PRMT R6, R18, 0x7632, R6 ;  /* 0x0000763212067816 */ /* 0x000fe40000000006 */
[C---:B-1----:R-:W-:Y:S02]  /*1af10*/  IADD3 R17, R5.reuse, c[0x0][0x198], RZ ;  /* 0x0000660005117a10 */ /* 0x042fe40007ffe0ff */
[----:B------:R-:W-:Y:S01]  /*1af20*/  LEA.HI.X.SX32 R5, R5, R2, 0x1, P6 ;  /* 0x0000000205057211 */ /* 0x000fe200030f0eff */
[----:B------:R0:W-:Y:S01]  /*1af30*/  @P3 STG.E.U16 [R12.64], R6 ;  /* 0x000000060c003986 */ /* 0x0001e2000c101504 */
[----:B------:R-:W-:-:S03]  /*1af40*/  LEA R16, P6, R17, R0, 0x1 ;  /* 0x0000000011107211 */ /* 0x000fc600078c08ff */
[----:B------:R1:W-:Y:S01]  /*1af50*/  @P2 STG.E.U16 [R8.64], R22 ;  /* 0x0000001608002986 */ /* 0x0003e2000c101504 */
[C---:B0-----:R-:W-:Y:S02]  /*1af60*/  IADD3 R13, R17.reuse, c[0x0][0x198], RZ ;  /* 0x00006600110d7a10 */ /* 0x041fe40007ffe0ff */
[----:B------:R-:W-:Y:S02]  /*1af70*/  LEA.HI.X.SX32 R17, R17, R2, 0x1, P6 ;  /* 0x0000000211117211 */ /* 0x000fe400030f0eff */
[----:B-1----:R-:W-:-:S05]  /*1af80*/  PRMT R9, R22, 0x7632, R9 ;  /* 0x0000763216097816 */ /* 0x002fca0000000009 */
[----:B------:R-:W-:Y:S01]  /*1af90*/  @P1 STG.E.U16 [R4.64], R9 ;  /* 0x0000000904001986 */ /* 0x000fe2000c101504 */
[----:B--2---:R-:W-:-:S03]  /*1afa0*/  PRMT R6, R29, 0x7632, R6 ;  /* 0x000076321d067816 */ /* 0x004fc60000000006 */
[----:B------:R0:W-:Y:S04]  /*1afb0*/  @P5 STG.E.U16 [R16.64], R29 ;  /* 0x0000001d10005986 */ /* 0x0001e8000c101504 */
[----:B0-----:R-:W2:Y:S01]  /*1afc0*/  LDL.LU R29, [R1+0xc] ;  /* 0x00000c00011d7983 */ /* 0x001ea20000300800 */
[----:B------:R-:W-:-:S04]  /*1afd0*/  IADD3 R3, R23, 0x71, RZ ;  /* 0x0000007117037810 */ /* 0x000fc80007ffe0ff */
[----:B------:R-:W-:Y:S02]  /*1afe0*/  ISETP.LT.AND P4, PT, R3, c[0x0][0x17c], !P0 ;  /* 0x00005f0003007a0c */ /* 0x000fe40004781270 */
[----:B------:R-:W-:-:S04]  /*1aff0*/  IADD3 R3, R23, 0x72, RZ ;  /* 0x0000007217037810 */ /* 0x000fc80007ffe0ff */
[----:B------:R-:W-:Y:S02]  /*1b000*/  ISETP.LT.AND P3, PT, R3, c[0x0][0x17c], !P0 ;  /* 0x00005f0003007a0c */ /* 0x000fe40004761270 */
[----:B------:R-:W-:Y:S02]  /*1b010*/  IADD3 R3, R23, 0x73, RZ ;  /* 0x0000007317037810 */ /* 0x000fe40007ffe0ff */
[----:B------:R-:W-:Y:S02]  /*1b020*/  LEA R8, P6, R13, R0, 0x1 ;  /* 0x000000000d087211 */ /* 0x000fe400078c08ff */
[----:B------:R-:W-:Y:S02]  /*1b030*/  ISETP.LT.AND P2, PT, R3, c[0x0][0x17c], !P0 ;  /* 0x00005f0003007a0c */ /* 0x000fe40004741270 */
[----:B------:R-:W-:Y:S02]  /*1b040*/  IADD3 R3, R23, 0x74, RZ ;  /* 0x0000007417037810 */ /* 0x000fe40007ffe0ff */
[----:B------:R-:W-:-:S02]  /*1b050*/  IADD3 R21, R13, c[0x0][0x198], RZ ;  /* 0x000066000d157a10 */ /* 0x000fc40007ffe0ff */
[----:B------:R-:W-:Y:S02]  /*1b060*/  LEA.HI.X.SX32 R9, R13, R2, 0x1, P6 ;  /* 0x000000020d097211 */ /* 0x000fe400030f0eff */
[----:B------:R-:W-:Y:S02]  /*1b070*/  ISETP.LT.AND P1, PT, R3, c[0x0][0x17c], !P0 ;  /* 0x00005f0003007a0c */ /* 0x000fe40004721270 */
[----:B------:R-:W-:Y:S02]  /*1b080*/  LEA R12, P6, R21, R0, 0x1 ;  /* 0x00000000150c7211 */ /* 0x000fe400078c08ff */
[----:B------:R-:W-:Y:S02]  /*1b090*/  IADD3 R3, R23, 0x75, RZ ;  /* 0x0000007517037810 */ /* 0x000fe40007ffe0ff */
[C---:B------:R-:W-:Y:S02]  /*1b0a0*/  IADD3 R5, R21.reuse, c[0x0][0x198], RZ ;  /* 0x0000660015057a10 */ /* 0x040fe40007ffe0ff */
[----:B------:R-:W-:-:S02]  /*1b0b0*/  LEA.HI.X.SX32 R13, R21, R2, 0x1, P6 ;  /* 0x00000002150d7211 */ /* 0x000fc400030f0eff */
[----:B------:R-:W-:Y:S02]  /*1b0c0*/  ISETP.LT.AND P5, PT, R3, c[0x0][0x17c], !P0 ;  /* 0x00005f0003007a0c */ /* 0x000fe400047a1270 */
[----:B------:R-:W-:Y:S02]  /*1b0d0*/  LEA R4, P6, R5, R0, 0x1 ;  /* 0x0000000005047211 */ /* 0x000fe400078c08ff */
[----:B------:R-:W-:Y:S01]  /*1b0e0*/  IADD3 R3, R23, 0x76, RZ ;  /* 0x0000007617037810 */ /* 0x000fe20007ffe0ff */
[----:B------:R0:W-:Y:S01]  /*1b0f0*/  @P4 STG.E.U16 [R8.64], R6 ;  /* 0x0000000608004986 */ /* 0x0001e2000c101504 */
[C---:B------:R-:W-:Y:S02]  /*1b100*/  IADD3 R17, R5.reuse, c[0x0][0x198], RZ ;  /* 0x0000660005117a10 */ /* 0x040fe40007ffe0ff */
[----:B------:R-:W-:Y:S02]  /*1b110*/  LEA.HI.X.SX32 R5, R5, R2, 0x1, P6 ;  /* 0x0000000205057211 */ /* 0x000fe400030f0eff */
[----:B------:R-:W-:-:S02]  /*1b120*/  ISETP.LT.AND P4, PT, R3, c[0x0][0x17c], !P0 ;  /* 0x00005f0003007a0c */ /* 0x000fc40004781270 */
[----:B------:R-:W-:Y:S01]  /*1b130*/  IADD3 R3, R23, 0x77, RZ ;  /* 0x0000007717037810 */ /* 0x000fe20007ffe0ff */
[----:B------:R1:W-:Y:S01]  /*1b140*/  @P3 STG.E.U16 [R12.64], R27 ;  /* 0x0000001b0c003986 */ /* 0x0003e2000c101504 */
[----:B------:R-:W-:Y:S02]  /*1b150*/  IADD3 R21, R17, c[0x0][0x198], RZ ;  /* 0x0000660011157a10 */ /* 0x000fe40007ffe0ff */
[----:B0-----:R-:W-:Y:S02]  /*1b160*/  PRMT R9, R27, 0x7632, R9 ;  /* 0x000076321b097816 */ /* 0x001fe40000000009 */
[----:B------:R-:W-:Y:S02]  /*1b170*/  LEA R8, P6, R17, R0, 0x1 ;  /* 0x0000000011087211 */ /* 0x000fe400078c08ff */
[----:B------:R-:W-:Y:S01]  /*1b180*/  ISETP.LT.AND P3, PT, R3, c[0x0][0x17c], !P0 ;  /* 0x00005f0003007a0c */ /* 0x000fe20004761270 */
[----:B------:R0:W-:Y:S01]  /*1b190*/  @P2 STG.E.U16 [R4.64], R9 ;  /* 0x0000000904002986 */ /* 0x0001e2000c101504 */
[----:B------:R-:W-:-:S02]  /*1b1a0*/  IADD3 R3, R23, 0x78, RZ ;  /* 0x0000007817037810 */ /* 0x000fc40007ffe0ff */
[----:B-1----:R-:W-:Y:S02]  /*1b1b0*/  IADD3 R13, R21, c[0x0][0x198], RZ ;  /* 0x00006600150d7a10 */ /* 0x002fe40007ffe0ff */
[----:B------:R-:W-:Y:S02]  /*1b1c0*/  ISETP.LT.AND P2, PT, R3, c[0x0][0x17c], !P0 ;  /* 0x00005f0003007a0c */ /* 0x000fe40004741270 */
[----:B0-----:R-:W-:Y:S02]  /*1b1d0*/  LEA.HI.X.SX32 R9, R17, R2, 0x1, P6 ;  /* 0x0000000211097211 */ /* 0x001fe400030f0eff */
[----:B------:R-:W-:Y:S02]  /*1b1e0*/  LEA R16, P6, R21, R0, 0x1 ;  /* 0x0000000015107211 */ /* 0x000fe400078c08ff */
[----:B------:R-:W-:Y:S02]  /*1b1f0*/  PRMT R5, R7, 0x7632, R5 ;  /* 0x0000763207057816 */ /* 0x000fe40000000005 */
[----:B------:R-:W-:-:S02]  /*1b200*/  LEA.HI.X.SX32 R17, R21, R2, 0x1, P6 ;  /* 0x0000000215117211 */ /* 0x000fc400030f0eff */
[----:B------:R-:W-:Y:S02]  /*1b210*/  IADD3 R3, R23, 0x79, RZ ;  /* 0x0000007917037810 */ /* 0x000fe40007ffe0ff */
[C---:B------:R-:W-:Y:S01]  /*1b220*/  LEA R4, P6, R13.reuse, R0, 0x1 ;  /* 0x000000000d047211 */ /* 0x040fe200078c08ff */
[----:B------:R0:W-:Y:S01]  /*1b230*/  @P1 STG.E.U16 [R8.64], R7 ;  /* 0x0000000708001986 */ /* 0x0001e2000c101504 */
[----:B------:R-:W-:Y:S02]  /*1b240*/  IADD3 R21, R13, c[0x0][0x198], RZ ;  /* 0x000066000d157a10 */ /* 0x000fe40007ffe0ff */
[----:B------:R-:W-:Y:S01]  /*1b250*/  ISETP.LT.AND P1, PT, R3, c[0x0][0x17c], !P0 ;  /* 0x00005f0003007a0c */ /* 0x000fe20004721270 */
[----:B------:R1:W-:Y:S01]  /*1b260*/  @P5 STG.E.U16 [R16.64], R5 ;  /* 0x0000000510005986 */ /* 0x0003e2000c101504 */
[----:B------:R-:W-:-:S04]  /*1b270*/  IADD3 R3, R23, 0x7a, RZ ;  /* 0x0000007a17037810 */ /* 0x000fc80007ffe0ff */
[----:B------:R-:W-:Y:S02]  /*1b280*/  ISETP.LT.AND P5, PT, R3, c[0x0][0x17c], !P0 ;  /* 0x00005f0003007a0c */ /* 0x000fe400047a1270 */
[----:B0-----:R-:W-:Y:S02]  /*1b290*/  IADD3 R7, R21, c[0x0][0x198], RZ ;  /* 0x0000660015077a10 */ /* 0x001fe40007ffe0ff */
[----:B-1----:R-:W-:Y:S02]  /*1b2a0*/  LEA.HI.X.SX32 R5, R13, R2, 0x1, P6 ;  /* 0x000000020d057211 */ /* 0x002fe400030f0eff */
[----:B------:R-:W-:Y:S02]  /*1b2b0*/  LEA R12, P6, R21, R0, 0x1 ;  /* 0x00000000150c7211 */ /* 0x000fe400078c08ff */
[----:B------:R-:W-:Y:S02]  /*1b2c0*/  IADD3 R3, R23, 0x7b, RZ ;  /* 0x0000007b17037810 */ /* 0x000fe40007ffe0ff */
[----:B------:R-:W-:-:S02]  /*1b2d0*/  LEA.HI.X.SX32 R13, R21, R2, 0x1, P6 ;  /* 0x00000002150d7211 */ /* 0x000fc400030f0eff */
[C---:B------:R-:W-:Y:S01]  /*1b2e0*/  LEA R6, P6, R7.reuse, R0, 0x1 ;  /* 0x0000000007067211 */ /* 0x040fe200078c08ff */
[----:B------:R0:W-:Y:S01]  /*1b2f0*/  @P4 STG.E.U16 [R4.64], R11 ;  /* 0x0000000b04004986 */ /* 0x0001e2000c101504 */
[----:B------:R-:W-:Y:S02]  /*1b300*/  IADD3 R9, R7, c[0x0][0x198], RZ ;  /* 0x0000660007097a10 */ /* 0x000fe40007ffe0ff */
[----:B------:R-:W-:Y:S02]  /*1b310*/  PRMT R10, R11, 0x7632, R10 ;  /* 0x000076320b0a7816 */ /* 0x000fe4000000000a */
[----:B------:R-:W-:Y:S02]  /*1b320*/  ISETP.LT.AND P4, PT, R3, c[0x0][0x17c], !P0 ;  /* 0x00005f0003007a0c */ /* 0x000fe40004781270 */
[----:B------:R-:W-:Y:S02]  /*1b330*/  IADD3 R3, R23, 0x7c, RZ ;  /* 0x0000007c17037810 */ /* 0x000fe40007ffe0ff */
[----:B------:R-:W-:-:S02]  /*1b340*/  LEA.HI.X.SX32 R7, R7, R2, 0x1, P6 ;  /* 0x0000000207077211 */ /* 0x000fc400030f0eff */
[C---:B------:R-:W-:Y:S01]  /*1b350*/  LEA R16, P6, R9.reuse, R0, 0x1 ;  /* 0x0000000009107211 */ /* 0x040fe200078c08ff */
[----:B------:R1:W-:Y:S01]  /*1b360*/  @P3 STG.E.U16 [R12.64], R10 ;  /* 0x0000000a0c003986 */ /* 0x0003e2000c101504 */
[----:B------:R-:W-:Y:S02]  /*1b370*/  IADD3 R21, R9, c[0x0][0x198], RZ ;  /* 0x0000660009157a10 */ /* 0x000fe40007ffe0ff */
[----:B------:R-:W-:Y:S02]  /*1b380*/  ISETP.LT.AND P3, PT, R3, c[0x0][0x17c], !P0 ;  /* 0x00005f0003007a0c */ /* 0x000fe40004761270 */
[----:B------:R-:W-:Y:S02]  /*1b390*/  IADD3 R3, R23, 0x7d, RZ ;  /* 0x0000007d17037810 */ /* 0x000fe40007ffe0ff */
[----:B------:R-:W-:Y:S02]  /*1b3a0*/  LEA.HI.X.SX32 R17, R9, R2, 0x1, P6 ;  /* 0x0000000209117211 */ /* 0x000fe400030f0eff */
[----:B------:R-:W-:-:S02]  /*1b3b0*/  IADD3 R9, R21, c[0x0][0x198], RZ ;  /* 0x0000660015097a10 */ /* 0x000fc40007ffe0ff */
[----:B0-----:R-:W-:Y:S02]  /*1b3c0*/  LEA R4, P6, R21, R0, 0x1 ;  /* 0x0000000015047211 */ /* 0x001fe400078c08ff */
[----:B------:R-:W-:Y:S02]  /*1b3d0*/  IADD3 R14, R23, 0x7e, RZ ;  /* 0x0000007e170e7810 */ /* 0x000fe40007ffe0ff */
[----:B--2---:R-:W-:Y:S01]  /*1b3e0*/  PRMT R5, R29, 0x7632, R5 ;  /* 0x000076321d057816 */ /* 0x004fe20000000005 */
[----:B------:R-:W-:Y:S01]  /*1b3f0*/  @P2 STG.E.U16 [R6.64], R29 ;  /* 0x0000001d06002986 */ /* 0x000fe2000c101504 */
[----:B------:R-:W-:Y:S02]  /*1b400*/  ISETP.LT.AND P2, PT, R3, c[0x0][0x17c], !P0 ;  /* 0x00005f0003007a0c */ /* 0x000fe40004741270 */
[----:B------:R-:W-:Y:S01]  /*1b410*/  IADD3 R3, R9, c[0x0][0x198], RZ ;  /* 0x0000660009037a10 */ /* 0x000fe20007ffe0ff */
[----:B------:R0:W-:Y:S03]  /*1b420*/  @P1 STG.E.U16 [R16.64], R5 ;  /* 0x0000000510001986 */ /* 0x0001e6000c101504 */
[----:B-1----:R-:W-:-:S02]  /*1b430*/  IADD3 R13, R3, c[0x0][0x198], RZ ;  /* 0x00006600030d7a10 */ /* 0x002fc40007ffe0ff */
[----:B0-----:R-:W-:Y:S02]  /*1b440*/  LEA.HI.X.SX32 R5, R21, R2, 0x1, P6 ;  /* 0x0000000215057211 */ /* 0x001fe400030f0eff */
[----:B------:R-:W-:-:S04]  /*1b450*/  LEA R10, P6, R3, R0, 0x1 ;  /* 0x00000000030a7211 */ /* 0x000fc800078c08ff */
[----:B------:R-:W-:Y:S02]  /*1b460*/  LEA.HI.X.SX32 R11, R3, R2, 0x1, P6 ;  /* 0x00000002030b7211 */ /* 0x000fe400030f0eff */
[----:B------:R-:W-:Y:S02]  /*1b470*/  IADD3 R3, R23, 0x7f, RZ ;  /* 0x0000007f17037810 */ /* 0x000fe40007ffe0ff */
[----:B------:R-:W2:Y:S01]  /*1b480*/  LDL.LU R23, [R1+0x5e4] ;  /* 0x0005e40001177983 */ /* 0x000ea20000300800 */
[----:B------:R-:W-:Y:S02]  /*1b490*/  LEA R8, P1, R9, R0, 0x1 ;  /* 0x0000000009087211 */ /* 0x000fe400078208ff */
[----:B------:R-:W-:Y:S02]  /*1b4a0*/  IADD3 R21, R13, c[0x0][0x198], RZ ;  /* 0x000066000d157a10 */ /* 0x000fe40007ffe0ff */
[----:B------:R-:W-:Y:S02]  /*1b4b0*/  LEA.HI.X.SX32 R9, R9, R2, 0x1, P1 ;  /* 0x0000000209097211 */ /* 0x000fe400008f0eff */
[----:B------:R-:W-:-:S02]  /*1b4c0*/  LEA R6, P6, R13, R0, 0x1 ;  /* 0x000000000d067211 */ /* 0x000fc400078c08ff */
[----:B------:R-:W-:Y:S02]  /*1b4d0*/  LEA R12, P1, R21, R0, 0x1 ;  /* 0x00000000150c7211 */ /* 0x000fe400078208ff */
[-C--:B------:R-:W-:Y:S02]  /*1b4e0*/  LEA.HI.X.SX32 R7, R13, R2.reuse, 0x1, P6 ;  /* 0x000000020d077211 */ /* 0x080fe400030f0eff */
[C---:B------:R-:W-:Y:S02]  /*1b4f0*/  LEA.HI.X.SX32 R13, R21.reuse, R2, 0x1, P1 ;  /* 0x00000002150d7211 */ /* 0x040fe400008f0eff */
[----:B------:R-:W-:Y:S02]  /*1b500*/  IADD3 R25, R21, c[0x0][0x198], RZ ;  /* 0x0000660015197a10 */ /* 0x000fe40007ffe0ff */
[----:B------:R-:W-:Y:S02]  /*1b510*/  ISETP.LT.AND P1, PT, R14, c[0x0][0x17c], !P0 ;  /* 0x00005f000e007a0c */ /* 0x000fe40004721270 */
[----:B------:R-:W-:-:S02]  /*1b520*/  ISETP.LT.AND P0, PT, R3, c[0x0][0x17c], !P0 ;  /* 0x00005f0003007a0c */ /* 0x000fc40004701270 */
[----:B------:R-:W-:Y:S02]  /*1b530*/  LEA R16, P6, R25, R0, 0x1 ;  /* 0x0000000019107211 */ /* 0x000fe400078c08ff */
[----:B------:R-:W-:Y:S02]  /*1b540*/  PRMT R0, R15, 0x7632, R0 ;  /* 0x000076320f007816 */ /* 0x000fe40000000000 */
[----:B------:R-:W-:Y:S01]  /*1b550*/  PRMT R3, R19, 0x7632, R3 ;  /* 0x0000763213037816 */ /* 0x000fe20000000003 */
[----:B------:R0:W-:Y:S04]  /*1b560*/  @P5 STG.E.U16 [R4.64], R15 ;  /* 0x0000000f04005986 */ /* 0x0001e8000c101504 */
[----:B------:R0:W-:Y:S04]  /*1b570*/  @P4 STG.E.U16 [R8.64], R0 ;  /* 0x0000000008004986 */ /* 0x0001e8000c101504 */
[----:B------:R0:W-:Y:S04]  /*1b580*/  @P3 STG.E.U16 [R10.64], R19 ;  /* 0x000000130a003986 */ /* 0x0001e8000c101504 */
[----:B------:R0:W-:Y:S01]  /*1b590*/  @P2 STG.E.U16 [R6.64], R3 ;  /* 0x0000000306002986 */ /* 0x0001e2000c101504 */
[----:B------:R-:W-:-:S03]  /*1b5a0*/  LEA.HI.X.SX32 R17, R25, R2, 0x1, P6 ;  /* 0x0000000219117211 */ /* 0x000fc600030f0eff */
[----:B--2---:R0:W-:Y:S01]  /*1b5b0*/  @P1 STG.E.U16 [R12.64], R23 ;  /* 0x000000170c001986 */ /* 0x0041e2000c101504 */
[----:B------:R-:W-:Y:S05]  /*1b5c0*/  @!P0 EXIT ;  /* 0x000000000000894d */ /* 0x000fea0003800000 */
[----:B0-----:R-:W-:-:S05]  /*1b5d0*/  PRMT R8, R23, 0x7632, R8 ;  /* 0x0000763217087816 */ /* 0x001fca0000000008 */
[----:B------:R-:W-:Y:S01]  /*1b5e0*/  STG.E.U16 [R16.64], R8 ;  /* 0x0000000810007986 */ /* 0x000fe2000c101504 */
[----:B------:R-:W-:Y:S05]  /*1b5f0*/  EXIT ;  /* 0x000000000000794d */ /* 0x000fea0003800000 */
.L_x_4:
[----:B------:R-:W-:-:S00]  /*1b600*/  BRA `(.L_x_4) ;  /* 0xfffffff000007947 */ /* 0x000fc0000383ffff */
[----:B------:R-:W-:-:S00]  /*1b610*/  NOP ;  /* 0x0000000000007918 */ /* 0x000fc00000000000 */
        /* <DEDUP_REMOVED lines=14> */
.L_x_5:


//--------------------- .nv.shared.matmul_kernel  --------------------------
	.section	.nv.shared.matmul_kernel,"aw",@nobits
	.sectionflags	@""
	.align	16
